def matmul_kernel(
    a_ptr,
    b_ptr,
    c_ptr,
    M,
    N,
    K,
    stride_am,
    stride_ak,
    stride_bk,
    stride_bn,
    stride_cm,
    stride_cn,
    BLOCK_M: tl.constexpr,
    BLOCK_N: tl.constexpr,
    BLOCK_K: tl.constexpr,
    GROUP_M: tl.constexpr,
):
    pid = tl.program_id(axis=0)
    num_pid_m = tl.cdiv(M, BLOCK_M)
    num_pid_n = tl.cdiv(N, BLOCK_N)
    num_pid_in_group = GROUP_M * num_pid_n
    group_id = pid // num_pid_in_group
    first_pid_m = group_id * GROUP_M
    group_size_m = min(num_pid_m - first_pid_m, GROUP_M)
    pid_m = first_pid_m + ((pid % num_pid_in_group) % group_size_m)
    pid_n = (pid % num_pid_in_group) // group_size_m

    offs_am = (pid_m * BLOCK_M + tl.arange(0, BLOCK_M)) % M
    offs_bn = (pid_n * BLOCK_N + tl.arange(0, BLOCK_N)) % N
    offs_k = tl.arange(0, BLOCK_K)
    a_ptrs = a_ptr + offs_am[:, None] * stride_am + offs_k[None, :] * stride_ak
    b_ptrs = b_ptr + offs_k[:, None] * stride_bk + offs_bn[None, :] * stride_bn

    acc = tl.zeros((BLOCK_M, BLOCK_N), dtype=tl.float32)
    for kk in range(0, tl.cdiv(K, BLOCK_K)):
        a = tl.load(a_ptrs, mask=offs_k[None, :] < K - kk * BLOCK_K, other=0.0)
        b = tl.load(b_ptrs, mask=offs_k[:, None] < K - kk * BLOCK_K, other=0.0)
        acc = tl.dot(a, b, acc)
        a_ptrs += BLOCK_K * stride_ak
        b_ptrs += BLOCK_K * stride_bk

    c = acc.to(c_ptr.dtype.element_ty)
    offs_cm = pid_m * BLOCK_M + tl.arange(0, BLOCK_M)
    offs_cn = pid_n * BLOCK_N + tl.arange(0, BLOCK_N)
    c_ptrs = c_ptr + offs_cm[:, None] * stride_cm + offs_cn[None, :] * stride_cn
    mask = (offs_cm[:, None] < M) & (offs_cn[None, :] < N)
    tl.store(c_ptrs, c, mask=mask)

# config = {"BLOCK_K": 256, "BLOCK_M": 16, "BLOCK_N": 256, "GROUP_M": 8, "arch": "sm_80", "dtype": "fp16", "num_ctas": 1, "num_stages": 3, "num_warps": 4}
# arch = sm_80


// ===== COMPILED SASS (sm_80) =====

	.target	sm_80

	.elftype	@"ET_EXEC"


//--------------------- .note.nv.tkinfo           --------------------------
	.section	.note.nv.tkinfo,"",@"SHT_NOTE"
	.sectionflags	@"SHF_NOTE_NV_TKINFO"
	.tkinfo
        /*0018*/ 	.word	0x00000002
        /*0030*/ 	.string	""
        /*0030*/ 	.string	"ptxas"
        /*0030*/ 	.string	"Cuda compilation tools, release 13.0, V13.0.88"
        /*0030*/ 	.string	"Build cuda_13.0.r13.0/compiler.36424714_0"
        /*0030*/ 	.string	"-v  -suppress-debug-info  -lineinfo  -arch sm_80 "



//--------------------- .note.nv.cuinfo           --------------------------
	.section	.note.nv.cuinfo,"",@"SHT_NOTE"
	.sectionflags	@"SHF_NOTE_NV_CUINFO"
        /*0018*/ 	.short	0x0002
        /*001a*/ 	.short	0x0050
        /*001c*/ 	.short	0x0082
	.zero		2


//--------------------- .nv.info                  --------------------------
	.section	.nv.info,"",@"SHT_CUDA_INFO"
	.align	4


	//----- nvinfo : EIATTR_REGCOUNT
	.align		4
        /*0000*/ 	.byte	0x04, 0x2f
        /*0002*/ 	.short	(.L_1 - .L_0)
	.align		4
.L_0:
        /*0004*/ 	.word	index@(matmul_kernel)
        /*0008*/ 	.word	0x00000020


	//----- nvinfo : EIATTR_FRAME_SIZE
	.align		4
.L_1:
        /*000c*/ 	.byte	0x04, 0x11
        /*000e*/ 	.short	(.L_3 - .L_2)
	.align		4
.L_2:
        /*0010*/ 	.word	index@(matmul_kernel)
        /*0014*/ 	.word	0x00002868


	//----- nvinfo : EIATTR_MIN_STACK_SIZE
	.align		4
.L_3:
        /*0018*/ 	.byte	0x04, 0x12
        /*001a*/ 	.short	(.L_5 - .L_4)
	.align		4
.L_4:
        /*001c*/ 	.word	index@(matmul_kernel)
        /*0020*/ 	.word	0x00002868
.L_5:


//--------------------- .nv.info.matmul_kernel    --------------------------
	.section	.nv.info.matmul_kernel,"",@"SHT_CUDA_INFO"
	.sectionflags	@""
	.align	4


	//----- nvinfo : EIATTR_CUDA_API_VERSION
	.align		4
        /*0000*/ 	.byte	0x04, 0x37
        /*0002*/ 	.short	(.L_7 - .L_6)
.L_6:
        /*0004*/ 	.word	0x00000082


	//----- nvinfo : EIATTR_SW2861232_WAR
	.align		4
.L_7:
        /*0008*/ 	.byte	0x01, 0x35
	.zero		2


	//----- nvinfo : EIATTR_PARAM_CBANK
	.align		4
        /*000c*/ 	.byte	0x04, 0x0a
        /*000e*/ 	.short	(.L_9 - .L_8)
	.align		4
.L_8:
        /*0010*/ 	.word	index@(.nv.constant0.matmul_kernel)
        /*0014*/ 	.short	0x0160
        /*0016*/ 	.short	0x0050


	//----- nvinfo : EIATTR_CBANK_PARAM_SIZE
	.align		4
.L_9:
        /*0018*/ 	.byte	0x03, 0x19
        /*001a*/ 	.short	0x0050


	//----- nvinfo : EIATTR_KPARAM_INFO
	.align		4
        /*001c*/ 	.byte	0x04, 0x17
        /*001e*/ 	.short	(.L_11 - .L_10)
.L_10:
        /*0020*/ 	.word	0x00000000
        /*0024*/ 	.short	0x000d
        /*0026*/ 	.short	0x0048
        /*0028*/ 	.byte	0x00, 0xf4, 0x21, 0x00


	//----- nvinfo : EIATTR_KPARAM_INFO
	.align		4
.L_11:
        /*002c*/ 	.byte	0x04, 0x17
        /*002e*/ 	.short	(.L_13 - .L_12)
.L_12:
        /*0030*/ 	.word	0x00000000
        /*0034*/ 	.short	0x000c
        /*0036*/ 	.short	0x0040
        /*0038*/ 	.byte	0x00, 0xf4, 0x21, 0x00


	//----- nvinfo : EIATTR_KPARAM_INFO
	.align		4
.L_13:
        /*003c*/ 	.byte	0x04, 0x17
        /*003e*/ 	.short	(.L_15 - .L_14)
.L_14:
        /*0040*/ 	.word	0x00000000
        /*0044*/ 	.short	0x000b
        /*0046*/ 	.short	0x0038
        /*0048*/ 	.byte	0x00, 0xf0, 0x11, 0x00


	//----- nvinfo : EIATTR_KPARAM_INFO
	.align		4
.L_15:
        /*004c*/ 	.byte	0x04, 0x17
        /*004e*/ 	.short	(.L_17 - .L_16)
.L_16:
        /*0050*/ 	.word	0x00000000
        /*0054*/ 	.short	0x000a
        /*0056*/ 	.short	0x0034
        /*0058*/ 	.byte	0x00, 0xf0, 0x11, 0x00


	//----- nvinfo : EIATTR_KPARAM_INFO
	.align		4
.L_17:
        /*005c*/ 	.byte	0x04, 0x17
        /*005e*/ 	.short	(.L_19 - .L_18)
.L_18:
        /*0060*/ 	.word	0x00000000
        /*0064*/ 	.short	0x0009
        /*0066*/ 	.short	0x0030
        /*0068*/ 	.byte	0x00, 0xf0, 0x11, 0x00


	//----- nvinfo : EIATTR_KPARAM_INFO
	.align		4
.L_19:
        /*006c*/ 	.byte	0x04, 0x17
        /*006e*/ 	.short	(.L_21 - .L_20)
.L_20:
        /*0070*/ 	.word	0x00000000
        /*0074*/ 	.short	0x0008
        /*0076*/ 	.short	0x002c
        /*0078*/ 	.byte	0x00, 0xf0, 0x11, 0x00


	//----- nvinfo : EIATTR_KPARAM_INFO
	.align		4
.L_21:
        /*007c*/ 	.byte	0x04, 0x17
        /*007e*/ 	.short	(.L_23 - .L_22)
.L_22:
        /*0080*/ 	.word	0x00000000
        /*0084*/ 	.short	0x0007
        /*0086*/ 	.short	0x0028
        /*0088*/ 	.byte	0x00, 0xf0, 0x11, 0x00


	//----- nvinfo : EIATTR_KPARAM_INFO
	.align		4
.L_23:
        /*008c*/ 	.byte	0x04, 0x17
        /*008e*/ 	.short	(.L_25 - .L_24)
.L_24:
        /*0090*/ 	.word	0x00000000
        /*0094*/ 	.short	0x0006
        /*0096*/ 	.short	0x0024
        /*0098*/ 	.byte	0x00, 0xf0, 0x11, 0x00


	//----- nvinfo : EIATTR_KPARAM_INFO
	.align		4
.L_25:
        /*009c*/ 	.byte	0x04, 0x17
        /*009e*/ 	.short	(.L_27 - .L_26)
.L_26:
        /*00a0*/ 	.word	0x00000000
        /*00a4*/ 	.short	0x0005
        /*00a6*/ 	.short	0x0020
        /*00a8*/ 	.byte	0x00, 0xf0, 0x11, 0x00


	//----- nvinfo : EIATTR_KPARAM_INFO
	.align		4
.L_27:
        /*00ac*/ 	.byte	0x04, 0x17
        /*00ae*/ 	.short	(.L_29 - .L_28)
.L_28:
        /*00b0*/ 	.word	0x00000000
        /*00b4*/ 	.short	0x0004
        /*00b6*/ 	.short	0x001c
        /*00b8*/ 	.byte	0x00, 0xf0, 0x11, 0x00


	//----- nvinfo : EIATTR_KPARAM_INFO
	.align		4
.L_29:
        /*00bc*/ 	.byte	0x04, 0x17
        /*00be*/ 	.short	(.L_31 - .L_30)
.L_30:
        /*00c0*/ 	.word	0x00000000
        /*00c4*/ 	.short	0x0003
        /*00c6*/ 	.short	0x0018
        /*00c8*/ 	.byte	0x00, 0xf0, 0x11, 0x00


	//----- nvinfo : EIATTR_KPARAM_INFO
	.align		4
.L_31:
        /*00cc*/ 	.byte	0x04, 0x17
        /*00ce*/ 	.short	(.L_33 - .L_32)
.L_32:
        /*00d0*/ 	.word	0x00000000
        /*00d4*/ 	.short	0x0002
        /*00d6*/ 	.short	0x0010
        /*00d8*/ 	.byte	0x00, 0xf4, 0x21, 0x00


	//----- nvinfo : EIATTR_KPARAM_INFO
	.align		4
.L_33:
        /*00dc*/ 	.byte	0x04, 0x17
        /*00de*/ 	.short	(.L_35 - .L_34)
.L_34:
        /*00e0*/ 	.word	0x00000000
        /*00e4*/ 	.short	0x0001
        /*00e6*/ 	.short	0x0008
        /*00e8*/ 	.byte	0x00, 0xf4, 0x21, 0x00


	//----- nvinfo : EIATTR_KPARAM_INFO
	.align		4
.L_35:
        /*00ec*/ 	.byte	0x04, 0x17
        /*00ee*/ 	.short	(.L_37 - .L_36)
.L_36:
        /*00f0*/ 	.word	0x00000000
        /*00f4*/ 	.short	0x0000
        /*00f6*/ 	.short	0x0000
        /*00f8*/ 	.byte	0x00, 0xf4, 0x21, 0x00


	//----- nvinfo : EIATTR_MAXREG_COUNT
	.align		4
.L_37:
        /*00fc*/ 	.byte	0x03, 0x1b
        /*00fe*/ 	.short	0x00ff


	//----- nvinfo : EIATTR_NUM_BARRIERS
	.align		4
        /*0100*/ 	.byte	0x02, 0x4c
        /*0102*/ 	.byte	0x01
	.zero		1


	//----- nvinfo : EIATTR_ANNOTATIONS
	.align		4
        /*0104*/ 	.byte	0x04, 0x55
        /*0106*/ 	.short	(.L_39 - .L_38)


	//   ....[0]....
.L_38:
        /*0108*/ 	.word	0x00000001
        /*010c*/ 	.byte	0x20, 0x05, 0x00, 0x00, 0x01, 0x00, 0x00, 0x00, 0x50, 0x05, 0x00, 0x00, 0x01, 0x00, 0x00, 0x00
        /* <DEDUP_REMOVED lines=1230> */
        /*4dfc*/ 	.byte	0x10, 0xa2, 0x01, 0x00, 0x01, 0x00, 0x00, 0x00, 0x20, 0xa2, 0x01, 0x00


	//----- nvinfo : EIATTR_MERCURY_ISA_VERSION
	.align		4
.L_39:
        /*4e08*/ 	.byte	0x03, 0x5f
        /*4e0a*/ 	.short	0x0000


	//----- nvinfo : EIATTR_EXIT_INSTR_OFFSETS
	.align		4
        /*4e0c*/ 	.byte	0x04, 0x1c
        /*4e0e*/ 	.short	(.L_41 - .L_40)


	//   ....[0]....
.L_40:
        /*4e10*/ 	.word	0x00052510


	//   ....[1]....
        /*4e14*/ 	.word	0x00052540


	//----- nvinfo : EIATTR_REQNTID
	.align		4
.L_41:
        /*4e18*/ 	.byte	0x04, 0x10
        /*4e1a*/ 	.short	(.L_43 - .L_42)
.L_42:
        /*4e1c*/ 	.word	0x00000080
        /*4e20*/ 	.word	0x00000001
        /*4e24*/ 	.word	0x00000001
.L_43:


//--------------------- .nv.callgraph             --------------------------
	.section	.nv.callgraph,"",@"SHT_CUDA_CALLGRAPH"
	.align	4
	.sectionentsize	8
	.align		4
        /*0000*/ 	.word	0x00000000
	.align		4
        /*0004*/ 	.word	0xffffffff
	.align		4
        /*0008*/ 	.word	0x00000000
	.align		4
        /*000c*/ 	.word	0xfffffffe
	.align		4
        /*0010*/ 	.word	0x00000000
	.align		4
        /*0014*/ 	.word	0xfffffffd
	.align		4
        /*0018*/ 	.word	0x00000000
	.align		4
        /*001c*/ 	.word	0xfffffffc


//--------------------- .nv.rel.action            --------------------------
	.section	.nv.rel.action,"",@"SHT_CUDA_RELOCINFO"
	.align	8
	.sectionentsize	8
        /*0000*/ 	.byte	0x73, 0x00, 0x00, 0x00, 0x00, 0x00, 0x00, 0x00, 0x00, 0x00, 0x00, 0x11, 0x25, 0x00, 0x05, 0x36


//--------------------- .nv.constant0.matmul_kernel --------------------------
	.section	.nv.constant0.matmul_kernel,"a",@progbits
	.sectionflags	@""
	.align	4
.nv.constant0.matmul_kernel:
	.zero		432


//--------------------- .text.matmul_kernel       --------------------------
	.section	.text.matmul_kernel,"ax",@progbits
	.sectioninfo	@"SHI_REGISTERS=32"
	.align	128
        .global         matmul_kernel
        .type           matmul_kernel,@function
        .size           matmul_kernel,(.L_x_5 - matmul_kernel)
        .other          matmul_kernel,@"STO_CUDA_ENTRY STV_DEFAULT"
matmul_kernel:
.text.matmul_kernel:
[----:B------:R-:W-:-:S03]  /*0000*/  IMAD.MOV.U32 R1, RZ, RZ, c[0x0][0x28] ;  /* 0x00000a00ff017624 */ /* 0x000fc600078e00ff */
[----:B------:R-:W-:Y:S01]  /*0010*/  IMAD.MOV.U32 R0, RZ, RZ, c[0x0][0x17c] ;  /* 0x00005f00ff007624 */ /* 0x000fe200078e00ff */
[----:B------:R-:W0:Y:S01]  /*0020*/  S2R R29, SR_TID.X ;  /* 0x00000000001d7919 */ /* 0x000e220000002100 */
[----:B------:R-:W-:Y:S01]  /*0030*/  IADD3 R1, R1, -0x2868, RZ ;  /* 0xffffd79801017810 */ /* 0x000fe20007ffe0ff */
[----:B------:R-:W-:Y:S02]  /*0040*/  ULDC.64 UR8, c[0x0][0x118] ;  /* 0x0000460000087ab9 */ /* 0x000fe40000000a00 */
[----:B------:R-:W-:-:S04]  /*0050*/  IADD3 R0, R0, 0xff, RZ ;  /* 0x000000ff00007810 */ /* 0x000fc80007ffe0ff */
[----:B------:R-:W-:-:S04]  /*0060*/  SHF.R.S32.HI R3, RZ, 0x1f, R0 ;  /* 0x0000001fff037819 */ /* 0x000fc80000011400 */
[----:B------:R-:W-:-:S04]  /*0070*/  LEA.HI R3, R3, R0, RZ, 0x8 ;  /* 0x0000000003037211 */ /* 0x000fc800078f40ff */
[----:B------:R-:W-:Y:S02]  /*0080*/  SHF.R.S32.HI R0, RZ, 0x8, R3 ;  /* 0x00000008ff007819 */ /* 0x000fe40000011403 */
[----:B------:R-:W1:Y:S03]  /*0090*/  S2R R3, SR_CTAID.X ;  /* 0x0000000000037919 */ /* 0x000e660000002500 */
[----:B------:R-:W-:-:S05]  /*00a0*/  IMAD.SHL.U32 R0, R0, 0x8, RZ ;  /* 0x0000000800007824 */ /* 0x000fca00078e00ff */
[-C--:B------:R-:W-:Y:S02]  /*00b0*/  IABS R7, R0.reuse ;  /* 0x0000000000077213 */ /* 0x080fe40000000000 */
[----:B------:R-:W-:Y:S02]  /*00c0*/  IABS R10, R0 ;  /* 0x00000000000a7213 */ /* 0x000fe40000000000 */
[----:B------:R-:W2:Y:S01]  /*00d0*/  I2F.RP R2, R7 ;  /* 0x0000000700027306 */ /* 0x000ea20000209400 */
[----:B-1----:R-:W-:-:S07]  /*00e0*/  IABS R8, R3 ;  /* 0x0000000300087213 */ /* 0x002fce0000000000 */
[----:B--2---:R-:W1:Y:S02]  /*00f0*/  MUFU.RCP R2, R2 ;  /* 0x0000000200027308 */ /* 0x004e640000001000 */
[----:B-1----:R-:W-:Y:S01]  /*0100*/  IADD3 R4, R2, 0xffffffe, RZ ;  /* 0x0ffffffe02047810 */ /* 0x002fe20007ffe0ff */
[----:B------:R-:W-:-:S05]  /*0110*/  IMAD.MOV R2, RZ, RZ, -R10 ;  /* 0x000000ffff027224 */ /* 0x000fca00078e0a0a */
[----:B------:R1:W2:Y:S02]  /*0120*/  F2I.FTZ.U32.TRUNC.NTZ R5, R4 ;  /* 0x0000000400057305 */ /* 0x0002a4000021f000 */
[----:B-1----:R-:W-:Y:S02]  /*0130*/  IMAD.MOV.U32 R4, RZ, RZ, RZ ;  /* 0x000000ffff047224 */ /* 0x002fe400078e00ff */
[----:B--2---:R-:W-:-:S04]  /*0140*/  IMAD.MOV R6, RZ, RZ, -R5 ;  /* 0x000000ffff067224 */ /* 0x004fc800078e0a05 */
[----:B------:R-:W-:Y:S02]  /*0150*/  IMAD R9, R6, R7, RZ ;  /* 0x0000000706097224 */ /* 0x000fe400078e02ff */
[----:B------:R-:W-:Y:S02]  /*0160*/  IMAD.MOV.U32 R6, RZ, RZ, R8 ;  /* 0x000000ffff067224 */ /* 0x000fe400078e0008 */
[----:B------:R-:W-:-:S06]  /*0170*/  IMAD.HI.U32 R5, R5, R9, R4 ;  /* 0x0000000905057227 */ /* 0x000fcc00078e0004 */
[----:B------:R-:W-:-:S04]  /*0180*/  IMAD.HI.U32 R5, R5, R6, RZ ;  /* 0x0000000605057227 */ /* 0x000fc800078e00ff */
[----:B------:R-:W-:-:S05]  /*0190*/  IMAD R2, R5, R2, R6 ;  /* 0x0000000205027224 */ /* 0x000fca00078e0206 */
[----:B------:R-:W-:-:S13]  /*01a0*/  ISETP.GT.U32.AND P1, PT, R7, R2, PT ;  /* 0x000000020700720c */ /* 0x000fda0003f24070 */
[----:B------:R-:W-:Y:S01]  /*01b0*/  @!P1 IMAD.IADD R2, R2, 0x1, -R7 ;  /* 0x0000000102029824 */ /* 0x000fe200078e0a07 */
[----:B------:R-:W-:Y:S02]  /*01c0*/  @!P1 IADD3 R5, R5, 0x1, RZ ;  /* 0x0000000105059810 */ /* 0x000fe40007ffe0ff */
[----:B------:R-:W-:Y:S02]  /*01d0*/  ISETP.NE.AND P1, PT, R0, RZ, PT ;  /* 0x000000ff0000720c */ /* 0x000fe40003f25270 */
[----:B------:R-:W-:Y:S02]  /*01e0*/  ISETP.GE.U32.AND P0, PT, R2, R7, PT ;  /* 0x000000070200720c */ /* 0x000fe40003f06070 */
[----:B------:R-:W-:-:S04]  /*01f0*/  LOP3.LUT R2, R3, R0, RZ, 0x3c, !PT ;  /* 0x0000000003027212 */ /* 0x000fc800078e3cff */
[----:B------:R-:W-:Y:S01]  /*0200*/  ISETP.GE.AND P2, PT, R2, RZ, PT ;  /* 0x000000ff0200720c */ /* 0x000fe20003f46270 */
[----:B------:R-:W-:-:S05]  /*0210*/  IMAD.MOV.U32 R2, RZ, RZ, c[0x0][0x178] ;  /* 0x00005e00ff027624 */ /* 0x000fca00078e00ff */
[----:B------:R-:W-:Y:S02]  /*0220*/  IADD3 R2, R2, 0xf, RZ ;  /* 0x0000000f02027810 */ /* 0x000fe40007ffe0ff */
[----:B------:R-:W-:-:S05]  /*0230*/  @P0 IADD3 R5, R5, 0x1, RZ ;  /* 0x0000000105050810 */ /* 0x000fca0007ffe0ff */
[----:B------:R-:W-:Y:S01]  /*0240*/  IMAD.MOV.U32 R4, RZ, RZ, R5 ;  /* 0x000000ffff047224 */ /* 0x000fe200078e0005 */
[----:B------:R-:W-:-:S03]  /*0250*/  SHF.R.S32.HI R5, RZ, 0x1f, R2 ;  /* 0x0000001fff057819 */ /* 0x000fc60000011402 */
[----:B------:R-:W-:Y:S01]  /*0260*/  @!P2 IMAD.MOV R4, RZ, RZ, -R4 ;  /* 0x000000ffff04a224 */ /* 0x000fe200078e0a04 */
[----:B------:R-:W-:Y:S02]  /*0270*/  @!P1 LOP3.LUT R4, RZ, R0, RZ, 0x33, !PT ;  /* 0x00000000ff049212 */ /* 0x000fe400078e33ff */
[----:B------:R-:W-:-:S03]  /*0280*/  LEA.HI R5, R5, R2, RZ, 0x4 ;  /* 0x0000000205057211 */ /* 0x000fc600078f20ff */
[----:B------:R-:W-:Y:S02]  /*0290*/  IMAD.SHL.U32 R2, R4, 0x8, RZ ;  /* 0x0000000804027824 */ /* 0x000fe400078e00ff */
[----:B------:R-:W-:-:S03]  /*02a0*/  IMAD.MOV R4, RZ, RZ, -R4 ;  /* 0x000000ffff047224 */ /* 0x000fc600078e0a04 */
[----:B------:R-:W-:Y:S01]  /*02b0*/  LEA.HI.SX32 R5, R5, -R2, 0x1c ;  /* 0x8000000205057211 */ /* 0x000fe200078fe2ff */
[----:B------:R-:W-:Y:S02]  /*02c0*/  IMAD R9, R0, R4, R3 ;  /* 0x0000000400097224 */ /* 0x000fe400078e0203 */
[----:B------:R-:W-:Y:S01]  /*02d0*/  IMAD.MOV.U32 R4, RZ, RZ, RZ ;  /* 0x000000ffff047224 */ /* 0x000fe200078e00ff */
[----:B------:R-:W-:-:S04]  /*02e0*/  IMNMX R10, R5, 0x8, PT ;  /* 0x00000008050a7817 */ /* 0x000fc80003800200 */
[-C--:B------:R-:W-:Y:S02]  /*02f0*/  IABS R8, R10.reuse ;  /* 0x0000000a00087213 */ /* 0x080fe40000000000 */
[----:B------:R-:W-:Y:S02]  /*0300*/  IABS R0, R10 ;  /* 0x0000000a00007213 */ /* 0x000fe40000000000 */
[----:B------:R-:W1:Y:S08]  /*0310*/  I2F.RP R6, R8 ;  /* 0x0000000800067306 */ /* 0x000e700000209400 */
[----:B-1----:R-:W1:Y:S02]  /*0320*/  MUFU.RCP R6, R6 ;  /* 0x0000000600067308 */ /* 0x002e640000001000 */
[----:B-1----:R-:W-:-:S06]  /*0330*/  IADD3 R5, R6, 0xffffffe, RZ ;  /* 0x0ffffffe06057810 */ /* 0x002fcc0007ffe0ff */
[----:B------:R-:W1:Y:S02]  /*0340*/  F2I.FTZ.U32.TRUNC.NTZ R5, R5 ;  /* 0x0000000500057305 */ /* 0x000e64000021f000 */
[----:B-1----:R-:W-:-:S04]  /*0350*/  IMAD.MOV R7, RZ, RZ, -R5 ;  /* 0x000000ffff077224 */ /* 0x002fc800078e0a05 */
[----:B------:R-:W-:Y:S01]  /*0360*/  IMAD.MOV.U32 R3, RZ, RZ, R7 ;  /* 0x000000ffff037224 */ /* 0x000fe200078e0007 */
[----:B------:R-:W-:-:S03]  /*0370*/  IABS R7, R9 ;  /* 0x0000000900077213 */ /* 0x000fc60000000000 */
[----:B------:R-:W-:-:S04]  /*0380*/  IMAD R3, R3, R8, RZ ;  /* 0x0000000803037224 */ /* 0x000fc800078e02ff */
[----:B------:R-:W-:-:S04]  /*0390*/  IMAD.HI.U32 R4, R5, R3, R4 ;  /* 0x0000000305047227 */ /* 0x000fc800078e0004 */
[----:B------:R-:W-:Y:S02]  /*03a0*/  IMAD.MOV R3, RZ, RZ, -R0 ;  /* 0x000000ffff037224 */ /* 0x000fe400078e0a00 */
[----:B------:R-:W-:Y:S01]  /*03b0*/  IMAD.HI.U32 R0, R4, R7, RZ ;  /* 0x0000000704007227 */ /* 0x000fe200078e00ff */
[----:B0-----:R-:W-:-:S03]  /*03c0*/  LOP3.LUT R4, R29, 0xf, RZ, 0xc0, !PT ;  /* 0x0000000f1d047812 */ /* 0x001fc600078ec0ff */
[----:B------:R-:W-:Y:S02]  /*03d0*/  IMAD R3, R0, R3, R7 ;  /* 0x0000000300037224 */ /* 0x000fe400078e0207 */
[----:B------:R-:W-:-:S03]  /*03e0*/  IMAD.MOV.U32 R5, RZ, RZ, 0xff ;  /* 0x000000ffff057424 */ /* 0x000fc600078e00ff */
[----:B------:R-:W-:Y:S02]  /*03f0*/  ISETP.GT.U32.AND P1, PT, R8, R3, PT ;  /* 0x000000030800720c */ /* 0x000fe40003f24070 */
[----:B------:R-:W-:-:S11]  /*0400*/  IADD3 R11, R5, c[0x0][0x180], RZ ;  /* 0x00006000050b7a10 */ /* 0x000fd60007ffe0ff */
[----:B------:R-:W-:Y:S01]  /*0410*/  @!P1 IMAD.IADD R3, R3, 0x1, -R8 ;  /* 0x0000000103039824 */ /* 0x000fe200078e0a08 */
[----:B------:R-:W-:Y:S02]  /*0420*/  @!P1 IADD3 R0, R0, 0x1, RZ ;  /* 0x0000000100009810 */ /* 0x000fe40007ffe0ff */
[----:B------:R-:W-:Y:S02]  /*0430*/  ISETP.NE.AND P1, PT, R10, RZ, PT ;  /* 0x000000ff0a00720c */ /* 0x000fe40003f25270 */
[----:B------:R-:W-:Y:S02]  /*0440*/  ISETP.GE.U32.AND P0, PT, R3, R8, PT ;  /* 0x000000080300720c */ /* 0x000fe40003f06070 */
[----:B------:R-:W-:-:S04]  /*0450*/  LOP3.LUT R3, R9, R10, RZ, 0x3c, !PT ;  /* 0x0000000a09037212 */ /* 0x000fc800078e3cff */
[----:B------:R-:W-:-:S07]  /*0460*/  ISETP.GE.AND P2, PT, R3, RZ, PT ;  /* 0x000000ff0300720c */ /* 0x000fce0003f46270 */
[----:B------:R-:W-:Y:S02]  /*0470*/  @P0 IADD3 R0, R0, 0x1, RZ ;  /* 0x0000000100000810 */ /* 0x000fe40007ffe0ff */
[----:B------:R-:W-:-:S04]  /*0480*/  ISETP.GT.AND P0, PT, R11, 0xff, PT ;  /* 0x000000ff0b00780c */ /* 0x000fc80003f04270 */
[----:B------:R-:W-:Y:S01]  /*0490*/  @!P2 IMAD.MOV R0, RZ, RZ, -R0 ;  /* 0x000000ffff00a224 */ /* 0x000fe200078e0a00 */
[----:B------:R-:W-:-:S05]  /*04a0*/  @!P1 LOP3.LUT R0, RZ, R10, RZ, 0x33, !PT ;  /* 0x0000000aff009212 */ /* 0x000fca00078e33ff */
[----:B------:R-:W-:Y:S02]  /*04b0*/  IMAD.MOV R3, RZ, RZ, -R0 ;  /* 0x000000ffff037224 */ /* 0x000fe400078e0a00 */
[----:B------:R-:W-:Y:S02]  /*04c0*/  IMAD.SHL.U32 R20, R0, 0x100, RZ ;  /* 0x0000010000147824 */ /* 0x000fe400078e00ff */
[----:B------:R-:W-:-:S04]  /*04d0*/  IMAD R3, R10, R3, R9 ;  /* 0x000000030a037224 */ /* 0x000fc800078e0209 */
[----:B------:R-:W-:Y:S01]  /*04e0*/  IMAD.IADD R3, R2, 0x1, R3 ;  /* 0x0000000102037824 */ /* 0x000fe200078e0203 */
[----:B------:R-:W-:-:S03]  /*04f0*/  SHF.R.U32.HI R2, RZ, 0x4, R29 ;  /* 0x00000004ff027819 */ /* 0x000fc6000001161d */
[----:B------:R-:W-:Y:S01]  /*0500*/  IMAD R28, R3, 0x10, R4 ;  /* 0x00000010031c7824 */ /* 0x000fe200078e0204 */
[----:B------:R-:W-:-:S04]  /*0510*/  SGXT.U32 R2, R2, 0x3 ;  /* 0x000000030202781a */ /* 0x000fc80000000000 */
[----:B------:R0:W-:Y:S01]  /*0520*/  STL [R1+0x16c0], R28 ;  /* 0x0016c01c01007387 */ /* 0x0001e20000100800 */
[C---:B------:R-:W-:Y:S02]  /*0530*/  LOP3.LUT R4, R2.reuse, 0x8, RZ, 0xfc, !PT ;  /* 0x0000000802047812 */ /* 0x040fe400078efcff */
[C---:B------:R-:W-:Y:S01]  /*0540*/  LOP3.LUT R3, R2.reuse, 0x10, RZ, 0xfc, !PT ;  /* 0x0000001002037812 */ /* 0x040fe200078efcff */
[----:B------:R0:W-:Y:S01]  /*0550*/  STL [R1+0x178], R20 ;  /* 0x0001781401007387 */ /* 0x0001e20000100800 */
[C---:B------:R-:W-:Y:S02]  /*0560*/  LOP3.LUT R5, R2.reuse, 0x18, RZ, 0xfc, !PT ;  /* 0x0000001802057812 */ /* 0x040fe400078efcff */
[C---:B------:R-:W-:Y:S02]  /*0570*/  LOP3.LUT R4, R2.reuse, 0x20, RZ, 0xfc, !PT ;  /* 0x0000002002047812 */ /* 0x040fe400078efcff */
[C---:B------:R-:W-:Y:S02]  /*0580*/  LOP3.LUT R3, R2.reuse, 0x28, RZ, 0xfc, !PT ;  /* 0x0000002802037812 */ /* 0x040fe400078efcff */
[----:B------:R-:W-:-:S02]  /*0590*/  LOP3.LUT R5, R2, 0x30, RZ, 0xfc, !PT ;  /* 0x0000003002057812 */ /* 0x000fc400078efcff */
[C---:B------:R-:W-:Y:S02]  /*05a0*/  LOP3.LUT R4, R2.reuse, 0x40, RZ, 0xfc, !PT ;  /* 0x0000004002047812 */ /* 0x040fe400078efcff */
[C---:B------:R-:W-:Y:S02]  /*05b0*/  LOP3.LUT R3, R2.reuse, 0x48, RZ, 0xfc, !PT ;  /* 0x0000004802037812 */ /* 0x040fe400078efcff */
        /* <DEDUP_REMOVED lines=18> */
[----:B------:R-:W-:Y:S01]  /*06e0*/  LOP3.LUT R2, R2, 0xf0, RZ, 0xfc, !PT ;  /* 0x000000f002027812 */ /* 0x000fe200078efcff */
[----:B------:R-:W-:Y:S05]  /*06f0*/  @P0 BRA `(.L_x_0) ;  /* 0x000000e000000947 */ /* 0x000fea0003800000 */
[C---:B0-----:R-:W-:Y:S01]  /*0700*/  IMAD.SHL.U32 R0, R29.reuse, 0x20, RZ ;  /* 0x000000201d007824 */ /* 0x041fe200078e00ff */
[----:B------:R-:W-:Y:S01]  /*0710*/  CS2R R16, SRZ ;  /* 0x0000000000107805 */ /* 0x000fe2000001ff00 */
[----:B------:R-:W-:Y:S01]  /*0720*/  IMAD.SHL.U32 R2, R29, 0x10, RZ ;  /* 0x000000101d027824 */ /* 0x000fe200078e00ff */
[----:B------:R-:W-:Y:S01]  /*0730*/  CS2R R18, SRZ ;  /* 0x0000000000127805 */ /* 0x000fe2000001ff00 */
[----:B------:R-:W-:Y:S01]  /*0740*/  CS2R R4, SRZ ;  /* 0x0000000000047805 */ /* 0x000fe2000001ff00 */
[----:B------:R-:W-:Y:S01]  /*0750*/  LOP3.LUT R0, R0, 0x60, RZ, 0xc0, !PT ;  /* 0x0000006000007812 */ /* 0x000fe200078ec0ff */
[----:B------:R-:W-:Y:S01]  /*0760*/  CS2R R6, SRZ ;  /* 0x0000000000067805 */ /* 0x000fe2000001ff00 */
[----:B------:R0:W-:Y:S01]  /*0770*/  STL [R1+0x16bc], R2 ;  /* 0x0016bc0201007387 */ /* 0x0001e20000100800 */
[----:B------:R-:W-:Y:S01]  /*0780*/  CS2R R8, SRZ ;  /* 0x0000000000087805 */ /* 0x000fe2000001ff00 */
[----:B------:R-:W-:Y:S01]  /*0790*/  CS2R R10, SRZ ;  /* 0x00000000000a7805 */ /* 0x000fe2000001ff00 */
[----:B------:R-:W-:Y:S01]  /*07a0*/  CS2R R12, SRZ ;  /* 0x00000000000c7805 */ /* 0x000fe2000001ff00 */
[----:B------:R0:W-:Y:S01]  /*07b0*/  STL [R1+0x16c4], R0 ;  /* 0x0016c40001007387 */ /* 0x0001e20000100800 */
[----:B------:R-:W-:Y:S01]  /*07c0*/  CS2R R14, SRZ ;  /* 0x00000000000e7805 */ /* 0x000fe2000001ff00 */
[----:B------:R-:W-:Y:S05]  /*07d0*/  BRA `(.L_x_1) ;  /* 0x00050ad000007947 */ /* 0x000fea0003800000 */
.L_x_0:
[----:B0-----:R-:W-:Y:S01]  /*07e0*/  IABS R6, c[0x0][0x17c] ;  /* 0x00005f0000067a13 */ /* 0x001fe20000000000 */
[----:B------:R-:W-:Y:S01]  /*07f0*/  IMAD.MOV.U32 R2, RZ, RZ, RZ ;  /* 0x000000ffff027224 */ /* 0x000fe200078e00ff */
[----:B------:R-:W-:-:S02]  /*0800*/  IADD3 R4, R20, 0xff, RZ ;  /* 0x000000ff14047810 */ /* 0x000fc40007ffe0ff */
[----:B------:R-:W0:Y:S01]  /*0810*/  I2F.RP R0, R6 ;  /* 0x0000000600007306 */ /* 0x000e220000209400 */
[----:B------:R-:W-:Y:S02]  /*0820*/  IADD3 R10, R20, 0xfb, RZ ;  /* 0x000000fb140a7810 */ /* 0x000fe40007ffe0ff */
[----:B------:R-:W-:Y:S02]  /*0830*/  IABS R12, R4 ;  /* 0x00000004000c7213 */ /* 0x000fe40000000000 */
[----:B------:R-:W-:Y:S02]  /*0840*/  ISETP.GE.AND P0, PT, R4, RZ, PT ;  /* 0x000000ff0400720c */ /* 0x000fe40003f06270 */
[----:B------:R-:W-:Y:S02]  /*0850*/  IADD3 R4, R20, 0xfa, RZ ;  /* 0x000000fa14047810 */ /* 0x000fe40007ffe0ff */
[----:B------:R-:W-:Y:S01]  /*0860*/  IABS R13, R10 ;  /* 0x0000000a000d7213 */ /* 0x000fe20000000000 */
[----:B0-----:R-:W0:Y:S02]  /*0870*/  MUFU.RCP R0, R0 ;  /* 0x0000000000007308 */ /* 0x001e240000001000 */
[----:B0-----:R-:W-:-:S06]  /*0880*/  IADD3 R0, R0, 0xffffffe, RZ ;  /* 0x0ffffffe00007810 */ /* 0x001fcc0007ffe0ff */
[----:B------:R0:W1:Y:S02]  /*0890*/  F2I.FTZ.U32.TRUNC.NTZ R3, R0 ;  /* 0x0000000000037305 */ /* 0x000064000021f000 */
[----:B0-----:R-:W-:-:S04]  /*08a0*/  IADD3 R0, R20, 0xfe, RZ ;  /* 0x000000fe14007810 */ /* 0x001fc80007ffe0ff */
[----:B------:R-:W-:Y:S02]  /*08b0*/  IABS R8, R0 ;  /* 0x0000000000087213 */ /* 0x000fe40000000000 */
[----:B------:R-:W-:Y:S01]  /*08c0*/  ISETP.GE.AND P2, PT, R0, RZ, PT ;  /* 0x000000ff0000720c */ /* 0x000fe20003f46270 */
[----:B-1----:R-:W-:-:S04]  /*08d0*/  IMAD.MOV R25, RZ, RZ, -R3 ;  /* 0x000000ffff197224 */ /* 0x002fc800078e0a03 */
[----:B------:R-:W-:-:S04]  /*08e0*/  IMAD R25, R25, R6, RZ ;  /* 0x0000000619197224 */ /* 0x000fc800078e02ff */
[----:B------:R-:W-:Y:S01]  /*08f0*/  IMAD.HI.U32 R25, R3, R25, R2 ;  /* 0x0000001903197227 */ /* 0x000fe200078e0002 */
[----:B------:R-:W-:-:S04]  /*0900*/  IADD3 R2, R20, 0xfd, RZ ;  /* 0x000000fd14027810 */ /* 0x000fc80007ffe0ff */
[----:B------:R-:W-:Y:S01]  /*0910*/  IABS R9, R2 ;  /* 0x0000000200097213 */ /* 0x000fe20000000000 */
[C---:B------:R-:W-:Y:S01]  /*0920*/  IMAD.HI.U32 R5, R25.reuse, R12, RZ ;  /* 0x0000000c19057227 */ /* 0x040fe200078e00ff */
[----:B------:R-:W-:Y:S02]  /*0930*/  ISETP.GE.AND P6, PT, R2, RZ, PT ;  /* 0x000000ff0200720c */ /* 0x000fe40003fc6270 */
[----:B------:R-:W-:Y:S01]  /*0940*/  IADD3 R2, R20, 0xf9, RZ ;  /* 0x000000f914027810 */ /* 0x000fe20007ffe0ff */
[----:B------:R-:W-:Y:S02]  /*0950*/  IMAD.MOV R5, RZ, RZ, -R5 ;  /* 0x000000ffff057224 */ /* 0x000fe400078e0a05 */
[----:B------:R-:W-:Y:S01]  /*0960*/  IMAD.HI.U32 R3, R25, R8, RZ ;  /* 0x0000000819037227 */ /* 0x000fe200078e00ff */
[----:B------:R-:W-:-:S03]  /*0970*/  IABS R7, R2 ;  /* 0x0000000200077213 */ /* 0x000fc60000000000 */
[C---:B------:R-:W-:Y:S02]  /*0980*/  IMAD R12, R6.reuse, R5, R12 ;  /* 0x00000005060c7224 */ /* 0x040fe400078e020c */
[----:B------:R-:W-:Y:S02]  /*0990*/  IMAD.MOV R3, RZ, RZ, -R3 ;  /* 0x000000ffff037224 */ /* 0x000fe400078e0a03 */
[----:B------:R-:W-:Y:S01]  /*09a0*/  IMAD.HI.U32 R5, R25, R9, RZ ;  /* 0x0000000919057227 */ /* 0x000fe200078e00ff */
[----:B------:R-:W-:-:S03]  /*09b0*/  ISETP.GT.U32.AND P1, PT, R6, R12, PT ;  /* 0x0000000c0600720c */ /* 0x000fc60003f24070 */
[----:B------:R-:W-:Y:S01]  /*09c0*/  IMAD R8, R6, R3, R8 ;  /* 0x0000000306087224 */ /* 0x000fe200078e0208 */
[----:B------:R-:W-:Y:S01]  /*09d0*/  IADD3 R3, R20, 0xfc, RZ ;  /* 0x000000fc14037810 */ /* 0x000fe20007ffe0ff */
[----:B------:R-:W-:Y:S02]  /*09e0*/  IMAD.MOV R5, RZ, RZ, -R5 ;  /* 0x000000ffff057224 */ /* 0x000fe400078e0a05 */
[----:B------:R-:W-:Y:S01]  /*09f0*/  IMAD.HI.U32 R14, R25, R13, RZ ;  /* 0x0000000d190e7227 */ /* 0x000fe200078e00ff */
[C---:B------:R-:W-:Y:S02]  /*0a00*/  ISETP.GT.U32.AND P3, PT, R6.reuse, R8, PT ;  /* 0x000000080600720c */ /* 0x040fe40003f64070 */
[----:B------:R-:W-:Y:S01]  /*0a10*/  IABS R0, R3 ;  /* 0x0000000300007213 */ /* 0x000fe20000000000 */
[----:B------:R-:W-:Y:S01]  /*0a20*/  IMAD R9, R6, R5, R9 ;  /* 0x0000000506097224 */ /* 0x000fe200078e0209 */
[----:B------:R-:W-:Y:S01]  /*0a30*/  IABS R5, R4 ;  /* 0x0000000400057213 */ /* 0x000fe20000000000 */
[----:B------:R-:W-:-:S02]  /*0a40*/  @!P1 IMAD.IADD R12, R12, 0x1, -R6 ;  /* 0x000000010c0c9824 */ /* 0x000fc400078e0a06 */
[----:B------:R-:W-:Y:S01]  /*0a50*/  IMAD.HI.U32 R11, R25, R0, RZ ;  /* 0x00000000190b7227 */ /* 0x000fe200078e00ff */
[C---:B------:R-:W-:Y:S02]  /*0a60*/  ISETP.GT.U32.AND P1, PT, R6.reuse, R9, PT ;  /* 0x000000090600720c */ /* 0x040fe40003f24070 */
[----:B------:R-:W-:Y:S01]  /*0a70*/  ISETP.GT.U32.AND P4, PT, R6, R12, PT ;  /* 0x0000000c0600720c */ /* 0x000fe20003f84070 */
[----:B------:R-:W-:Y:S02]  /*0a80*/  IMAD.MOV R11, RZ, RZ, -R11 ;  /* 0x000000ffff0b7224 */ /* 0x000fe400078e0a0b */
[----:B------:R-:W-:Y:S01]  /*0a90*/  @!P3 IMAD.IADD R8, R8, 0x1, -R6 ;  /* 0x000000010808b824 */ /* 0x000fe200078e0a06 */
[----:B------:R-:W-:Y:S01]  /*0aa0*/  ISETP.GE.AND P3, PT, R3, RZ, PT ;  /* 0x000000ff0300720c */ /* 0x000fe20003f66270 */
[C---:B------:R-:W-:Y:S02]  /*0ab0*/  IMAD R0, R6.reuse, R11, R0 ;  /* 0x0000000b06007224 */ /* 0x040fe400078e0200 */
[----:B------:R-:W-:Y:S01]  /*0ac0*/  IMAD.HI.U32 R3, R25, R5, RZ ;  /* 0x0000000519037227 */ /* 0x000fe200078e00ff */
[----:B------:R-:W-:-:S03]  /*0ad0*/  ISETP.GT.U32.AND P5, PT, R6, R8, PT ;  /* 0x000000080600720c */ /* 0x000fc60003fa4070 */
[--C-:B------:R-:W-:Y:S02]  /*0ae0*/  @!P1 IMAD.IADD R9, R9, 0x1, -R6.reuse ;  /* 0x0000000109099824 */ /* 0x100fe400078e0a06 */
[----:B------:R-:W-:Y:S01]  /*0af0*/  @!P4 IMAD.IADD R12, R12, 0x1, -R6 ;  /* 0x000000010c0cc824 */ /* 0x000fe200078e0a06 */
[C---:B------:R-:W-:Y:S01]  /*0b00*/  ISETP.GT.U32.AND P4, PT, R6.reuse, R0, PT ;  /* 0x000000000600720c */ /* 0x040fe20003f84070 */
[----:B------:R-:W-:Y:S01]  /*0b10*/  IMAD.MOV R14, RZ, RZ, -R14 ;  /* 0x000000ffff0e7224 */ /* 0x000fe200078e0a0e */
[----:B------:R-:W-:Y:S01]  /*0b20*/  ISETP.GT.U32.AND P1, PT, R6, R9, PT ;  /* 0x000000090600720c */ /* 0x000fe20003f24070 */
[----:B------:R-:W-:-:S04]  /*0b30*/  IMAD.HI.U32 R11, R25, R7, RZ ;  /* 0x00000007190b7227 */ /* 0x000fc800078e00ff */
[----:B------:R-:W-:Y:S01]  /*0b40*/  @!P5 IMAD.IADD R8, R8, 0x1, -R6 ;  /* 0x000000010808d824 */ /* 0x000fe200078e0a06 */
[----:B------:R-:W-:Y:S01]  /*0b50*/  ISETP.GE.AND P5, PT, R10, RZ, PT ;  /* 0x000000ff0a00720c */ /* 0x000fe20003fa6270 */
[----:B------:R-:W-:Y:S02]  /*0b60*/  IMAD.MOV R3, RZ, RZ, -R3 ;  /* 0x000000ffff037224 */ /* 0x000fe400078e0a03 */
[----:B------:R-:W-:Y:S02]  /*0b70*/  IMAD R10, R6, R14, R13 ;  /* 0x0000000e060a7224 */ /* 0x000fe400078e020d */
[----:B------:R-:W-:Y:S02]  /*0b80*/  IMAD.MOV.U32 R15, RZ, RZ, R12 ;  /* 0x000000ffff0f7224 */ /* 0x000fe400078e000c */
[----:B------:R-:W-:Y:S02]  /*0b90*/  IMAD.MOV R11, RZ, RZ, -R11 ;  /* 0x000000ffff0b7224 */ /* 0x000fe400078e0a0b */
[----:B------:R-:W-:-:S02]  /*0ba0*/  @!P4 IMAD.IADD R0, R0, 0x1, -R6 ;  /* 0x000000010000c824 */ /* 0x000fc400078e0a06 */
[----:B------:R-:W-:Y:S02]  /*0bb0*/  @!P1 IMAD.IADD R9, R9, 0x1, -R6 ;  /* 0x0000000109099824 */ /* 0x000fe400078e0a06 */
[C---:B------:R-:W-:Y:S01]  /*0bc0*/  IMAD R5, R6.reuse, R3, R5 ;  /* 0x0000000306057224 */ /* 0x040fe200078e0205 */
[C---:B------:R-:W-:Y:S01]  /*0bd0*/  ISETP.GT.U32.AND P4, PT, R6.reuse, R0, PT ;  /* 0x000000000600720c */ /* 0x040fe20003f84070 */
[----:B------:R-:W-:Y:S01]  /*0be0*/  @!P0 IMAD.MOV R15, RZ, RZ, -R15 ;  /* 0x000000ffff0f8224 */ /* 0x000fe200078e0a0f */
[C---:B------:R-:W-:Y:S01]  /*0bf0*/  ISETP.GT.U32.AND P0, PT, R6.reuse, R10, PT ;  /* 0x0000000a0600720c */ /* 0x040fe20003f04070 */
[C---:B------:R-:W-:Y:S01]  /*0c00*/  IMAD R7, R6.reuse, R11, R7 ;  /* 0x0000000b06077224 */ /* 0x040fe200078e0207 */
[----:B------:R-:W-:Y:S01]  /*0c10*/  ISETP.GT.U32.AND P1, PT, R6, R5, PT ;  /* 0x000000050600720c */ /* 0x000fe20003f24070 */
[----:B------:R-:W-:Y:S01]  /*0c20*/  IMAD.MOV.U32 R12, RZ, RZ, R9 ;  /* 0x000000ffff0c7224 */ /* 0x000fe200078e0009 */
[----:B------:R-:W-:Y:S01]  /*0c30*/  IADD3 R3, R20, 0xf8, RZ ;  /* 0x000000f814037810 */ /* 0x000fe20007ffe0ff */
[----:B------:R-:W-:Y:S01]  /*0c40*/  IMAD.MOV.U32 R13, RZ, RZ, R8 ;  /* 0x000000ffff0d7224 */ /* 0x000fe200078e0008 */
[----:B------:R0:W-:Y:S01]  /*0c50*/  STL [R1+0xa8], R15 ;  /* 0x0000a80f01007387 */ /* 0x0001e20000100800 */
[----:B------:R-:W-:Y:S01]  /*0c60*/  @!P6 IMAD.MOV R12, RZ, RZ, -R12 ;  /* 0x000000ffff0ce224 */ /* 0x000fe200078e0a0c */
[----:B------:R-:W-:Y:S01]  /*0c70*/  ISETP.GT.U32.AND P6, PT, R6, R7, PT ;  /* 0x000000070600720c */ /* 0x000fe20003fc4070 */
[----:B------:R-:W-:Y:S01]  /*0c80*/  @!P2 IMAD.MOV R13, RZ, RZ, -R13 ;  /* 0x000000ffff0da224 */ /* 0x000fe200078e0a0d */
[----:B------:R-:W-:Y:S01]  /*0c90*/  IABS R11, R3 ;  /* 0x00000003000b7213 */ /* 0x000fe20000000000 */
[--C-:B------:R-:W-:Y:S01]  /*0ca0*/  @!P4 IMAD.IADD R0, R0, 0x1, -R6.reuse ;  /* 0x000000010000c824 */ /* 0x100fe200078e0a06 */
[----:B------:R-:W-:Y:S01]  /*0cb0*/  ISETP.GE.AND P2, PT, R4, RZ, PT ;  /* 0x000000ff0400720c */ /* 0x000fe20003f46270 */
[--C-:B------:R-:W-:Y:S01]  /*0cc0*/  @!P0 IMAD.IADD R10, R10, 0x1, -R6.reuse ;  /* 0x000000010a0a8824 */ /* 0x100fe200078e0a06 */
[----:B------:R-:W-:Y:S01]  /*0cd0*/  ISETP.GE.AND P4, PT, R2, RZ, PT ;  /* 0x000000ff0200720c */ /* 0x000fe20003f86270 */
[----:B------:R-:W-:Y:S01]  /*0ce0*/  @!P1 IMAD.IADD R5, R5, 0x1, -R6 ;  /* 0x0000000105059824 */ /* 0x000fe200078e0a06 */
[----:B------:R-:W-:Y:S01]  /*0cf0*/  STL [R1+0x54], R13 ;  /* 0x0000540d01007387 */ /* 0x000fe20000100800 */
[----:B------:R-:W-:Y:S01]  /*0d00*/  IMAD.MOV.U32 R8, RZ, RZ, R11 ;  /* 0x000000ffff087224 */ /* 0x000fe200078e000b */
[C---:B------:R-:W-:Y:S01]  /*0d10*/  ISETP.GT.U32.AND P1, PT, R6.reuse, R10, PT ;  /* 0x0000000a0600720c */ /* 0x040fe20003f24070 */
[----:B------:R-:W-:Y:S01]  /*0d20*/  IMAD.MOV.U32 R11, RZ, RZ, R0 ;  /* 0x000000ffff0b7224 */ /* 0x000fe200078e0000 */
[----:B------:R-:W-:Y:S01]  /*0d30*/  STL [R1+0x4c], R12 ;  /* 0x00004c0c01007387 */ /* 0x000fe20000100800 */
[----:B------:R-:W-:Y:S01]  /*0d40*/  @!P6 IMAD.IADD R7, R7, 0x1, -R6 ;  /* 0x000000010707e824 */ /* 0x000fe200078e0a06 */
[----:B------:R-:W-:Y:S01]  /*0d50*/  ISETP.GT.U32.AND P6, PT, R6, R5, PT ;  /* 0x000000050600720c */ /* 0x000fe20003fc4070 */
[----:B------:R-:W-:Y:S01]  /*0d60*/  @!P3 IMAD.MOV R11, RZ, RZ, -R11 ;  /* 0x000000ffff0bb224 */ /* 0x000fe200078e0a0b */
[----:B------:R-:W-:Y:S01]  /*0d70*/  IADD3 R4, R20, 0xf7, RZ ;  /* 0x000000f714047810 */ /* 0x000fe20007ffe0ff */
[----:B------:R-:W-:Y:S01]  /*0d80*/  IMAD.HI.U32 R9, R25, R8, RZ ;  /* 0x0000000819097227 */ /* 0x000fe200078e00ff */
[----:B------:R-:W-:-:S02]  /*0d90*/  ISETP.GT.U32.AND P3, PT, R6, R7, PT ;  /* 0x000000070600720c */ /* 0x000fc40003f64070 */
[----:B------:R1:W-:Y:S01]  /*0da0*/  STL [R1+0x48], R11 ;  /* 0x0000480b01007387 */ /* 0x0003e20000100800 */
[----:B------:R-:W-:Y:S01]  /*0db0*/  IABS R16, R4 ;  /* 0x0000000400107213 */ /* 0x000fe20000000000 */
[----:B------:R-:W-:Y:S01]  /*0dc0*/  IMAD.MOV R9, RZ, RZ, -R9 ;  /* 0x000000ffff097224 */ /* 0x000fe200078e0a09 */
[----:B------:R-:W-:Y:S01]  /*0dd0*/  ISETP.GE.AND P0, PT, R3, RZ, PT ;  /* 0x000000ff0300720c */ /* 0x000fe20003f06270 */
[----:B------:R-:W-:Y:S01]  /*0de0*/  @!P1 IMAD.IADD R10, R10, 0x1, -R6 ;  /* 0x000000010a0a9824 */ /* 0x000fe200078e0a06 */
[----:B------:R-:W-:Y:S01]  /*0df0*/  IADD3 R3, R20, 0xf6, RZ ;  /* 0x000000f614037810 */ /* 0x000fe20007ffe0ff */
[----:B------:R-:W-:Y:S01]  /*0e00*/  IMAD R8, R6, R9, R8 ;  /* 0x0000000906087224 */ /* 0x000fe200078e0208 */
[----:B------:R-:W-:Y:S01]  /*0e10*/  IADD3 R2, R20, 0xf5, RZ ;  /* 0x000000f514027810 */ /* 0x000fe20007ffe0ff */
[----:B------:R-:W-:Y:S01]  /*0e20*/  @!P6 IMAD.IADD R5, R5, 0x1, -R6 ;  /* 0x000000010505e824 */ /* 0x000fe200078e0a06 */
[----:B0-----:R-:W-:Y:S01]  /*0e30*/  IABS R15, R3 ;  /* 0x00000003000f7213 */ /* 0x001fe20000000000 */
[----:B-1----:R-:W-:Y:S01]  /*0e40*/  IMAD.MOV.U32 R11, RZ, RZ, R10 ;  /* 0x000000ffff0b7224 */ /* 0x002fe200078e000a */
[----:B------:R-:W-:Y:S01]  /*0e50*/  ISETP.GT.U32.AND P1, PT, R6, R8, PT ;  /* 0x000000080600720c */ /* 0x000fe20003f24070 */
[----:B------:R-:W-:Y:S01]  /*0e60*/  @!P3 IMAD.IADD R7, R7, 0x1, -R6 ;  /* 0x000000010707b824 */ /* 0x000fe200078e0a06 */
[----:B------:R-:W-:Y:S01]  /*0e70*/  IADD3 R0, R20, 0xf4, RZ ;  /* 0x000000f414007810 */ /* 0x000fe20007ffe0ff */
[----:B------:R-:W-:Y:S01]  /*0e80*/  @!P5 IMAD.MOV R11, RZ, RZ, -R11 ;  /* 0x000000ffff0bd224 */ /* 0x000fe200078e0a0b */
[----:B------:R-:W-:Y:S01]  /*0e90*/  IABS R14, R2 ;  /* 0x00000002000e7213 */ /* 0x000fe20000000000 */
[----:B------:R-:W-:Y:S01]  /*0ea0*/  @!P2 IMAD.MOV R5, RZ, RZ, -R5 ;  /* 0x000000ffff05a224 */ /* 0x000fe200078e0a05 */
[----:B------:R-:W-:Y:S01]  /*0eb0*/  IABS R13, R0 ;  /* 0x00000000000d7213 */ /* 0x000fe20000000000 */
[----:B------:R-:W-:Y:S01]  /*0ec0*/  @!P4 IMAD.MOV R7, RZ, RZ, -R7 ;  /* 0x000000ffff07c224 */ /* 0x000fe200078e0a07 */
[----:B------:R-:W-:Y:S01]  /*0ed0*/  STL [R1+0x44], R11 ;  /* 0x0000440b01007387 */ /* 0x000fe20000100800 */
[----:B------:R-:W-:Y:S01]  /*0ee0*/  IMAD.HI.U32 R9, R25, R16, RZ ;  /* 0x0000001019097227 */ /* 0x000fe200078e00ff */
[----:B------:R-:W-:-:S02]  /*0ef0*/  ISETP.GE.AND P3, PT, R4, RZ, PT ;  /* 0x000000ff0400720c */ /* 0x000fc40003f66270 */
[----:B------:R-:W-:Y:S01]  /*0f00*/  STL [R1+0xc], R5 ;  /* 0x00000c0501007387 */ /* 0x000fe20000100800 */
[----:B------:R-:W-:Y:S02]  /*0f10*/  IMAD.MOV R9, RZ, RZ, -R9 ;  /* 0x000000ffff097224 */ /* 0x000fe400078e0a09 */
[C---:B------:R-:W-:Y:S01]  /*0f20*/  IMAD.HI.U32 R4, R25.reuse, R14, RZ ;  /* 0x0000000e19047227 */ /* 0x040fe200078e00ff */
[----:B------:R0:W-:Y:S03]  /*0f30*/  STL [R1+0x1a00], R7 ;  /* 0x001a000701007387 */ /* 0x0001e60000100800 */
[----:B------:R-:W-:Y:S02]  /*0f40*/  IMAD R16, R6, R9, R16 ;  /* 0x0000000906107224 */ /* 0x000fe400078e0210 */
[----:B------:R-:W-:-:S03]  /*0f50*/  IMAD.HI.U32 R9, R25, R15, RZ ;  /* 0x0000000f19097227 */ /* 0x000fc600078e00ff */
[----:B------:R-:W-:Y:S01]  /*0f60*/  ISETP.GT.U32.AND P6, PT, R6, R16, PT ;  /* 0x000000100600720c */ /* 0x000fe20003fc4070 */
[----:B------:R-:W-:Y:S01]  /*0f70*/  IMAD.MOV R9, RZ, RZ, -R9 ;  /* 0x000000ffff097224 */ /* 0x000fe200078e0a09 */
[----:B0-----:R-:W2:Y:S01]  /*0f80*/  LDL R7, [R1+0x178] ;  /* 0x0001780001077983 */ /* 0x001ea20000100800 */
[----:B------:R-:W-:Y:S01]  /*0f90*/  @!P1 IMAD.IADD R8, R8, 0x1, -R6 ;  /* 0x0000000108089824 */ /* 0x000fe200078e0a06 */
[----:B------:R-:W-:Y:S01]  /*0fa0*/  ISETP.GE.AND P1, PT, R3, RZ, PT ;  /* 0x000000ff0300720c */ /* 0x000fe20003f26270 */
[----:B------:R-:W-:-:S03]  /*0fb0*/  IMAD.HI.U32 R3, R25, R13, RZ ;  /* 0x0000000d19037227 */ /* 0x000fc600078e00ff */
[C---:B------:R-:W-:Y:S01]  /*0fc0*/  ISETP.GT.U32.AND P5, PT, R6.reuse, R8, PT ;  /* 0x000000080600720c */ /* 0x040fe20003fa4070 */
[----:B------:R-:W-:Y:S02]  /*0fd0*/  IMAD.MOV R4, RZ, RZ, -R4 ;  /* 0x000000ffff047224 */ /* 0x000fe400078e0a04 */
[----:B------:R-:W-:Y:S02]  /*0fe0*/  IMAD R15, R6, R9, R15 ;  /* 0x00000009060f7224 */ /* 0x000fe400078e020f */
[----:B------:R-:W-:Y:S02]  /*0ff0*/  @!P6 IMAD.IADD R16, R16, 0x1, -R6 ;  /* 0x000000011010e824 */ /* 0x000fe400078e0a06 */
[----:B------:R-:W-:Y:S01]  /*1000*/  IMAD.MOV R3, RZ, RZ, -R3 ;  /* 0x000000ffff037224 */ /* 0x000fe200078e0a03 */
[C---:B------:R-:W-:Y:S01]  /*1010*/  ISETP.GT.U32.AND P2, PT, R6.reuse, R15, PT ;  /* 0x0000000f0600720c */ /* 0x040fe20003f44070 */
[C---:B------:R-:W-:Y:S01]  /*1020*/  IMAD R14, R6.reuse, R4, R14 ;  /* 0x00000004060e7224 */ /* 0x040fe200078e020e */
[C---:B------:R-:W-:Y:S01]  /*1030*/  ISETP.GT.U32.AND P6, PT, R6.reuse, R16, PT ;  /* 0x000000100600720c */ /* 0x040fe20003fc4070 */
[----:B------:R-:W-:Y:S01]  /*1040*/  IMAD R13, R6, R3, R13 ;  /* 0x00000003060d7224 */ /* 0x000fe200078e020d */
[----:B------:R-:W-:-:S02]  /*1050*/  IADD3 R4, R20, 0xf3, RZ ;  /* 0x000000f314047810 */ /* 0x000fc40007ffe0ff */
[----:B------:R-:W-:Y:S02]  /*1060*/  ISETP.GT.U32.AND P4, PT, R6, R14, PT ;  /* 0x0000000e0600720c */ /* 0x000fe40003f84070 */
[----:B------:R-:W-:-:S07]  /*1070*/  IABS R5, R4 ;  /* 0x0000000400057213 */ /* 0x000fce0000000000 */
[--C-:B------:R-:W-:Y:S01]  /*1080*/  @!P6 IMAD.IADD R16, R16, 0x1, -R6.reuse ;  /* 0x000000011010e824 */ /* 0x100fe200078e0a06 */
[----:B------:R-:W-:Y:S01]  /*1090*/  ISETP.GT.U32.AND P6, PT, R6, R13, PT ;  /* 0x0000000d0600720c */ /* 0x000fe20003fc4070 */
[--C-:B------:R-:W-:Y:S02]  /*10a0*/  @!P2 IMAD.IADD R15, R15, 0x1, -R6.reuse ;  /* 0x000000010f0fa824 */ /* 0x100fe400078e0a06 */
[--C-:B------:R-:W-:Y:S01]  /*10b0*/  @!P5 IMAD.IADD R8, R8, 0x1, -R6.reuse ;  /* 0x000000010808d824 */ /* 0x100fe200078e0a06 */
[----:B------:R-:W-:Y:S01]  /*10c0*/  ISETP.GE.AND P5, PT, R2, RZ, PT ;  /* 0x000000ff0200720c */ /* 0x000fe20003fa6270 */
[----:B------:R-:W-:Y:S01]  /*10d0*/  @!P4 IMAD.IADD R14, R14, 0x1, -R6 ;  /* 0x000000010e0ec824 */ /* 0x000fe200078e0a06 */
[----:B------:R-:W-:Y:S01]  /*10e0*/  ISETP.GT.U32.AND P4, PT, R6, R15, PT ;  /* 0x0000000f0600720c */ /* 0x000fe20003f84070 */
[----:B------:R-:W-:-:S04]  /*10f0*/  IMAD.HI.U32 R2, R25, R5, RZ ;  /* 0x0000000519027227 */ /* 0x000fc800078e00ff */
[----:B------:R-:W-:Y:S02]  /*1100*/  IMAD.MOV R2, RZ, RZ, -R2 ;  /* 0x000000ffff027224 */ /* 0x000fe400078e0a02 */
[----:B------:R-:W-:Y:S01]  /*1110*/  @!P6 IMAD.IADD R13, R13, 0x1, -R6 ;  /* 0x000000010d0de824 */ /* 0x000fe200078e0a06 */
[C---:B------:R-:W-:Y:S01]  /*1120*/  ISETP.GT.U32.AND P6, PT, R6.reuse, R14, PT ;  /* 0x0000000e0600720c */ /* 0x040fe20003fc4070 */
[----:B------:R-:W-:-:S04]  /*1130*/  IMAD R5, R6, R2, R5 ;  /* 0x0000000206057224 */ /* 0x000fc800078e0205 */
[----:B------:R-:W-:Y:S01]  /*1140*/  @!P4 IMAD.IADD R15, R15, 0x1, -R6 ;  /* 0x000000010f0fc824 */ /* 0x000fe200078e0a06 */
[----:B------:R-:W-:Y:S02]  /*1150*/  ISETP.GT.U32.AND P4, PT, R6, R5, PT ;  /* 0x000000050600720c */ /* 0x000fe40003f84070 */
[----:B------:R-:W-:-:S05]  /*1160*/  ISETP.GE.AND P2, PT, R0, RZ, PT ;  /* 0x000000ff0000720c */ /* 0x000fca0003f46270 */
[----:B------:R-:W-:Y:S02]  /*1170*/  @!P6 IMAD.IADD R14, R14, 0x1, -R6 ;  /* 0x000000010e0ee824 */ /* 0x000fe400078e0a06 */
[----:B------:R-:W-:-:S04]  /*1180*/  @!P0 IMAD.MOV R8, RZ, RZ, -R8 ;  /* 0x000000ffff088224 */ /* 0x000fc800078e0a08 */
[----:B------:R-:W-:Y:S01]  /*1190*/  @!P4 IMAD.IADD R5, R5, 0x1, -R6 ;  /* 0x000000010505c824 */ /* 0x000fe200078e0a06 */
[----:B------:R-:W-:Y:S01]  /*11a0*/  ISETP.GT.U32.AND P0, PT, R6, R13, PT ;  /* 0x0000000d0600720c */ /* 0x000fe20003f04070 */
[----:B------:R-:W-:Y:S02]  /*11b0*/  IMAD.MOV.U32 R19, RZ, RZ, R15 ;  /* 0x000000ffff137224 */ /* 0x000fe400078e000f */
[----:B------:R-:W-:Y:S02]  /*11c0*/  IMAD.MOV.U32 R15, RZ, RZ, R14 ;  /* 0x000000ffff0f7224 */ /* 0x000fe400078e000e */
[----:B------:R-:W-:Y:S02]  /*11d0*/  IMAD.MOV.U32 R20, RZ, RZ, R16 ;  /* 0x000000ffff147224 */ /* 0x000fe400078e0010 */
[----:B------:R-:W-:Y:S02]  /*11e0*/  @!P5 IMAD.MOV R15, RZ, RZ, -R15 ;  /* 0x000000ffff0fd224 */ /* 0x000fe400078e0a0f */
[----:B------:R-:W-:-:S02]  /*11f0*/  @!P3 IMAD.MOV R20, RZ, RZ, -R20 ;  /* 0x000000ffff14b224 */ /* 0x000fc400078e0a14 */
[----:B------:R-:W-:Y:S02]  /*1200*/  @!P1 IMAD.MOV R19, RZ, RZ, -R19 ;  /* 0x000000ffff139224 */ /* 0x000fe400078e0a13 */
[----:B------:R-:W-:Y:S01]  /*1210*/  @!P0 IMAD.IADD R13, R13, 0x1, -R6 ;  /* 0x000000010d0d8824 */ /* 0x000fe200078e0a06 */
[----:B------:R-:W-:-:S03]  /*1220*/  ISETP.GE.AND P0, PT, R4, RZ, PT ;  /* 0x000000ff0400720c */ /* 0x000fc60003f06270 */
[----:B------:R-:W-:-:S04]  /*1230*/  IMAD.MOV.U32 R14, RZ, RZ, R13 ;  /* 0x000000ffff0e7224 */ /* 0x000fc800078e000d */
[----:B------:R-:W-:Y:S01]  /*1240*/  @!P2 IMAD.MOV R14, RZ, RZ, -R14 ;  /* 0x000000ffff0ea224 */ /* 0x000fe200078e0a0e */
[----:B------:R-:W-:Y:S04]  /*1250*/  STL [R1+0x134], R20 ;  /* 0x0001341401007387 */ /* 0x000fe80000100800 */
[----:B------:R-:W-:Y:S04]  /*1260*/  STL [R1+0x2f4], R19 ;  /* 0x0002f41301007387 */ /* 0x000fe80000100800 */
[----:B------:R-:W-:Y:S04]  /*1270*/  STL [R1+0x3a4], R15 ;  /* 0x0003a40f01007387 */ /* 0x000fe80000100800 */
[----:B------:R-:W-:Y:S01]  /*1280*/  STL [R1+0x3ac], R14 ;  /* 0x0003ac0e01007387 */ /* 0x000fe20000100800 */
[----:B--2---:R-:W-:-:S04]  /*1290*/  IADD3 R9, R7, 0xf2, RZ ;  /* 0x000000f207097810 */ /* 0x004fc80007ffe0ff */
[----:B------:R-:W-:-:S05]  /*12a0*/  IABS R11, R9 ;  /* 0x00000009000b7213 */ /* 0x000fca0000000000 */
[----:B------:R-:W-:-:S04]  /*12b0*/  IMAD.HI.U32 R3, R25, R11, RZ ;  /* 0x0000000b19037227 */ /* 0x000fc800078e00ff */
[----:B------:R-:W-:-:S04]  /*12c0*/  IMAD.MOV R3, RZ, RZ, -R3 ;  /* 0x000000ffff037224 */ /* 0x000fc800078e0a03 */
[----:B------:R-:W-:Y:S01]  /*12d0*/  IMAD R11, R6, R3, R11 ;  /* 0x00000003060b7224 */ /* 0x000fe200078e020b */
[----:B------:R-:W-:-:S04]  /*12e0*/  IADD3 R0, R7, 0xf1, RZ ;  /* 0x000000f107007810 */ /* 0x000fc80007ffe0ff */
[----:B------:R-:W-:Y:S02]  /*12f0*/  ISETP.GT.U32.AND P6, PT, R6, R11, PT ;  /* 0x0000000b0600720c */ /* 0x000fe40003fc4070 */
[----:B------:R-:W-:Y:S02]  /*1300*/  IABS R17, R0 ;  /* 0x0000000000117213 */ /* 0x000fe40000000000 */
[----:B------:R-:W-:-:S03]  /*1310*/  IADD3 R2, R7, 0xf0, RZ ;  /* 0x000000f007027810 */ /* 0x000fc60007ffe0ff */
[----:B------:R-:W-:Y:S01]  /*1320*/  IMAD.HI.U32 R18, R25, R17, RZ ;  /* 0x0000001119127227 */ /* 0x000fe200078e00ff */
[----:B------:R-:W-:-:S03]  /*1330*/  IABS R10, R2 ;  /* 0x00000002000a7213 */ /* 0x000fc60000000000 */
[----:B------:R-:W-:Y:S02]  /*1340*/  IMAD.MOV R18, RZ, RZ, -R18 ;  /* 0x000000ffff127224 */ /* 0x000fe400078e0a12 */
[----:B------:R-:W-:Y:S01]  /*1350*/  @!P6 IMAD.IADD R11, R11, 0x1, -R6 ;  /* 0x000000010b0be824 */ /* 0x000fe200078e0a06 */
[----:B------:R-:W-:Y:S01]  /*1360*/  ISETP.GT.U32.AND P6, PT, R6, R5, PT ;  /* 0x000000050600720c */ /* 0x000fe20003fc4070 */
[----:B------:R-:W-:Y:S01]  /*1370*/  IMAD.HI.U32 R12, R25, R10, RZ ;  /* 0x0000000a190c7227 */ /* 0x000fe200078e00ff */
[----:B------:R-:W-:-:S03]  /*1380*/  ISETP.GE.AND P4, PT, R9, RZ, PT ;  /* 0x000000ff0900720c */ /* 0x000fc60003f86270 */
[----:B------:R-:W-:Y:S02]  /*1390*/  IMAD R9, R6, R18, R17 ;  /* 0x0000001206097224 */ /* 0x000fe400078e0211 */
[----:B------:R-:W-:Y:S01]  /*13a0*/  IMAD.MOV R12, RZ, RZ, -R12 ;  /* 0x000000ffff0c7224 */ /* 0x000fe200078e0a0c */
[----:B------:R-:W-:Y:S02]  /*13b0*/  ISETP.GE.AND P5, PT, R0, RZ, PT ;  /* 0x000000ff0000720c */ /* 0x000fe40003fa6270 */
[----:B------:R-:W-:Y:S01]  /*13c0*/  IADD3 R3, R7, 0xef, RZ ;  /* 0x000000ef07037810 */ /* 0x000fe20007ffe0ff */
[C---:B------:R-:W-:Y:S01]  /*13d0*/  IMAD R0, R6.reuse, R12, R10 ;  /* 0x0000000c06007224 */ /* 0x040fe200078e020a */
[C---:B------:R-:W-:Y:S01]  /*13e0*/  ISETP.GT.U32.AND P3, PT, R6.reuse, R9, PT ;  /* 0x000000090600720c */ /* 0x040fe20003f64070 */
[----:B------:R-:W-:Y:S01]  /*13f0*/  @!P6 IMAD.IADD R5, R5, 0x1, -R6 ;  /* 0x000000010505e824 */ /* 0x000fe200078e0a06 */
[----:B------:R-:W-:Y:S02]  /*1400*/  IABS R4, R3 ;  /* 0x0000000300047213 */ /* 0x000fe40000000000 */
[----:B------:R-:W-:-:S02]  /*1410*/  ISETP.GT.U32.AND P1, PT, R6, R11, PT ;  /* 0x0000000b0600720c */ /* 0x000fc40003f24070 */
[----:B------:R-:W-:Y:S01]  /*1420*/  ISETP.GT.U32.AND P6, PT, R6, R0, PT ;  /* 0x000000000600720c */ /* 0x000fe20003fc4070 */
[----:B------:R-:W-:Y:S01]  /*1430*/  IMAD.HI.U32 R13, R25, R4, RZ ;  /* 0x00000004190d7227 */ /* 0x000fe200078e00ff */
[----:B------:R-:W-:Y:S02]  /*1440*/  ISETP.GE.AND P2, PT, R2, RZ, PT ;  /* 0x000000ff0200720c */ /* 0x000fe40003f46270 */
[----:B------:R-:W-:Y:S01]  /*1450*/  IADD3 R2, R7, 0xee, RZ ;  /* 0x000000ee07027810 */ /* 0x000fe20007ffe0ff */
[----:B------:R-:W-:Y:S02]  /*1460*/  IMAD.MOV R13, RZ, RZ, -R13 ;  /* 0x000000ffff0d7224 */ /* 0x000fe400078e0a0d */
[--C-:B------:R-:W-:Y:S01]  /*1470*/  @!P3 IMAD.IADD R9, R9, 0x1, -R6.reuse ;  /* 0x000000010909b824 */ /* 0x100fe200078e0a06 */
[----:B------:R-:W-:Y:S02]  /*1480*/  IABS R17, R2 ;  /* 0x0000000200117213 */ /* 0x000fe40000000000 */
[----:B------:R-:W-:Y:S01]  /*1490*/  ISETP.GE.AND P3, PT, R2, RZ, PT ;  /* 0x000000ff0200720c */ /* 0x000fe20003f66270 */
[----:B------:R-:W-:-:S02]  /*14a0*/  @!P1 IMAD.IADD R11, R11, 0x1, -R6 ;  /* 0x000000010b0b9824 */ /* 0x000fc400078e0a06 */
[----:B------:R-:W-:Y:S02]  /*14b0*/  IMAD R2, R6, R13, R4 ;  /* 0x0000000d06027224 */ /* 0x000fe400078e0204 */
[----:B------:R-:W-:Y:S01]  /*14c0*/  @!P6 IMAD.IADD R0, R0, 0x1, -R6 ;  /* 0x000000010000e824 */ /* 0x000fe200078e0a06 */
[C---:B------:R-:W-:Y:S01]  /*14d0*/  ISETP.GT.U32.AND P6, PT, R6.reuse, R9, PT ;  /* 0x000000090600720c */ /* 0x040fe20003fc4070 */
[----:B------:R-:W-:Y:S01]  /*14e0*/  @!P4 IMAD.MOV R11, RZ, RZ, -R11 ;  /* 0x000000ffff0bc224 */ /* 0x000fe200078e0a0b */
[C---:B------:R-:W-:Y:S01]  /*14f0*/  ISETP.GT.U32.AND P4, PT, R6.reuse, R2, PT ;  /* 0x000000020600720c */ /* 0x040fe20003f84070 */
[----:B------:R-:W-:Y:S02]  /*1500*/  IMAD.MOV.U32 R12, RZ, RZ, R5 ;  /* 0x000000ffff0c7224 */ /* 0x000fe400078e0005 */
[----:B------:R-:W-:Y:S01]  /*1510*/  IMAD.HI.U32 R5, R25, R17, RZ ;  /* 0x0000001119057227 */ /* 0x000fe200078e00ff */
[----:B------:R-:W-:Y:S02]  /*1520*/  ISETP.GE.AND P1, PT, R3, RZ, PT ;  /* 0x000000ff0300720c */ /* 0x000fe40003f26270 */
[C---:B------:R-:W-:Y:S01]  /*1530*/  IADD3 R10, R7.reuse, 0xec, RZ ;  /* 0x000000ec070a7810 */ /* 0x040fe20007ffe0ff */
[----:B------:R-:W-:Y:S01]  /*1540*/  @!P0 IMAD.MOV R12, RZ, RZ, -R12 ;  /* 0x000000ffff0c8224 */ /* 0x000fe200078e0a0c */
[----:B------:R-:W-:Y:S01]  /*1550*/  IADD3 R3, R7, 0xed, RZ ;  /* 0x000000ed07037810 */ /* 0x000fe20007ffe0ff */
[----:B------:R-:W-:Y:S01]  /*1560*/  IMAD.MOV R5, RZ, RZ, -R5 ;  /* 0x000000ffff057224 */ /* 0x000fe200078e0a05 */
[C---:B------:R-:W-:Y:S01]  /*1570*/  ISETP.GT.U32.AND P0, PT, R6.reuse, R0, PT ;  /* 0x000000000600720c */ /* 0x040fe20003f04070 */
[--C-:B------:R-:W-:Y:S01]  /*1580*/  @!P6 IMAD.IADD R9, R9, 0x1, -R6.reuse ;  /* 0x000000010909e824 */ /* 0x100fe200078e0a06 */
[----:B------:R-:W-:Y:S01]  /*1590*/  IABS R16, R10 ;  /* 0x0000000a00107213 */ /* 0x000fe20000000000 */
[----:B------:R-:W-:Y:S01]  /*15a0*/  IMAD R17, R6, R5, R17 ;  /* 0x0000000506117224 */ /* 0x000fe200078e0211 */
[----:B------:R-:W-:Y:S01]  /*15b0*/  IABS R13, R3 ;  /* 0x00000003000d7213 */ /* 0x000fe20000000000 */
[----:B------:R0:W-:Y:S01]  /*15c0*/  STL [R1+0x3b0], R12 ;  /* 0x0003b00c01007387 */ /* 0x0001e20000100800 */
[----:B------:R-:W-:-:S02]  /*15d0*/  @!P4 IMAD.IADD R2, R2, 0x1, -R6 ;  /* 0x000000010202c824 */ /* 0x000fc400078e0a06 */
[----:B------:R-:W-:Y:S01]  /*15e0*/  ISETP.GT.U32.AND P6, PT, R6, R17, PT ;  /* 0x000000110600720c */ /* 0x000fe20003fc4070 */
[----:B------:R1:W-:Y:S01]  /*15f0*/  STL [R1+0x3bc], R11 ;  /* 0x0003bc0b01007387 */ /* 0x0003e20000100800 */
[----:B------:R-:W-:-:S04]  /*1600*/  IMAD.HI.U32 R5, R25, R16, RZ ;  /* 0x0000001019057227 */ /* 0x000fc800078e00ff */
[----:B0-----:R-:W-:Y:S02]  /*1610*/  IMAD.MOV.U32 R12, RZ, RZ, R9 ;  /* 0x000000ffff0c7224 */ /* 0x001fe400078e0009 */
[----:B-1----:R-:W-:-:S04]  /*1620*/  IMAD.HI.U32 R11, R25, R13, RZ ;  /* 0x0000000d190b7227 */ /* 0x002fc800078e00ff */
[----:B------:R-:W-:Y:S01]  /*1630*/  @!P5 IMAD.MOV R12, RZ, RZ, -R12 ;  /* 0x000000ffff0cd224 */ /* 0x000fe200078e0a0c */
[----:B------:R-:W-:Y:S01]  /*1640*/  ISETP.GT.U32.AND P5, PT, R6, R2, PT ;  /* 0x000000020600720c */ /* 0x000fe20003fa4070 */
[----:B------:R-:W-:Y:S02]  /*1650*/  IMAD.MOV R5, RZ, RZ, -R5 ;  /* 0x000000ffff057224 */ /* 0x000fe400078e0a05 */
[----:B------:R-:W-:Y:S02]  /*1660*/  @!P0 IMAD.IADD R0, R0, 0x1, -R6 ;  /* 0x0000000100008824 */ /* 0x000fe400078e0a06 */
[----:B------:R-:W-:Y:S02]  /*1670*/  IMAD.MOV R11, RZ, RZ, -R11 ;  /* 0x000000ffff0b7224 */ /* 0x000fe400078e0a0b */
[C---:B------:R-:W-:Y:S01]  /*1680*/  IMAD R16, R6.reuse, R5, R16 ;  /* 0x0000000506107224 */ /* 0x040fe200078e0210 */
[----:B------:R-:W-:Y:S01]  /*1690*/  IADD3 R4, R7, 0xeb, RZ ;  /* 0x000000eb07047810 */ /* 0x000fe20007ffe0ff */
[----:B------:R-:W-:-:S02]  /*16a0*/  IMAD R13, R6, R11, R13 ;  /* 0x0000000b060d7224 */ /* 0x000fc400078e020d */
[----:B------:R-:W-:Y:S01]  /*16b0*/  IMAD.MOV.U32 R5, RZ, RZ, R0 ;  /* 0x000000ffff057224 */ /* 0x000fe200078e0000 */
[----:B------:R-:W-:Y:S01]  /*16c0*/  IABS R15, R4 ;  /* 0x00000004000f7213 */ /* 0x000fe20000000000 */
[--C-:B------:R-:W-:Y:S02]  /*16d0*/  @!P6 IMAD.IADD R17, R17, 0x1, -R6.reuse ;  /* 0x000000011111e824 */ /* 0x100fe400078e0a06 */
[----:B------:R-:W-:Y:S01]  /*16e0*/  @!P2 IMAD.MOV R5, RZ, RZ, -R5 ;  /* 0x000000ffff05a224 */ /* 0x000fe200078e0a05 */
[----:B------:R-:W-:Y:S01]  /*16f0*/  ISETP.GT.U32.AND P2, PT, R6, R13, PT ;  /* 0x0000000d0600720c */ /* 0x000fe20003f44070 */
[----:B------:R-:W-:Y:S01]  /*1700*/  @!P5 IMAD.IADD R2, R2, 0x1, -R6 ;  /* 0x000000010202d824 */ /* 0x000fe200078e0a06 */
[----:B------:R-:W-:Y:S01]  /*1710*/  ISETP.GE.AND P0, PT, R3, RZ, PT ;  /* 0x000000ff0300720c */ /* 0x000fe20003f06270 */
[----:B------:R-:W-:Y:S01]  /*1720*/  IMAD.HI.U32 R3, R25, R15, RZ ;  /* 0x0000000f19037227 */ /* 0x000fe200078e00ff */
[C---:B------:R-:W-:Y:S02]  /*1730*/  ISETP.GT.U32.AND P6, PT, R6.reuse, R17, PT ;  /* 0x000000110600720c */ /* 0x040fe40003fc4070 */
[----:B------:R-:W-:Y:S01]  /*1740*/  ISETP.GT.U32.AND P5, PT, R6, R16, PT ;  /* 0x000000100600720c */ /* 0x000fe20003fa4070 */
[----:B------:R-:W-:Y:S01]  /*1750*/  IMAD.MOV R3, RZ, RZ, -R3 ;  /* 0x000000ffff037224 */ /* 0x000fe200078e0a03 */
[----:B------:R-:W-:-:S03]  /*1760*/  IADD3 R9, R7, 0xea, RZ ;  /* 0x000000ea07097810 */ /* 0x000fc60007ffe0ff */
[----:B------:R-:W-:Y:S01]  /*1770*/  IMAD R15, R6, R3, R15 ;  /* 0x00000003060f7224 */ /* 0x000fe200078e020f */
[----:B------:R-:W-:Y:S01]  /*1780*/  IABS R11, R9 ;  /* 0x00000009000b7213 */ /* 0x000fe20000000000 */
[----:B------:R-:W-:-:S04]  /*1790*/  @!P2 IMAD.IADD R13, R13, 0x1, -R6 ;  /* 0x000000010d0da824 */ /* 0x000fc800078e0a06 */
[--C-:B------:R-:W-:Y:S01]  /*17a0*/  @!P6 IMAD.IADD R17, R17, 0x1, -R6.reuse ;  /* 0x000000011111e824 */ /* 0x100fe200078e0a06 */
[----:B------:R-:W-:Y:S01]  /*17b0*/  ISETP.GT.U32.AND P6, PT, R6, R15, PT ;  /* 0x0000000f0600720c */ /* 0x000fe20003fc4070 */
[----:B------:R-:W-:Y:S01]  /*17c0*/  @!P5 IMAD.IADD R16, R16, 0x1, -R6 ;  /* 0x000000011010d824 */ /* 0x000fe200078e0a06 */
[----:B------:R-:W-:Y:S01]  /*17d0*/  ISETP.GT.U32.AND P5, PT, R6, R13, PT ;  /* 0x0000000d0600720c */ /* 0x000fe20003fa4070 */
[----:B------:R-:W-:Y:S01]  /*17e0*/  IMAD.HI.U32 R14, R25, R11, RZ ;  /* 0x0000000b190e7227 */ /* 0x000fe200078e00ff */
[----:B------:R-:W-:Y:S02]  /*17f0*/  ISETP.GE.AND P4, PT, R10, RZ, PT ;  /* 0x000000ff0a00720c */ /* 0x000fe40003f86270 */
[C---:B------:R-:W-:Y:S01]  /*1800*/  IADD3 R10, R7.reuse, 0xe8, RZ ;  /* 0x000000e8070a7810 */ /* 0x040fe20007ffe0ff */
[----:B------:R-:W-:Y:S01]  /*1810*/  IMAD.MOV R14, RZ, RZ, -R14 ;  /* 0x000000ffff0e7224 */ /* 0x000fe200078e0a0e */
[----:B------:R-:W-:Y:S01]  /*1820*/  IADD3 R0, R7, 0xe9, RZ ;  /* 0x000000e907007810 */ /* 0x000fe20007ffe0ff */
[----:B------:R-:W-:Y:S01]  /*1830*/  STL [R1+0x3b4], R12 ;  /* 0x0003b40c01007387 */ /* 0x000fe20000100800 */
[----:B------:R-:W-:Y:S01]  /*1840*/  IABS R18, R10 ;  /* 0x0000000a00127213 */ /* 0x000fe20000000000 */
[----:B------:R-:W-:-:S02]  /*1850*/  IMAD R11, R6, R14, R11 ;  /* 0x0000000e060b7224 */ /* 0x000fc400078e020b */
[----:B------:R0:W-:Y:S01]  /*1860*/  STL [R1+0x3b8], R5 ;  /* 0x0003b80501007387 */ /* 0x0001e20000100800 */
[----:B------:R-:W-:Y:S01]  /*1870*/  ISETP.GE.AND P2, PT, R4, RZ, PT ;  /* 0x000000ff0400720c */ /* 0x000fe20003f46270 */
[--C-:B------:R-:W-:Y:S01]  /*1880*/  @!P6 IMAD.IADD R15, R15, 0x1, -R6.reuse ;  /* 0x000000010f0fe824 */ /* 0x100fe200078e0a06 */
[C---:B------:R-:W-:Y:S01]  /*1890*/  ISETP.GT.U32.AND P6, PT, R6.reuse, R16, PT ;  /* 0x000000100600720c */ /* 0x040fe20003fc4070 */
[----:B------:R-:W-:Y:S01]  /*18a0*/  @!P5 IMAD.IADD R13, R13, 0x1, -R6 ;  /* 0x000000010d0dd824 */ /* 0x000fe200078e0a06 */
[----:B------:R-:W-:Y:S01]  /*18b0*/  ISETP.GT.U32.AND P5, PT, R6, R11, PT ;  /* 0x0000000b0600720c */ /* 0x000fe20003fa4070 */
[----:B------:R-:W-:Y:S01]  /*18c0*/  IMAD.MOV.U32 R4, RZ, RZ, R18 ;  /* 0x000000ffff047224 */ /* 0x000fe200078e0012 */
[----:B0-----:R-:W-:Y:S02]  /*18d0*/  IABS R5, R0 ;  /* 0x0000000000057213 */ /* 0x001fe40000000000 */
[----:B------:R-:W-:Y:S01]  /*18e0*/  IADD3 R12, R7, 0xe7, RZ ;  /* 0x000000e7070c7810 */ /* 0x000fe20007ffe0ff */
[----:B------:R-:W-:-:S02]  /*18f0*/  IMAD.MOV.U32 R19, RZ, RZ, R17 ;  /* 0x000000ffff137224 */ /* 0x000fc400078e0011 */
[----:B------:R-:W-:Y:S01]  /*1900*/  IMAD.HI.U32 R18, R25, R5, RZ ;  /* 0x0000000519127227 */ /* 0x000fe200078e00ff */
[----:B------:R-:W-:-:S03]  /*1910*/  IABS R3, R12 ;  /* 0x0000000c00037213 */ /* 0x000fc60000000000 */
[----:B------:R-:W-:Y:S02]  /*1920*/  IMAD.MOV.U32 R20, RZ, RZ, R2 ;  /* 0x000000ffff147224 */ /* 0x000fe400078e0002 */
[----:B------:R-:W-:Y:S02]  /*1930*/  IMAD.MOV R2, RZ, RZ, -R18 ;  /* 0x000000ffff027224 */ /* 0x000fe400078e0a12 */
[----:B------:R-:W-:Y:S01]  /*1940*/  @!P3 IMAD.MOV R19, RZ, RZ, -R19 ;  /* 0x000000ffff13b224 */ /* 0x000fe200078e0a13 */
[----:B------:R-:W-:Y:S01]  /*1950*/  ISETP.GE.AND P3, PT, R9, RZ, PT ;  /* 0x000000ff0900720c */ /* 0x000fe20003f66270 */
[----:B------:R-:W-:Y:S02]  /*1960*/  IMAD R5, R6, R2, R5 ;  /* 0x0000000206057224 */ /* 0x000fe400078e0205 */
[----:B------:R-:W-:-:S04]  /*1970*/  IMAD.HI.U32 R9, R25, R3, RZ ;  /* 0x0000000319097227 */ /* 0x000fc800078e00ff */
[----:B------:R-:W-:Y:S01]  /*1980*/  @!P1 IMAD.MOV R20, RZ, RZ, -R20 ;  /* 0x000000ffff149224 */ /* 0x000fe200078e0a14 */
[----:B------:R-:W-:Y:S01]  /*1990*/  ISETP.GT.U32.AND P1, PT, R6, R15, PT ;  /* 0x0000000f0600720c */ /* 0x000fe20003f24070 */
[----:B------:R-:W-:Y:S02]  /*19a0*/  IMAD.MOV R9, RZ, RZ, -R9 ;  /* 0x000000ffff097224 */ /* 0x000fe400078e0a09 */
[--C-:B------:R-:W-:Y:S01]  /*19b0*/  @!P6 IMAD.IADD R16, R16, 0x1, -R6.reuse ;  /* 0x000000011010e824 */ /* 0x100fe200078e0a06 */
[C---:B------:R-:W-:Y:S01]  /*19c0*/  ISETP.GT.U32.AND P6, PT, R6.reuse, R5, PT ;  /* 0x000000050600720c */ /* 0x040fe20003fc4070 */
[----:B------:R-:W-:Y:S02]  /*19d0*/  @!P5 IMAD.IADD R11, R11, 0x1, -R6 ;  /* 0x000000010b0bd824 */ /* 0x000fe400078e0a06 */
[----:B------:R-:W-:Y:S02]  /*19e0*/  IMAD.MOV.U32 R17, RZ, RZ, R13 ;  /* 0x000000ffff117224 */ /* 0x000fe400078e000d */
[----:B------:R-:W-:-:S02]  /*19f0*/  IMAD R3, R6, R9, R3 ;  /* 0x0000000906037224 */ /* 0x000fc400078e0203 */
[----:B------:R-:W-:Y:S01]  /*1a00*/  @!P0 IMAD.MOV R17, RZ, RZ, -R17 ;  /* 0x000000ffff118224 */ /* 0x000fe200078e0a11 */
[----:B------:R-:W-:Y:S01]  /*1a10*/  ISETP.GT.U32.AND P0, PT, R6, R11, PT ;  /* 0x0000000b0600720c */ /* 0x000fe20003f04070 */
[----:B------:R-:W-:Y:S01]  /*1a20*/  IMAD.HI.U32 R14, R25, R4, RZ ;  /* 0x00000004190e7227 */ /* 0x000fe200078e00ff */
[----:B------:R-:W-:-:S03]  /*1a30*/  IADD3 R2, R7, 0xe6, RZ ;  /* 0x000000e607027810 */ /* 0x000fc60007ffe0ff */
[----:B------:R-:W-:Y:S01]  /*1a40*/  @!P4 IMAD.MOV R16, RZ, RZ, -R16 ;  /* 0x000000ffff10c224 */ /* 0x000fe200078e0a10 */
[----:B------:R-:W-:Y:S01]  /*1a50*/  ISETP.GT.U32.AND P4, PT, R6, R3, PT ;  /* 0x000000030600720c */ /* 0x000fe20003f84070 */
[----:B------:R-:W-:Y:S02]  /*1a60*/  IMAD.MOV R14, RZ, RZ, -R14 ;  /* 0x000000ffff0e7224 */ /* 0x000fe400078e0a0e */
[----:B------:R-:W-:Y:S01]  /*1a70*/  @!P1 IMAD.IADD R15, R15, 0x1, -R6 ;  /* 0x000000010f0f9824 */ /* 0x000fe200078e0a06 */
[----:B------:R-:W-:Y:S01]  /*1a80*/  ISETP.GE.AND P1, PT, R0, RZ, PT ;  /* 0x000000ff0000720c */ /* 0x000fe20003f26270 */
[C---:B------:R-:W-:Y:S01]  /*1a90*/  IMAD R4, R6.reuse, R14, R4 ;  /* 0x0000000e06047224 */ /* 0x040fe200078e0204 */
[----:B------:R-:W-:Y:S01]  /*1aa0*/  IABS R0, R2 ;  /* 0x0000000200007213 */ /* 0x000fe20000000000 */
[--C-:B------:R-:W-:Y:S01]  /*1ab0*/  @!P6 IMAD.IADD R5, R5, 0x1, -R6.reuse ;  /* 0x000000010505e824 */ /* 0x100fe200078e0a06 */
[----:B------:R-:W-:Y:S01]  /*1ac0*/  IADD3 R9, R7, 0xe5, RZ ;  /* 0x000000e507097810 */ /* 0x000fe20007ffe0ff */
[----:B------:R-:W-:Y:S01]  /*1ad0*/  @!P2 IMAD.MOV R15, RZ, RZ, -R15 ;  /* 0x000000ffff0fa224 */ /* 0x000fe200078e0a0f */
[----:B------:R-:W-:Y:S01]  /*1ae0*/  STL [R1+0x3a8], R20 ;  /* 0x0003a81401007387 */ /* 0x000fe20000100800 */
[C---:B------:R-:W-:Y:S01]  /*1af0*/  ISETP.GT.U32.AND P5, PT, R6.reuse, R4, PT ;  /* 0x000000040600720c */ /* 0x040fe20003fa4070 */
[----:B------:R-:W-:Y:S01]  /*1b00*/  @!P0 IMAD.IADD R11, R11, 0x1, -R6 ;  /* 0x000000010b0b8824 */ /* 0x000fe200078e0a06 */
[----:B------:R-:W-:Y:S01]  /*1b10*/  IABS R14, R9 ;  /* 0x00000009000e7213 */ /* 0x000fe20000000000 */
[----:B------:R-:W-:Y:S01]  /*1b20*/  STL [R1+0x378], R19 ;  /* 0x0003781301007387 */ /* 0x000fe20000100800 */
[----:B------:R-:W-:Y:S01]  /*1b30*/  ISETP.GT.U32.AND P6, PT, R6, R5, PT ;  /* 0x000000050600720c */ /* 0x000fe20003fc4070 */
[----:B------:R-:W-:-:S02]  /*1b40*/  IMAD.HI.U32 R13, R25, R0, RZ ;  /* 0x00000000190d7227 */ /* 0x000fc400078e00ff */
[----:B------:R-:W-:Y:S01]  /*1b50*/  STL [R1+0x384], R17 ;  /* 0x0003841101007387 */ /* 0x000fe20000100800 */
[----:B------:R-:W-:Y:S01]  /*1b60*/  ISETP.GE.AND P2, PT, R10, RZ, PT ;  /* 0x000000ff0a00720c */ /* 0x000fe20003f46270 */
[----:B------:R-:W-:Y:S02]  /*1b70*/  @!P4 IMAD.IADD R3, R3, 0x1, -R6 ;  /* 0x000000010303c824 */ /* 0x000fe400078e0a06 */
[----:B------:R-:W-:Y:S01]  /*1b80*/  STL [R1+0x388], R16 ;  /* 0x0003881001007387 */ /* 0x000fe20000100800 */
[----:B------:R-:W-:-:S03]  /*1b90*/  IMAD.MOV R13, RZ, RZ, -R13 ;  /* 0x000000ffff0d7224 */ /* 0x000fc600078e0a0d */
[----:B------:R0:W-:Y:S01]  /*1ba0*/  STL [R1+0x38c], R15 ;  /* 0x00038c0f01007387 */ /* 0x0001e20000100800 */
[----:B------:R-:W-:Y:S01]  /*1bb0*/  IMAD.MOV.U32 R10, RZ, RZ, R14 ;  /* 0x000000ffff0a7224 */ /* 0x000fe200078e000e */
[----:B------:R-:W-:Y:S01]  /*1bc0*/  ISETP.GE.AND P0, PT, R12, RZ, PT ;  /* 0x000000ff0c00720c */ /* 0x000fe20003f06270 */
[----:B------:R-:W-:Y:S02]  /*1bd0*/  IMAD R0, R6, R13, R0 ;  /* 0x0000000d06007224 */ /* 0x000fe400078e0200 */
[----:B0-----:R-:W-:Y:S02]  /*1be0*/  IMAD.MOV.U32 R15, RZ, RZ, R11 ;  /* 0x000000ffff0f7224 */ /* 0x001fe400078e000b */
[----:B------:R-:W-:-:S04]  /*1bf0*/  IMAD.HI.U32 R12, R25, R10, RZ ;  /* 0x0000000a190c7227 */ /* 0x000fc800078e00ff */
[----:B------:R-:W-:Y:S01]  /*1c00*/  @!P3 IMAD.MOV R15, RZ, RZ, -R15 ;  /* 0x000000ffff0fb224 */ /* 0x000fe200078e0a0f */
[----:B------:R-:W-:Y:S01]  /*1c10*/  ISETP.GT.U32.AND P3, PT, R6, R3, PT ;  /* 0x000000030600720c */ /* 0x000fe20003f64070 */
[--C-:B------:R-:W-:Y:S02]  /*1c20*/  @!P5 IMAD.IADD R4, R4, 0x1, -R6.reuse ;  /* 0x000000010404d824 */ /* 0x100fe400078e0a06 */
[----:B------:R-:W-:Y:S01]  /*1c30*/  @!P6 IMAD.IADD R5, R5, 0x1, -R6 ;  /* 0x000000010505e824 */ /* 0x000fe200078e0a06 */
[----:B------:R-:W-:Y:S01]  /*1c40*/  ISETP.GT.U32.AND P6, PT, R6, R0, PT ;  /* 0x000000000600720c */ /* 0x000fe20003fc4070 */
[----:B------:R-:W-:Y:S01]  /*1c50*/  IMAD.MOV R12, RZ, RZ, -R12 ;  /* 0x000000ffff0c7224 */ /* 0x000fe200078e0a0c */
[----:B------:R-:W-:Y:S02]  /*1c60*/  ISETP.GE.AND P4, PT, R2, RZ, PT ;  /* 0x000000ff0200720c */ /* 0x000fe40003f86270 */
[C---:B------:R-:W-:Y:S01]  /*1c70*/  ISETP.GT.U32.AND P5, PT, R6.reuse, R4, PT ;  /* 0x000000040600720c */ /* 0x040fe20003fa4070 */
[----:B------:R-:W-:-:S04]  /*1c80*/  IMAD R2, R6, R12, R10 ;  /* 0x0000000c06027224 */ /* 0x000fc800078e020a */
[--C-:B------:R-:W-:Y:S01]  /*1c90*/  @!P3 IMAD.IADD R3, R3, 0x1, -R6.reuse ;  /* 0x000000010303b824 */ /* 0x100fe200078e0a06 */
[----:B------:R-:W-:Y:S01]  /*1ca0*/  ISETP.GT.U32.AND P3, PT, R6, R2, PT ;  /* 0x000000020600720c */ /* 0x000fe20003f64070 */
[----:B------:R-:W-:Y:S02]  /*1cb0*/  @!P1 IMAD.MOV R5, RZ, RZ, -R5 ;  /* 0x000000ffff059224 */ /* 0x000fe400078e0a05 */
[--C-:B------:R-:W-:Y:S01]  /*1cc0*/  @!P6 IMAD.IADD R0, R0, 0x1, -R6.reuse ;  /* 0x000000010000e824 */ /* 0x100fe200078e0a06 */
[----:B------:R-:W-:Y:S01]  /*1cd0*/  STL [R1+0x390], R15 ;  /* 0x0003900f01007387 */ /* 0x000fe20000100800 */
[----:B------:R-:W-:Y:S02]  /*1ce0*/  IADD3 R17, R7, 0xe4, RZ ;  /* 0x000000e407117810 */ /* 0x000fe40007ffe0ff */
[----:B------:R-:W-:Y:S01]  /*1cf0*/  @!P5 IMAD.IADD R4, R4, 0x1, -R6 ;  /* 0x000000010404d824 */ /* 0x000fe200078e0a06 */
[----:B------:R0:W-:Y:S01]  /*1d00*/  STL [R1+0x394], R5 ;  /* 0x0003940501007387 */ /* 0x0001e20000100800 */
[----:B------:R-:W-:-:S02]  /*1d10*/  ISETP.GT.U32.AND P6, PT, R6, R0, PT ;  /* 0x000000000600720c */ /* 0x000fc40003fc4070 */
[----:B------:R-:W-:Y:S01]  /*1d20*/  @!P2 IMAD.MOV R4, RZ, RZ, -R4 ;  /* 0x000000ffff04a224 */ /* 0x000fe200078e0a04 */
[----:B------:R-:W-:Y:S01]  /*1d30*/  ISETP.GE.AND P1, PT, R17, RZ, PT ;  /* 0x000000ff1100720c */ /* 0x000fe20003f26270 */
[----:B------:R-:W-:Y:S02]  /*1d40*/  @!P3 IMAD.IADD R2, R2, 0x1, -R6 ;  /* 0x000000010202b824 */ /* 0x000fe400078e0a06 */
[----:B0-----:R-:W-:Y:S01]  /*1d50*/  IMAD.MOV.U32 R5, RZ, RZ, R3 ;  /* 0x000000ffff057224 */ /* 0x001fe200078e0003 */
[----:B------:R-:W-:-:S03]  /*1d60*/  IABS R17, R17 ;  /* 0x0000001100117213 */ /* 0x000fc60000000000 */
[----:B------:R-:W-:Y:S01]  /*1d70*/  @!P0 IMAD.MOV R5, RZ, RZ, -R5 ;  /* 0x000000ffff058224 */ /* 0x000fe200078e0a05 */
[C---:B------:R-:W-:Y:S01]  /*1d80*/  IADD3 R11, R7.reuse, 0xe3, RZ ;  /* 0x000000e3070b7810 */ /* 0x040fe20007ffe0ff */
[----:B------:R-:W-:Y:S01]  /*1d90*/  STL [R1+0x39c], R4 ;  /* 0x00039c0401007387 */ /* 0x000fe20000100800 */
[----:B------:R-:W-:Y:S02]  /*1da0*/  IADD3 R10, R7, 0xe2, RZ ;  /* 0x000000e2070a7810 */ /* 0x000fe40007ffe0ff */
[----:B------:R-:W-:Y:S01]  /*1db0*/  ISETP.GT.U32.AND P3, PT, R6, R2, PT ;  /* 0x000000020600720c */ /* 0x000fe20003f64070 */
[----:B------:R0:W-:Y:S01]  /*1dc0*/  STL [R1+0x3a0], R5 ;  /* 0x0003a00501007387 */ /* 0x0001e20000100800 */
[----:B------:R-:W-:Y:S02]  /*1dd0*/  ISETP.GE.AND P2, PT, R11, RZ, PT ;  /* 0x000000ff0b00720c */ /* 0x000fe40003f46270 */
[----:B------:R-:W-:Y:S01]  /*1de0*/  ISETP.GE.AND P0, PT, R10, RZ, PT ;  /* 0x000000ff0a00720c */ /* 0x000fe20003f06270 */
[----:B------:R-:W-:Y:S01]  /*1df0*/  @!P6 IMAD.IADD R0, R0, 0x1, -R6 ;  /* 0x000000010000e824 */ /* 0x000fe200078e0a06 */
[----:B------:R-:W-:-:S02]  /*1e00*/  IABS R11, R11 ;  /* 0x0000000b000b7213 */ /* 0x000fc40000000000 */
[----:B------:R-:W-:Y:S01]  /*1e10*/  IABS R10, R10 ;  /* 0x0000000a000a7213 */ /* 0x000fe20000000000 */
[----:B0-----:R-:W-:Y:S01]  /*1e20*/  IMAD.HI.U32 R5, R25, R17, RZ ;  /* 0x0000001119057227 */ /* 0x001fe200078e00ff */
[----:B------:R-:W-:-:S03]  /*1e30*/  ISETP.GE.AND P5, PT, R9, RZ, PT ;  /* 0x000000ff0900720c */ /* 0x000fc60003fa6270 */
[----:B------:R-:W-:Y:S02]  /*1e40*/  IMAD.MOV R5, RZ, RZ, -R5 ;  /* 0x000000ffff057224 */ /* 0x000fe400078e0a05 */
[----:B------:R-:W-:-:S04]  /*1e50*/  IMAD.HI.U32 R4, R25, R11, RZ ;  /* 0x0000000b19047227 */ /* 0x000fc800078e00ff */
[----:B------:R-:W-:-:S04]  /*1e60*/  IMAD.HI.U32 R3, R25, R10, RZ ;  /* 0x0000000a19037227 */ /* 0x000fc800078e00ff */
[C---:B------:R-:W-:Y:S02]  /*1e70*/  IMAD R17, R6.reuse, R5, R17 ;  /* 0x0000000506117224 */ /* 0x040fe400078e0211 */
[----:B------:R-:W-:Y:S02]  /*1e80*/  IMAD.MOV.U32 R12, RZ, RZ, R0 ;  /* 0x000000ffff0c7224 */ /* 0x000fe400078e0000 */
[----:B------:R-:W-:Y:S02]  /*1e90*/  IMAD.MOV R4, RZ, RZ, -R4 ;  /* 0x000000ffff047224 */ /* 0x000fe400078e0a04 */
[----:B------:R-:W-:Y:S02]  /*1ea0*/  IMAD.MOV R3, RZ, RZ, -R3 ;  /* 0x000000ffff037224 */ /* 0x000fe400078e0a03 */
[----:B------:R-:W-:Y:S01]  /*1eb0*/  @!P4 IMAD.MOV R12, RZ, RZ, -R12 ;  /* 0x000000ffff0cc224 */ /* 0x000fe200078e0a0c */
[----:B------:R-:W-:Y:S01]  /*1ec0*/  ISETP.GT.U32.AND P4, PT, R6, R17, PT ;  /* 0x000000110600720c */ /* 0x000fe20003f84070 */
[----:B------:R-:W-:-:S02]  /*1ed0*/  @!P3 IMAD.IADD R2, R2, 0x1, -R6 ;  /* 0x000000010202b824 */ /* 0x000fc400078e0a06 */
[C---:B------:R-:W-:Y:S02]  /*1ee0*/  IMAD R11, R6.reuse, R4, R11 ;  /* 0x00000004060b7224 */ /* 0x040fe400078e020b */
[C---:B------:R-:W-:Y:S02]  /*1ef0*/  IMAD R10, R6.reuse, R3, R10 ;  /* 0x00000003060a7224 */ /* 0x040fe400078e020a */
[----:B------:R-:W-:Y:S01]  /*1f00*/  IMAD.MOV.U32 R5, RZ, RZ, R2 ;  /* 0x000000ffff057224 */ /* 0x000fe200078e0002 */
[----:B------:R-:W-:-:S03]  /*1f10*/  ISETP.GT.U32.AND P3, PT, R6, R11, PT ;  /* 0x0000000b0600720c */ /* 0x000fc60003f64070 */
[----:B------:R-:W-:Y:S01]  /*1f20*/  @!P5 IMAD.MOV R5, RZ, RZ, -R5 ;  /* 0x000000ffff05d224 */ /* 0x000fe200078e0a05 */
[----:B------:R-:W-:Y:S02]  /*1f30*/  ISETP.GT.U32.AND P5, PT, R6, R10, PT ;  /* 0x0000000a0600720c */ /* 0x000fe40003fa4070 */
[----:B------:R-:W-:Y:S01]  /*1f40*/  IADD3 R9, R7, 0xe1, RZ ;  /* 0x000000e107097810 */ /* 0x000fe20007ffe0ff */
[----:B------:R-:W-:-:S03]  /*1f50*/  @!P4 IMAD.IADD R17, R17, 0x1, -R6 ;  /* 0x000000011111c824 */ /* 0x000fc600078e0a06 */
[----:B------:R-:W-:Y:S02]  /*1f60*/  ISETP.GE.AND P6, PT, R9, RZ, PT ;  /* 0x000000ff0900720c */ /* 0x000fe40003fc6270 */
[----:B------:R-:W-:Y:S02]  /*1f70*/  IABS R9, R9 ;  /* 0x0000000900097213 */ /* 0x000fe40000000000 */
[C---:B------:R-:W-:Y:S02]  /*1f80*/  IADD3 R18, R7.reuse, 0xe0, RZ ;  /* 0x000000e007127810 */ /* 0x040fe40007ffe0ff */
[----:B------:R-:W-:Y:S01]  /*1f90*/  IADD3 R14, R7, 0xdf, RZ ;  /* 0x000000df070e7810 */ /* 0x000fe20007ffe0ff */
[----:B------:R-:W-:Y:S01]  /*1fa0*/  IMAD.HI.U32 R0, R25, R9, RZ ;  /* 0x0000000919007227 */ /* 0x000fe200078e00ff */
[----:B------:R-:W-:Y:S02]  /*1fb0*/  ISETP.GT.U32.AND P4, PT, R6, R17, PT ;  /* 0x000000110600720c */ /* 0x000fe40003f84070 */
[----:B------:R-:W-:Y:S01]  /*1fc0*/  IABS R2, R18 ;  /* 0x0000001200027213 */ /* 0x000fe20000000000 */
[--C-:B------:R-:W-:Y:S01]  /*1fd0*/  @!P3 IMAD.IADD R11, R11, 0x1, -R6.reuse ;  /* 0x000000010b0bb824 */ /* 0x100fe200078e0a06 */
[----:B------:R-:W-:Y:S01]  /*1fe0*/  IABS R16, R14 ;  /* 0x0000000e00107213 */ /* 0x000fe20000000000 */
[----:B------:R-:W-:-:S02]  /*1ff0*/  @!P5 IMAD.IADD R10, R10, 0x1, -R6 ;  /* 0x000000010a0ad824 */ /* 0x000fc400078e0a06 */
[----:B------:R-:W-:Y:S01]  /*2000*/  IMAD.MOV R0, RZ, RZ, -R0 ;  /* 0x000000ffff007224 */ /* 0x000fe200078e0a00 */
[----:B------:R0:W-:Y:S01]  /*2010*/  STL [R1+0x398], R12 ;  /* 0x0003980c01007387 */ /* 0x0001e20000100800 */
[C---:B------:R-:W-:Y:S01]  /*2020*/  ISETP.GT.U32.AND P3, PT, R6.reuse, R11, PT ;  /* 0x0000000b0600720c */ /* 0x040fe20003f64070 */
[----:B------:R-:W-:Y:S01]  /*2030*/  IMAD.HI.U32 R3, R25, R16, RZ ;  /* 0x0000001019037227 */ /* 0x000fe200078e00ff */
[----:B------:R-:W-:-:S03]  /*2040*/  ISETP.GT.U32.AND P5, PT, R6, R10, PT ;  /* 0x0000000a0600720c */ /* 0x000fc60003fa4070 */
[----:B------:R-:W-:Y:S02]  /*2050*/  IMAD R9, R6, R0, R9 ;  /* 0x0000000006097224 */ /* 0x000fe400078e0209 */
[----:B0-----:R-:W-:-:S04]  /*2060*/  IMAD.HI.U32 R12, R25, R2, RZ ;  /* 0x00000002190c7227 */ /* 0x001fc800078e00ff */
[----:B------:R-:W-:Y:S02]  /*2070*/  IMAD.MOV R12, RZ, RZ, -R12 ;  /* 0x000000ffff0c7224 */ /* 0x000fe400078e0a0c */
[----:B------:R-:W-:Y:S02]  /*2080*/  IMAD.MOV R3, RZ, RZ, -R3 ;  /* 0x000000ffff037224 */ /* 0x000fe400078e0a03 */
[----:B------:R-:W-:Y:S01]  /*2090*/  @!P4 IMAD.IADD R17, R17, 0x1, -R6 ;  /* 0x000000011111c824 */ /* 0x000fe200078e0a06 */
[C---:B------:R-:W-:Y:S01]  /*20a0*/  ISETP.GT.U32.AND P4, PT, R6.reuse, R9, PT ;  /* 0x000000090600720c */ /* 0x040fe20003f84070 */
[C---:B------:R-:W-:Y:S02]  /*20b0*/  IMAD R2, R6.reuse, R12, R2 ;  /* 0x0000000c06027224 */ /* 0x040fe400078e0202 */
[C---:B------:R-:W-:Y:S02]  /*20c0*/  IMAD R16, R6.reuse, R3, R16 ;  /* 0x0000000306107224 */ /* 0x040fe400078e0210 */
[--C-:B------:R-:W-:Y:S01]  /*20d0*/  @!P3 IMAD.IADD R11, R11, 0x1, -R6.reuse ;  /* 0x000000010b0bb824 */ /* 0x100fe200078e0a06 */
[----:B------:R-:W-:Y:S01]  /*20e0*/  ISETP.GT.U32.AND P3, PT, R6, R2, PT ;  /* 0x000000020600720c */ /* 0x000fe20003f64070 */
[----:B------:R-:W-:Y:S01]  /*20f0*/  @!P5 IMAD.IADD R10, R10, 0x1, -R6 ;  /* 0x000000010a0ad824 */ /* 0x000fe200078e0a06 */
[----:B------:R-:W-:Y:S01]  /*2100*/  ISETP.GT.U32.AND P5, PT, R6, R16, PT ;  /* 0x000000100600720c */ /* 0x000fe20003fa4070 */
[----:B------:R-:W-:Y:S01]  /*2110*/  IMAD.MOV.U32 R19, RZ, RZ, R17 ;  /* 0x000000ffff137224 */ /* 0x000fe200078e0011 */
[----:B------:R-:W-:-:S02]  /*2120*/  IADD3 R0, R7, 0xde, RZ ;  /* 0x000000de07007810 */ /* 0x000fc40007ffe0ff */
[----:B------:R-:W-:Y:S01]  /*2130*/  IADD3 R3, R7, 0xdc, RZ ;  /* 0x000000dc07037810 */ /* 0x000fe20007ffe0ff */
[--C-:B------:R-:W-:Y:S01]  /*2140*/  @!P4 IMAD.IADD R9, R9, 0x1, -R6.reuse ;  /* 0x000000010909c824 */ /* 0x100fe200078e0a06 */
[----:B------:R0:W-:Y:S01]  /*2150*/  STL [R1+0x418], R5 ;  /* 0x0004180501007387 */ /* 0x0001e20000100800 */
[----:B------:R-:W-:Y:S01]  /*2160*/  IADD3 R4, R7, 0xdd, RZ ;  /* 0x000000dd07047810 */ /* 0x000fe20007ffe0ff */
[----:B------:R-:W-:Y:S01]  /*2170*/  @!P1 IMAD.MOV R19, RZ, RZ, -R19 ;  /* 0x000000ffff139224 */ /* 0x000fe200078e0a13 */
[----:B------:R-:W-:Y:S02]  /*2180*/  IABS R17, R3 ;  /* 0x0000000300117213 */ /* 0x000fe40000000000 */
[----:B------:R-:W-:Y:S01]  /*2190*/  ISETP.GT.U32.AND P1, PT, R6, R9, PT ;  /* 0x000000090600720c */ /* 0x000fe20003f24070 */
[--C-:B------:R-:W-:Y:S01]  /*21a0*/  @!P3 IMAD.IADD R2, R2, 0x1, -R6.reuse ;  /* 0x000000010202b824 */ /* 0x100fe200078e0a06 */
[----:B0-----:R-:W-:Y:S01]  /*21b0*/  IABS R5, R0 ;  /* 0x0000000000057213 */ /* 0x001fe20000000000 */
[----:B------:R-:W-:Y:S01]  /*21c0*/  @!P5 IMAD.IADD R16, R16, 0x1, -R6 ;  /* 0x000000011010d824 */ /* 0x000fe200078e0a06 */
[----:B------:R-:W-:-:S02]  /*21d0*/  IABS R15, R4 ;  /* 0x00000004000f7213 */ /* 0x000fc40000000000 */
[----:B------:R-:W-:Y:S01]  /*21e0*/  ISETP.GE.AND P3, PT, R14, RZ, PT ;  /* 0x000000ff0e00720c */ /* 0x000fe20003f66270 */
[C---:B------:R-:W-:Y:S01]  /*21f0*/  IMAD.HI.U32 R13, R25.reuse, R5, RZ ;  /* 0x00000005190d7227 */ /* 0x040fe200078e00ff */
[----:B------:R0:W-:Y:S03]  /*2200*/  STL [R1+0x380], R19 ;  /* 0x0003801301007387 */ /* 0x0001e60000100800 */
[----:B------:R-:W-:Y:S01]  /*2210*/  IMAD.MOV.U32 R14, RZ, RZ, R17 ;  /* 0x000000ffff0e7224 */ /* 0x000fe200078e0011 */
[----:B------:R-:W-:Y:S01]  /*2220*/  ISETP.GT.U32.AND P5, PT, R6, R16, PT ;  /* 0x000000100600720c */ /* 0x000fe20003fa4070 */
[----:B------:R-:W-:-:S04]  /*2230*/  IMAD.HI.U32 R12, R25, R15, RZ ;  /* 0x0000000f190c7227 */ /* 0x000fc800078e00ff */
[----:B------:R-:W-:Y:S02]  /*2240*/  IMAD.MOV R13, RZ, RZ, -R13 ;  /* 0x000000ffff0d7224 */ /* 0x000fe400078e0a0d */
[----:B0-----:R-:W-:Y:S02]  /*2250*/  IMAD.MOV.U32 R19, RZ, RZ, R11 ;  /* 0x000000ffff137224 */ /* 0x001fe400078e000b */
[----:B------:R-:W-:-:S04]  /*2260*/  IMAD.HI.U32 R11, R25, R14, RZ ;  /* 0x0000000e190b7227 */ /* 0x000fc800078e00ff */
[----:B------:R-:W-:Y:S02]  /*2270*/  IMAD.MOV R12, RZ, RZ, -R12 ;  /* 0x000000ffff0c7224 */ /* 0x000fe400078e0a0c */
[C---:B------:R-:W-:Y:S02]  /*2280*/  IMAD R5, R6.reuse, R13, R5 ;  /* 0x0000000d06057224 */ /* 0x040fe400078e0205 */
[----:B------:R-:W-:Y:S02]  /*2290*/  @!P1 IMAD.IADD R9, R9, 0x1, -R6 ;  /* 0x0000000109099824 */ /* 0x000fe400078e0a06 */
[----:B------:R-:W-:Y:S01]  /*22a0*/  IMAD.MOV R11, RZ, RZ, -R11 ;  /* 0x000000ffff0b7224 */ /* 0x000fe200078e0a0b */
[C---:B------:R-:W-:Y:S01]  /*22b0*/  ISETP.GT.U32.AND P1, PT, R6.reuse, R5, PT ;  /* 0x000000050600720c */ /* 0x040fe20003f24070 */
[C---:B------:R-:W-:Y:S02]  /*22c0*/  IMAD R15, R6.reuse, R12, R15 ;  /* 0x0000000c060f7224 */ /* 0x040fe400078e020f */
[----:B------:R-:W-:Y:S01]  /*22d0*/  @!P2 IMAD.MOV R19, RZ, RZ, -R19 ;  /* 0x000000ffff13a224 */ /* 0x000fe200078e0a13 */
[----:B------:R-:W-:Y:S01]  /*22e0*/  ISETP.GT.U32.AND P2, PT, R6, R2, PT ;  /* 0x000000020600720c */ /* 0x000fe20003f44070 */
[----:B------:R-:W-:-:S02]  /*22f0*/  IMAD.MOV.U32 R12, RZ, RZ, R9 ;  /* 0x000000ffff0c7224 */ /* 0x000fc400078e0009 */
[C---:B------:R-:W-:Y:S02]  /*2300*/  IMAD R14, R6.reuse, R11, R14 ;  /* 0x0000000b060e7224 */ /* 0x040fe400078e020e */
[----:B------:R-:W-:Y:S01]  /*2310*/  @!P6 IMAD.MOV R12, RZ, RZ, -R12 ;  /* 0x000000ffff0ce224 */ /* 0x000fe200078e0a0c */
[----:B------:R-:W-:Y:S01]  /*2320*/  ISETP.GT.U32.AND P6, PT, R6, R15, PT ;  /* 0x0000000f0600720c */ /* 0x000fe20003fc4070 */
[----:B------:R-:W-:Y:S01]  /*2330*/  @!P5 IMAD.IADD R16, R16, 0x1, -R6 ;  /* 0x000000011010d824 */ /* 0x000fe200078e0a06 */
[----:B------:R-:W-:Y:S01]  /*2340*/  ISETP.GT.U32.AND P5, PT, R6, R14, PT ;  /* 0x0000000e0600720c */ /* 0x000fe20003fa4070 */
[----:B------:R-:W-:Y:S01]  /*2350*/  @!P0 IMAD.MOV R10, RZ, RZ, -R10 ;  /* 0x000000ffff0a8224 */ /* 0x000fe200078e0a0a */
[----:B------:R-:W-:Y:S02]  /*2360*/  ISETP.GE.AND P4, PT, R18, RZ, PT ;  /* 0x000000ff1200720c */ /* 0x000fe40003f86270 */
[----:B------:R-:W-:Y:S02]  /*2370*/  ISETP.GE.AND P0, PT, R0, RZ, PT ;  /* 0x000000ff0000720c */ /* 0x000fe40003f06270 */
[----:B------:R-:W-:-:S02]  /*2380*/  IADD3 R0, R7, 0xdb, RZ ;  /* 0x000000db07007810 */ /* 0x000fc40007ffe0ff */
[----:B------:R-:W-:Y:S01]  /*2390*/  IADD3 R9, R7, 0xda, RZ ;  /* 0x000000da07097810 */ /* 0x000fe20007ffe0ff */
[----:B------:R-:W-:Y:S01]  /*23a0*/  STL [R1+0x37c], R19 ;  /* 0x00037c1301007387 */ /* 0x000fe20000100800 */
[--C-:B------:R-:W-:Y:S01]  /*23b0*/  @!P1 IMAD.IADD R5, R5, 0x1, -R6.reuse ;  /* 0x0000000105059824 */ /* 0x100fe200078e0a06 */
[----:B------:R-:W-:Y:S01]  /*23c0*/  ISETP.GE.AND P1, PT, R3, RZ, PT ;  /* 0x000000ff0300720c */ /* 0x000fe20003f26270 */
[--C-:B------:R-:W-:Y:S01]  /*23d0*/  @!P2 IMAD.IADD R2, R2, 0x1, -R6.reuse ;  /* 0x000000010202a824 */ /* 0x100fe200078e0a06 */
[----:B------:R0:W-:Y:S01]  /*23e0*/  STL [R1+0x348], R10 ;  /* 0x0003480a01007387 */ /* 0x0001e20000100800 */
[----:B------:R-:W-:Y:S01]  /*23f0*/  IABS R3, R9 ;  /* 0x0000000900037213 */ /* 0x000fe20000000000 */
[----:B------:R-:W-:Y:S01]  /*2400*/  @!P6 IMAD.IADD R15, R15, 0x1, -R6 ;  /* 0x000000010f0fe824 */ /* 0x000fe200078e0a06 */
[----:B------:R-:W-:Y:S01]  /*2410*/  ISETP.GE.AND P2, PT, R4, RZ, PT ;  /* 0x000000ff0400720c */ /* 0x000fe20003f46270 */
[----:B------:R-:W-:Y:S01]  /*2420*/  IMAD.MOV.U32 R11, RZ, RZ, R2 ;  /* 0x000000ffff0b7224 */ /* 0x000fe200078e0002 */
[----:B------:R-:W-:Y:S01]  /*2430*/  ISETP.GT.U32.AND P6, PT, R6, R5, PT ;  /* 0x000000050600720c */ /* 0x000fe20003fc4070 */
[----:B------:R-:W-:Y:S01]  /*2440*/  @!P5 IMAD.IADD R14, R14, 0x1, -R6 ;  /* 0x000000010e0ed824 */ /* 0x000fe200078e0a06 */
[----:B0-----:R-:W-:Y:S01]  /*2450*/  IABS R10, R0 ;  /* 0x00000000000a7213 */ /* 0x001fe20000000000 */
[----:B------:R-:W-:-:S02]  /*2460*/  IMAD.MOV.U32 R2, RZ, RZ, R3 ;  /* 0x000000ffff027224 */ /* 0x000fc400078e0003 */
[----:B------:R-:W-:Y:S02]  /*2470*/  @!P4 IMAD.MOV R11, RZ, RZ, -R11 ;  /* 0x000000ffff0bc224 */ /* 0x000fe400078e0a0b */
[----:B------:R-:W-:Y:S01]  /*2480*/  IMAD.HI.U32 R4, R25, R10, RZ ;  /* 0x0000000a19047227 */ /* 0x000fe200078e00ff */
[----:B------:R-:W-:-:S03]  /*2490*/  ISETP.GT.U32.AND P4, PT, R6, R14, PT ;  /* 0x0000000e0600720c */ /* 0x000fc60003f84070 */
[----:B------:R-:W-:Y:S02]  /*24a0*/  IMAD.MOV R4, RZ, RZ, -R4 ;  /* 0x000000ffff047224 */ /* 0x000fe400078e0a04 */
[----:B------:R-:W-:-:S04]  /*24b0*/  IMAD.HI.U32 R3, R25, R2, RZ ;  /* 0x0000000219037227 */ /* 0x000fc800078e00ff */
[C---:B------:R-:W-:Y:S02]  /*24c0*/  IMAD R10, R6.reuse, R4, R10 ;  /* 0x00000004060a7224 */ /* 0x040fe400078e020a */
[----:B------:R-:W-:Y:S02]  /*24d0*/  IMAD.MOV R3, RZ, RZ, -R3 ;  /* 0x000000ffff037224 */ /* 0x000fe400078e0a03 */
[----:B------:R-:W-:Y:S01]  /*24e0*/  @!P6 IMAD.IADD R5, R5, 0x1, -R6 ;  /* 0x000000010505e824 */ /* 0x000fe200078e0a06 */
[C---:B------:R-:W-:Y:S01]  /*24f0*/  ISETP.GT.U32.AND P6, PT, R6.reuse, R10, PT ;  /* 0x0000000a0600720c */ /* 0x040fe20003fc4070 */
[C---:B------:R-:W-:Y:S01]  /*2500*/  IMAD R2, R6.reuse, R3, R2 ;  /* 0x0000000306027224 */ /* 0x040fe200078e0202 */
[----:B------:R-:W-:Y:S01]  /*2510*/  ISETP.GT.U32.AND P5, PT, R6, R15, PT ;  /* 0x0000000f0600720c */ /* 0x000fe20003fa4070 */
[----:B------:R-:W-:Y:S01]  /*2520*/  @!P4 IMAD.IADD R14, R14, 0x1, -R6 ;  /* 0x000000010e0ec824 */ /* 0x000fe200078e0a06 */
[----:B------:R-:W-:Y:S02]  /*2530*/  IADD3 R13, R7, 0xd9, RZ ;  /* 0x000000d9070d7810 */ /* 0x000fe40007ffe0ff */
[----:B------:R-:W-:Y:S01]  /*2540*/  ISETP.GT.U32.AND P4, PT, R6, R2, PT ;  /* 0x000000020600720c */ /* 0x000fe20003f84070 */
[----:B------:R0:W-:Y:S04]  /*2550*/  STL [R1+0x370], R12 ;  /* 0x0003700c01007387 */ /* 0x0001e80000100800 */
[----:B------:R1:W-:Y:S01]  /*2560*/  STL [R1+0x374], R11 ;  /* 0x0003740b01007387 */ /* 0x0003e20000100800 */
[----:B0-----:R-:W-:-:S02]  /*2570*/  IABS R12, R13 ;  /* 0x0000000d000c7213 */ /* 0x001fc40000000000 */
[----:B-1----:R-:W-:-:S03]  /*2580*/  IADD3 R11, R7, 0xd8, RZ ;  /* 0x000000d8070b7810 */ /* 0x002fc60007ffe0ff */
[----:B------:R-:W-:Y:S01]  /*2590*/  IMAD.HI.U32 R3, R25, R12, RZ ;  /* 0x0000000c19037227 */ /* 0x000fe200078e00ff */
[----:B------:R-:W-:-:S03]  /*25a0*/  IABS R18, R11 ;  /* 0x0000000b00127213 */ /* 0x000fc60000000000 */
[--C-:B------:R-:W-:Y:S02]  /*25b0*/  @!P6 IMAD.IADD R10, R10, 0x1, -R6.reuse ;  /* 0x000000010a0ae824 */ /* 0x100fe400078e0a06 */
[----:B------:R-:W-:Y:S01]  /*25c0*/  @!P5 IMAD.IADD R15, R15, 0x1, -R6 ;  /* 0x000000010f0fd824 */ /* 0x000fe200078e0a06 */
[----:B------:R-:W-:Y:S01]  /*25d0*/  ISETP.GE.AND P5, PT, R0, RZ, PT ;  /* 0x000000ff0000720c */ /* 0x000fe20003fa6270 */
[----:B------:R-:W-:Y:S01]  /*25e0*/  IMAD.HI.U32 R4, R25, R18, RZ ;  /* 0x0000001219047227 */ /* 0x000fe200078e00ff */
[----:B------:R-:W-:-:S03]  /*25f0*/  IADD3 R0, R7, 0xd7, RZ ;  /* 0x000000d707007810 */ /* 0x000fc60007ffe0ff */
[----:B------:R-:W-:Y:S02]  /*2600*/  IMAD.MOV R3, RZ, RZ, -R3 ;  /* 0x000000ffff037224 */ /* 0x000fe400078e0a03 */
[----:B------:R-:W-:Y:S02]  /*2610*/  @!P4 IMAD.IADD R2, R2, 0x1, -R6 ;  /* 0x000000010202c824 */ /* 0x000fe400078e0a06 */
[----:B------:R-:W-:Y:S01]  /*2620*/  @!P3 IMAD.MOV R16, RZ, RZ, -R16 ;  /* 0x000000ffff10b224 */ /* 0x000fe200078e0a10 */
[C---:B------:R-:W-:Y:S01]  /*2630*/  ISETP.GT.U32.AND P3, PT, R6.reuse, R10, PT ;  /* 0x0000000a0600720c */ /* 0x040fe20003f64070 */
[----:B------:R-:W-:Y:S01]  /*2640*/  IMAD.MOV R4, RZ, RZ, -R4 ;  /* 0x000000ffff047224 */ /* 0x000fe200078e0a04 */
[----:B------:R-:W-:Y:S01]  /*2650*/  ISETP.GE.AND P6, PT, R9, RZ, PT ;  /* 0x000000ff0900720c */ /* 0x000fe20003fc6270 */
[----:B------:R-:W-:Y:S01]  /*2660*/  IMAD R12, R6, R3, R12 ;  /* 0x00000003060c7224 */ /* 0x000fe200078e020c */
[----:B------:R-:W-:Y:S01]  /*2670*/  IADD3 R9, R7, 0xd6, RZ ;  /* 0x000000d607097810 */ /* 0x000fe20007ffe0ff */
[----:B------:R-:W-:Y:S01]  /*2680*/  IMAD.MOV.U32 R17, RZ, RZ, R5 ;  /* 0x000000ffff117224 */ /* 0x000fe200078e0005 */
[----:B------:R-:W-:-:S02]  /*2690*/  IABS R3, R0 ;  /* 0x0000000000037213 */ /* 0x000fc40000000000 */
[C---:B------:R-:W-:Y:S01]  /*26a0*/  ISETP.GT.U32.AND P4, PT, R6.reuse, R2, PT ;  /* 0x000000020600720c */ /* 0x040fe20003f84070 */
[----:B------:R0:W-:Y:S01]  /*26b0*/  STL [R1+0x350], R16 ;  /* 0x0003501001007387 */ /* 0x0001e20000100800 */
[C---:B------:R-:W-:Y:S01]  /*26c0*/  IMAD R18, R6.reuse, R4, R18 ;  /* 0x0000000406127224 */ /* 0x040fe200078e0212 */
[----:B------:R-:W-:Y:S01]  /*26d0*/  IABS R4, R9 ;  /* 0x0000000900047213 */ /* 0x000fe20000000000 */
[----:B------:R-:W-:Y:S01]  /*26e0*/  @!P0 IMAD.MOV R17, RZ, RZ, -R17 ;  /* 0x000000ffff118224 */ /* 0x000fe200078e0a11 */
[----:B------:R-:W-:Y:S01]  /*26f0*/  ISETP.GT.U32.AND P0, PT, R6, R12, PT ;  /* 0x0000000c0600720c */ /* 0x000fe20003f04070 */
[----:B------:R-:W-:-:S04]  /*2700*/  IMAD.HI.U32 R5, R25, R3, RZ ;  /* 0x0000000319057227 */ /* 0x000fc800078e00ff */
[----:B0-----:R-:W-:Y:S02]  /*2710*/  IMAD.MOV.U32 R16, RZ, RZ, R14 ;  /* 0x000000ffff107224 */ /* 0x001fe400078e000e */
[----:B------:R-:W-:Y:S01]  /*2720*/  @!P2 IMAD.MOV R15, RZ, RZ, -R15 ;  /* 0x000000ffff0fa224 */ /* 0x000fe200078e0a0f */
[----:B------:R-:W-:Y:S01]  /*2730*/  ISETP.GT.U32.AND P2, PT, R6, R18, PT ;  /* 0x000000120600720c */ /* 0x000fe20003f44070 */
[----:B------:R-:W-:Y:S01]  /*2740*/  @!P1 IMAD.MOV R16, RZ, RZ, -R16 ;  /* 0x000000ffff109224 */ /* 0x000fe200078e0a10 */
[----:B------:R-:W-:Y:S01]  /*2750*/  STL [R1+0x36c], R17 ;  /* 0x00036c1101007387 */ /* 0x000fe20000100800 */
[----:B------:R-:W-:-:S04]  /*2760*/  IMAD.HI.U32 R14, R25, R4, RZ ;  /* 0x00000004190e7227 */ /* 0x000fc800078e00ff */
[----:B------:R-:W-:Y:S02]  /*2770*/  @!P3 IMAD.IADD R10, R10, 0x1, -R6 ;  /* 0x000000010a0ab824 */ /* 0x000fe400078e0a06 */
[----:B------:R-:W-:Y:S01]  /*2780*/  IMAD.MOV R5, RZ, RZ, -R5 ;  /* 0x000000ffff057224 */ /* 0x000fe200078e0a05 */
[----:B------:R-:W-:Y:S01]  /*2790*/  STL [R1+0x358], R15 ;  /* 0x0003580f01007387 */ /* 0x000fe20000100800 */
[----:B------:R-:W-:Y:S02]  /*27a0*/  IMAD.MOV R14, RZ, RZ, -R14 ;  /* 0x000000ffff0e7224 */ /* 0x000fe400078e0a0e */
[--C-:B------:R-:W-:Y:S01]  /*27b0*/  @!P4 IMAD.IADD R2, R2, 0x1, -R6.reuse ;  /* 0x000000010202c824 */ /* 0x100fe200078e0a06 */
[----:B------:R0:W-:Y:S01]  /*27c0*/  STL [R1+0x368], R16 ;  /* 0x0003681001007387 */ /* 0x0001e20000100800 */
[----:B------:R-:W-:Y:S02]  /*27d0*/  IMAD R3, R6, R5, R3 ;  /* 0x0000000506037224 */ /* 0x000fe400078e0203 */
[----:B------:R-:W-:-:S02]  /*27e0*/  @!P0 IMAD.IADD R12, R12, 0x1, -R6 ;  /* 0x000000010c0c8824 */ /* 0x000fc400078e0a06 */
[C---:B------:R-:W-:Y:S02]  /*27f0*/  IMAD R4, R6.reuse, R14, R4 ;  /* 0x0000000e06047224 */ /* 0x040fe400078e0204 */
[----:B0-----:R-:W-:Y:S02]  /*2800*/  IMAD.MOV.U32 R16, RZ, RZ, R10 ;  /* 0x000000ffff107224 */ /* 0x001fe400078e000a */
[----:B------:R-:W-:Y:S02]  /*2810*/  IMAD.MOV.U32 R15, RZ, RZ, R2 ;  /* 0x000000ffff0f7224 */ /* 0x000fe400078e0002 */
[----:B------:R-:W-:Y:S01]  /*2820*/  @!P5 IMAD.MOV R16, RZ, RZ, -R16 ;  /* 0x000000ffff10d224 */ /* 0x000fe200078e0a10 */
[----:B------:R-:W-:Y:S01]  /*2830*/  ISETP.GT.U32.AND P5, PT, R6, R3, PT ;  /* 0x000000030600720c */ /* 0x000fe20003fa4070 */
[----:B------:R-:W-:Y:S01]  /*2840*/  @!P2 IMAD.IADD R18, R18, 0x1, -R6 ;  /* 0x000000011212a824 */ /* 0x000fe200078e0a06 */
[C---:B------:R-:W-:Y:S01]  /*2850*/  ISETP.GT.U32.AND P0, PT, R6.reuse, R12, PT ;  /* 0x0000000c0600720c */ /* 0x040fe20003f04070 */
[----:B------:R-:W-:Y:S01]  /*2860*/  @!P6 IMAD.MOV R15, RZ, RZ, -R15 ;  /* 0x000000ffff0fe224 */ /* 0x000fe200078e0a0f */
[----:B------:R-:W-:-:S02]  /*2870*/  ISETP.GT.U32.AND P6, PT, R6, R4, PT ;  /* 0x000000040600720c */ /* 0x000fc40003fc4070 */
[----:B------:R-:W-:Y:S02]  /*2880*/  ISETP.GT.U32.AND P2, PT, R6, R18, PT ;  /* 0x000000120600720c */ /* 0x000fe40003f44070 */
[----:B------:R-:W-:Y:S02]  /*2890*/  ISETP.GE.AND P4, PT, R0, RZ, PT ;  /* 0x000000ff0000720c */ /* 0x000fe40003f86270 */
[----:B------:R-:W-:Y:S02]  /*28a0*/  IADD3 R0, R7, 0xd5, RZ ;  /* 0x000000d507007810 */ /* 0x000fe40007ffe0ff */
[----:B------:R-:W-:Y:S01]  /*28b0*/  ISETP.GE.AND P1, PT, R13, RZ, PT ;  /* 0x000000ff0d00720c */ /* 0x000fe20003f26270 */
[--C-:B------:R-:W-:Y:S01]  /*28c0*/  @!P5 IMAD.IADD R3, R3, 0x1, -R6.reuse ;  /* 0x000000010303d824 */ /* 0x100fe200078e0a06 */
[----:B------:R-:W-:Y:S02]  /*28d0*/  IADD3 R5, R7, 0xd4, RZ ;  /* 0x000000d407057810 */ /* 0x000fe40007ffe0ff */
[----:B------:R-:W-:Y:S01]  /*28e0*/  IABS R10, R0 ;  /* 0x00000000000a7213 */ /* 0x000fe20000000000 */
[--C-:B------:R-:W-:Y:S01]  /*28f0*/  @!P0 IMAD.IADD R12, R12, 0x1, -R6.reuse ;  /* 0x000000010c0c8824 */ /* 0x100fe200078e0a06 */
[----:B------:R-:W-:Y:S01]  /*2900*/  ISETP.GE.AND P3, PT, R11, RZ, PT ;  /* 0x000000ff0b00720c */ /* 0x000fe20003f66270 */
[----:B------:R-:W-:Y:S01]  /*2910*/  @!P6 IMAD.IADD R4, R4, 0x1, -R6 ;  /* 0x000000010404e824 */ /* 0x000fe200078e0a06 */
[----:B------:R-:W-:Y:S01]  /*2920*/  IABS R2, R5 ;  /* 0x0000000500027213 */ /* 0x000fe20000000000 */
[----:B------:R-:W-:Y:S01]  /*2930*/  IMAD.HI.U32 R11, R25, R10, RZ ;  /* 0x0000000a190b7227 */ /* 0x000fe200078e00ff */
[----:B------:R-:W-:-:S02]  /*2940*/  ISETP.GT.U32.AND P5, PT, R6, R3, PT ;  /* 0x000000030600720c */ /* 0x000fc40003fa4070 */
[----:B------:R-:W-:Y:S01]  /*2950*/  ISETP.GT.U32.AND P6, PT, R6, R4, PT ;  /* 0x000000040600720c */ /* 0x000fe20003fc4070 */
[----:B------:R-:W-:Y:S01]  /*2960*/  @!P2 IMAD.IADD R18, R18, 0x1, -R6 ;  /* 0x000000011212a824 */ /* 0x000fe200078e0a06 */
[----:B------:R-:W-:Y:S01]  /*2970*/  ISETP.GE.AND P2, PT, R0, RZ, PT ;  /* 0x000000ff0000720c */ /* 0x000fe20003f46270 */
[----:B------:R-:W-:Y:S02]  /*2980*/  IMAD.MOV.U32 R13, RZ, RZ, R12 ;  /* 0x000000ffff0d7224 */ /* 0x000fe400078e000c */
[----:B------:R-:W-:-:S04]  /*2990*/  IMAD.HI.U32 R0, R25, R2, RZ ;  /* 0x0000000219007227 */ /* 0x000fc800078e00ff */
[----:B------:R-:W-:Y:S02]  /*29a0*/  IMAD.MOV R11, RZ, RZ, -R11 ;  /* 0x000000ffff0b7224 */ /* 0x000fe400078e0a0b */
[----:B------:R-:W-:Y:S01]  /*29b0*/  @!P1 IMAD.MOV R13, RZ, RZ, -R13 ;  /* 0x000000ffff0d9224 */ /* 0x000fe200078e0a0d */
[----:B------:R-:W-:Y:S01]  /*29c0*/  ISETP.GE.AND P1, PT, R5, RZ, PT ;  /* 0x000000ff0500720c */ /* 0x000fe20003f26270 */
[----:B------:R-:W-:Y:S02]  /*29d0*/  IMAD.MOV R0, RZ, RZ, -R0 ;  /* 0x000000ffff007224 */ /* 0x000fe400078e0a00 */
[C---:B------:R-:W-:Y:S01]  /*29e0*/  IMAD R5, R6.reuse, R11, R10 ;  /* 0x0000000b06057224 */ /* 0x040fe200078e020a */
[----:B------:R-:W-:Y:S01]  /*29f0*/  IADD3 R14, R7, 0xd3, RZ ;  /* 0x000000d3070e7810 */ /* 0x000fe20007ffe0ff */
[C---:B------:R-:W-:Y:S02]  /*2a00*/  IMAD R2, R6.reuse, R0, R2 ;  /* 0x0000000006027224 */ /* 0x040fe400078e0202 */
[--C-:B------:R-:W-:Y:S01]  /*2a10*/  @!P5 IMAD.IADD R3, R3, 0x1, -R6.reuse ;  /* 0x000000010303d824 */ /* 0x100fe200078e0a06 */
[----:B------:R-:W-:Y:S01]  /*2a20*/  ISETP.GT.U32.AND P5, PT, R6, R5, PT ;  /* 0x000000050600720c */ /* 0x000fe20003fa4070 */
[----:B------:R-:W-:Y:S01]  /*2a30*/  @!P6 IMAD.IADD R4, R4, 0x1, -R6 ;  /* 0x000000010404e824 */ /* 0x000fe200078e0a06 */
[----:B------:R-:W-:-:S02]  /*2a40*/  ISETP.GE.AND P0, PT, R9, RZ, PT ;  /* 0x000000ff0900720c */ /* 0x000fc40003f06270 */
[----:B------:R-:W-:Y:S02]  /*2a50*/  IABS R9, R14 ;  /* 0x0000000e00097213 */ /* 0x000fe40000000000 */
[C---:B------:R-:W-:Y:S02]  /*2a60*/  ISETP.GT.U32.AND P6, PT, R6.reuse, R2, PT ;  /* 0x000000020600720c */ /* 0x040fe40003fc4070 */
[----:B------:R-:W-:Y:S01]  /*2a70*/  IADD3 R11, R7, 0xd2, RZ ;  /* 0x000000d2070b7810 */ /* 0x000fe20007ffe0ff */
[----:B------:R-:W-:Y:S01]  /*2a80*/  IMAD.HI.U32 R10, R25, R9, RZ ;  /* 0x00000009190a7227 */ /* 0x000fe200078e00ff */
[----:B------:R0:W-:Y:S03]  /*2a90*/  STL [R1+0x35c], R16 ;  /* 0x00035c1001007387 */ /* 0x0001e60000100800 */
[----:B------:R-:W-:Y:S02]  /*2aa0*/  IMAD.MOV R10, RZ, RZ, -R10 ;  /* 0x000000ffff0a7224 */ /* 0x000fe400078e0a0a */
[--C-:B------:R-:W-:Y:S01]  /*2ab0*/  @!P5 IMAD.IADD R5, R5, 0x1, -R6.reuse ;  /* 0x000000010505d824 */ /* 0x100fe200078e0a06 */
[C---:B------:R-:W-:Y:S01]  /*2ac0*/  IADD3 R12, R7.reuse, 0xd1, RZ ;  /* 0x000000d1070c7810 */ /* 0x040fe20007ffe0ff */
[----:B------:R-:W-:Y:S01]  /*2ad0*/  IMAD R9, R6, R10, R9 ;  /* 0x0000000a06097224 */ /* 0x000fe200078e0209 */
[----:B0-----:R-:W-:Y:S01]  /*2ae0*/  IABS R16, R11 ;  /* 0x0000000b00107213 */ /* 0x001fe20000000000 */
[----:B------:R-:W-:Y:S01]  /*2af0*/  @!P6 IMAD.IADD R2, R2, 0x1, -R6 ;  /* 0x000000010202e824 */ /* 0x000fe200078e0a06 */
[----:B------:R-:W-:Y:S01]  /*2b00*/  ISETP.GT.U32.AND P6, PT, R6, R5, PT ;  /* 0x000000050600720c */ /* 0x000fe20003fc4070 */
[----:B------:R-:W-:Y:S01]  /*2b10*/  STL [R1+0x364], R15 ;  /* 0x0003640f01007387 */ /* 0x000fe20000100800 */
[----:B------:R-:W-:Y:S01]  /*2b20*/  IADD3 R0, R7, 0xd0, RZ ;  /* 0x000000d007007810 */ /* 0x000fe20007ffe0ff */
[----:B------:R-:W-:-:S02]  /*2b30*/  IMAD.HI.U32 R19, R25, R16, RZ ;  /* 0x0000001019137227 */ /* 0x000fc400078e00ff */
[----:B------:R0:W-:Y:S01]  /*2b40*/  STL [R1+0x360], R13 ;  /* 0x0003600d01007387 */ /* 0x0001e20000100800 */
[----:B------:R-:W-:Y:S01]  /*2b50*/  ISETP.GT.U32.AND P5, PT, R6, R9, PT ;  /* 0x000000090600720c */ /* 0x000fe20003fa4070 */
[----:B------:R-:W-:Y:S01]  /*2b60*/  IMAD.MOV.U32 R20, RZ, RZ, R3 ;  /* 0x000000ffff147224 */ /* 0x000fe200078e0003 */
[----:B------:R-:W-:Y:S01]  /*2b70*/  IABS R10, R0 ;  /* 0x00000000000a7213 */ /* 0x000fe20000000000 */
[----:B------:R-:W-:Y:S02]  /*2b80*/  IMAD.MOV R19, RZ, RZ, -R19 ;  /* 0x000000ffff137224 */ /* 0x000fe400078e0a13 */
[----:B------:R-:W-:Y:S01]  /*2b90*/  @!P3 IMAD.MOV R18, RZ, RZ, -R18 ;  /* 0x000000ffff12b224 */ /* 0x000fe200078e0a12 */
[----:B0-----:R-:W-:Y:S01]  /*2ba0*/  IABS R13, R12 ;  /* 0x0000000c000d7213 */ /* 0x001fe20000000000 */
[----:B------:R-:W-:Y:S01]  /*2bb0*/  @!P4 IMAD.MOV R20, RZ, RZ, -R20 ;  /* 0x000000ffff14c224 */ /* 0x000fe200078e0a14 */
[----:B------:R-:W-:Y:S01]  /*2bc0*/  ISETP.GE.AND P3, PT, R14, RZ, PT ;  /* 0x000000ff0e00720c */ /* 0x000fe20003f66270 */
[C---:B------:R-:W-:Y:S01]  /*2bd0*/  IMAD R14, R6.reuse, R19, R16 ;  /* 0x00000013060e7224 */ /* 0x040fe200078e0210 */
[----:B------:R-:W-:Y:S01]  /*2be0*/  ISETP.GT.U32.AND P4, PT, R6, R2, PT ;  /* 0x000000020600720c */ /* 0x000fe20003f84070 */
[----:B------:R-:W-:Y:S01]  /*2bf0*/  IMAD.HI.U32 R17, R25, R13, RZ ;  /* 0x0000000d19117227 */ /* 0x000fe200078e00ff */
[----:B------:R0:W-:Y:S03]  /*2c00*/  STL [R1+0x354], R18 ;  /* 0x0003541201007387 */ /* 0x0001e60000100800 */
[----:B------:R-:W-:-:S02]  /*2c10*/  IMAD.MOV R17, RZ, RZ, -R17 ;  /* 0x000000ffff117224 */ /* 0x000fc400078e0a11 */
[----:B------:R-:W-:Y:S01]  /*2c20*/  @!P6 IMAD.IADD R5, R5, 0x1, -R6 ;  /* 0x000000010505e824 */ /* 0x000fe200078e0a06 */
[C---:B------:R-:W-:Y:S01]  /*2c30*/  ISETP.GT.U32.AND P6, PT, R6.reuse, R14, PT ;  /* 0x0000000e0600720c */ /* 0x040fe20003fc4070 */
[----:B0-----:R-:W-:Y:S02]  /*2c40*/  IMAD.MOV.U32 R18, RZ, RZ, R10 ;  /* 0x000000ffff127224 */ /* 0x001fe400078e000a */
[----:B------:R-:W-:Y:S02]  /*2c50*/  IMAD R10, R6, R17, R13 ;  /* 0x00000011060a7224 */ /* 0x000fe400078e020d */
[----:B------:R-:W-:Y:S01]  /*2c60*/  IMAD.HI.U32 R3, R25, R18, RZ ;  /* 0x0000001219037227 */ /* 0x000fe200078e00ff */
[----:B------:R-:W-:-:S03]  /*2c70*/  IADD3 R15, R7, 0xcf, RZ ;  /* 0x000000cf070f7810 */ /* 0x000fc60007ffe0ff */
[--C-:B------:R-:W-:Y:S02]  /*2c80*/  @!P5 IMAD.IADD R9, R9, 0x1, -R6.reuse ;  /* 0x000000010909d824 */ /* 0x100fe400078e0a06 */
[----:B------:R-:W-:Y:S02]  /*2c90*/  IMAD.MOV.U32 R13, RZ, RZ, R5 ;  /* 0x000000ffff0d7224 */ /* 0x000fe400078e0005 */
[----:B------:R-:W-:Y:S01]  /*2ca0*/  IMAD.MOV R3, RZ, RZ, -R3 ;  /* 0x000000ffff037224 */ /* 0x000fe200078e0a03 */
[C---:B------:R-:W-:Y:S01]  /*2cb0*/  ISETP.GT.U32.AND P5, PT, R6.reuse, R9, PT ;  /* 0x000000090600720c */ /* 0x040fe20003fa4070 */
[----:B------:R-:W-:Y:S01]  /*2cc0*/  @!P2 IMAD.MOV R13, RZ, RZ, -R13 ;  /* 0x000000ffff0da224 */ /* 0x000fe200078e0a0d */
[----:B------:R-:W-:Y:S01]  /*2cd0*/  ISETP.GT.U32.AND P2, PT, R6, R10, PT ;  /* 0x0000000a0600720c */ /* 0x000fe20003f44070 */
[----:B------:R-:W-:Y:S01]  /*2ce0*/  @!P4 IMAD.IADD R2, R2, 0x1, -R6 ;  /* 0x000000010202c824 */ /* 0x000fe200078e0a06 */
[----:B------:R-:W-:Y:S01]  /*2cf0*/  ISETP.GE.AND P4, PT, R12, RZ, PT ;  /* 0x000000ff0c00720c */ /* 0x000fe20003f86270 */
[----:B------:R-:W-:Y:S01]  /*2d00*/  IMAD R12, R6, R3, R18 ;  /* 0x00000003060c7224 */ /* 0x000fe200078e0212 */
[----:B------:R-:W-:Y:S01]  /*2d10*/  IABS R16, R15 ;  /* 0x0000000f00107213 */ /* 0x000fe20000000000 */
[----:B------:R-:W-:-:S02]  /*2d20*/  @!P6 IMAD.IADD R14, R14, 0x1, -R6 ;  /* 0x000000010e0ee824 */ /* 0x000fc400078e0a06 */
[----:B------:R-:W-:Y:S01]  /*2d30*/  IMAD.MOV.U32 R17, RZ, RZ, R4 ;  /* 0x000000ffff117224 */ /* 0x000fe200078e0004 */
[----:B------:R-:W-:Y:S01]  /*2d40*/  ISETP.GT.U32.AND P6, PT, R6, R12, PT ;  /* 0x0000000c0600720c */ /* 0x000fe20003fc4070 */
[----:B------:R-:W-:-:S04]  /*2d50*/  IMAD.HI.U32 R4, R25, R16, RZ ;  /* 0x0000001019047227 */ /* 0x000fc800078e00ff */
[----:B------:R-:W-:Y:S02]  /*2d60*/  IMAD.MOV R4, RZ, RZ, -R4 ;  /* 0x000000ffff047224 */ /* 0x000fe400078e0a04 */
[--C-:B------:R-:W-:Y:S01]  /*2d70*/  @!P5 IMAD.IADD R9, R9, 0x1, -R6.reuse ;  /* 0x000000010909d824 */ /* 0x100fe200078e0a06 */
[----:B------:R-:W-:Y:S01]  /*2d80*/  ISETP.GE.AND P5, PT, R0, RZ, PT ;  /* 0x000000ff0000720c */ /* 0x000fe20003fa6270 */
[----:B------:R-:W-:Y:S02]  /*2d90*/  @!P2 IMAD.IADD R10, R10, 0x1, -R6 ;  /* 0x000000010a0aa824 */ /* 0x000fe400078e0a06 */
[C---:B------:R-:W-:Y:S01]  /*2da0*/  IMAD R0, R6.reuse, R4, R16 ;  /* 0x0000000406007224 */ /* 0x040fe200078e0210 */
[----:B------:R-:W-:Y:S01]  /*2db0*/  IADD3 R4, R7, 0xce, RZ ;  /* 0x000000ce07047810 */ /* 0x000fe20007ffe0ff */
[----:B------:R-:W-:Y:S01]  /*2dc0*/  IMAD.MOV.U32 R5, RZ, RZ, R2 ;  /* 0x000000ffff057224 */ /* 0x000fe200078e0002 */
[----:B------:R-:W-:Y:S01]  /*2dd0*/  ISETP.GT.U32.AND P2, PT, R6, R10, PT ;  /* 0x0000000a0600720c */ /* 0x000fe20003f44070 */
[----:B------:R-:W-:Y:S01]  /*2de0*/  @!P6 IMAD.IADD R12, R12, 0x1, -R6 ;  /* 0x000000010c0ce824 */ /* 0x000fe200078e0a06 */
[----:B------:R-:W-:Y:S01]  /*2df0*/  IABS R16, R4 ;  /* 0x0000000400107213 */ /* 0x000fe20000000000 */
[----:B------:R-:W-:Y:S01]  /*2e00*/  @!P1 IMAD.MOV R5, RZ, RZ, -R5 ;  /* 0x000000ffff059224 */ /* 0x000fe200078e0a05 */
[----:B------:R-:W-:-:S02]  /*2e10*/  ISETP.GT.U32.AND P1, PT, R6, R14, PT ;  /* 0x0000000e0600720c */ /* 0x000fc40003f24070 */
[----:B------:R-:W-:Y:S01]  /*2e20*/  ISETP.GT.U32.AND P6, PT, R6, R12, PT ;  /* 0x0000000c0600720c */ /* 0x000fe20003fc4070 */
[----:B------:R-:W-:-:S04]  /*2e30*/  IMAD.HI.U32 R18, R25, R16, RZ ;  /* 0x0000001019127227 */ /* 0x000fc800078e00ff */
[----:B------:R-:W-:Y:S02]  /*2e40*/  IMAD.MOV R18, RZ, RZ, -R18 ;  /* 0x000000ffff127224 */ /* 0x000fe400078e0a12 */
[----:B------:R-:W-:Y:S01]  /*2e50*/  @!P2 IMAD.IADD R10, R10, 0x1, -R6 ;  /* 0x000000010a0aa824 */ /* 0x000fe200078e0a06 */
[----:B------:R-:W-:Y:S01]  /*2e60*/  ISETP.GE.AND P2, PT, R15, RZ, PT ;  /* 0x000000ff0f00720c */ /* 0x000fe20003f46270 */
[----:B------:R-:W-:Y:S02]  /*2e70*/  IMAD R15, R6, R18, R16 ;  /* 0x00000012060f7224 */ /* 0x000fe400078e0210 */
[--C-:B------:R-:W-:Y:S01]  /*2e80*/  @!P1 IMAD.IADD R14, R14, 0x1, -R6.reuse ;  /* 0x000000010e0e9824 */ /* 0x100fe200078e0a06 */
[----:B------:R-:W-:Y:S01]  /*2e90*/  ISETP.GT.U32.AND P1, PT, R6, R0, PT ;  /* 0x000000000600720c */ /* 0x000fe20003f24070 */
[----:B------:R-:W-:Y:S01]  /*2ea0*/  @!P0 IMAD.MOV R17, RZ, RZ, -R17 ;  /* 0x000000ffff118224 */ /* 0x000fe200078e0a11 */
[----:B------:R-:W-:Y:S01]  /*2eb0*/  ISETP.GE.AND P0, PT, R11, RZ, PT ;  /* 0x000000ff0b00720c */ /* 0x000fe20003f06270 */
[----:B------:R-:W-:Y:S01]  /*2ec0*/  @!P6 IMAD.IADD R12, R12, 0x1, -R6 ;  /* 0x000000010c0ce824 */ /* 0x000fe200078e0a06 */
[----:B------:R-:W-:-:S02]  /*2ed0*/  IADD3 R11, R7, 0xcd, RZ ;  /* 0x000000cd070b7810 */ /* 0x000fc40007ffe0ff */
[----:B------:R-:W-:Y:S01]  /*2ee0*/  ISETP.GT.U32.AND P6, PT, R6, R15, PT ;  /* 0x0000000f0600720c */ /* 0x000fe20003fc4070 */
[----:B------:R-:W-:Y:S01]  /*2ef0*/  STL [R1+0x34c], R20 ;  /* 0x00034c1401007387 */ /* 0x000fe20000100800 */
[----:B------:R-:W-:-:S03]  /*2f00*/  IADD3 R3, R7, 0xcc, RZ ;  /* 0x000000cc07037810 */ /* 0x000fc60007ffe0ff */
[----:B------:R0:W-:Y:S01]  /*2f10*/  STL [R1+0x344], R17 ;  /* 0x0003441101007387 */ /* 0x0001e20000100800 */
[----:B------:R-:W-:-:S03]  /*2f20*/  IADD3 R2, R7, 0xcb, RZ ;  /* 0x000000cb07027810 */ /* 0x000fc60007ffe0ff */
[----:B------:R1:W-:Y:S04]  /*2f30*/  STL [R1+0x340], R13 ;  /* 0x0003400d01007387 */ /* 0x0003e80000100800 */
[----:B------:R2:W-:Y:S01]  /*2f40*/  STL [R1+0x33c], R5 ;  /* 0x00033c0501007387 */ /* 0x0005e20000100800 */
[----:B0-----:R-:W-:Y:S01]  /*2f50*/  IABS R17, R11 ;  /* 0x0000000b00117213 */ /* 0x001fe20000000000 */
[----:B------:R-:W-:Y:S01]  /*2f60*/  @!P1 IMAD.IADD R0, R0, 0x1, -R6 ;  /* 0x0000000100009824 */ /* 0x000fe200078e0a06 */
[----:B-1----:R-:W-:-:S03]  /*2f70*/  IABS R13, R2 ;  /* 0x00000002000d7213 */ /* 0x002fc60000000000 */
[----:B------:R-:W-:Y:S01]  /*2f80*/  IMAD.HI.U32 R16, R25, R17, RZ ;  /* 0x0000001119107227 */ /* 0x000fe200078e00ff */
[----:B--2---:R-:W-:-:S03]  /*2f90*/  IABS R5, R3 ;  /* 0x0000000300057213 */ /* 0x004fc60000000000 */
[----:B------:R-:W-:Y:S02]  /*2fa0*/  IMAD.MOV R16, RZ, RZ, -R16 ;  /* 0x000000ffff107224 */ /* 0x000fe400078e0a10 */
[----:B------:R-:W-:Y:S02]  /*2fb0*/  @!P6 IMAD.IADD R15, R15, 0x1, -R6 ;  /* 0x000000010f0fe824 */ /* 0x000fe400078e0a06 */
[----:B------:R-:W-:Y:S01]  /*2fc0*/  IMAD.HI.U32 R19, R25, R5, RZ ;  /* 0x0000000519137227 */ /* 0x000fe200078e00ff */
[----:B------:R-:W-:-:S03]  /*2fd0*/  ISETP.GT.U32.AND P6, PT, R6, R0, PT ;  /* 0x000000000600720c */ /* 0x000fc60003fc4070 */
[----:B------:R-:W-:-:S04]  /*2fe0*/  IMAD.HI.U32 R18, R25, R13, RZ ;  /* 0x0000000d19127227 */ /* 0x000fc800078e00ff */
[----:B------:R-:W-:Y:S02]  /*2ff0*/  IMAD.MOV R19, RZ, RZ, -R19 ;  /* 0x000000ffff137224 */ /* 0x000fe400078e0a13 */
[C---:B------:R-:W-:Y:S02]  /*3000*/  IMAD R16, R6.reuse, R16, R17 ;  /* 0x0000001006107224 */ /* 0x040fe400078e0211 */
[----:B------:R-:W-:Y:S02]  /*3010*/  IMAD.MOV.U32 R21, RZ, RZ, R9 ;  /* 0x000000ffff157224 */ /* 0x000fe400078e0009 */
[----:B------:R-:W-:Y:S02]  /*3020*/  IMAD.MOV.U32 R20, RZ, RZ, R14 ;  /* 0x000000ffff147224 */ /* 0x000fe400078e000e */
[----:B------:R-:W-:Y:S02]  /*3030*/  IMAD.MOV R18, RZ, RZ, -R18 ;  /* 0x000000ffff127224 */ /* 0x000fe400078e0a12 */
[----:B------:R-:W-:Y:S01]  /*3040*/  IMAD R5, R6, R19, R5 ;  /* 0x0000001306057224 */ /* 0x000fe200078e0205 */
[----:B------:R-:W-:Y:S01]  /*3050*/  ISETP.GE.AND P1, PT, R4, RZ, PT ;  /* 0x000000ff0400720c */ /* 0x000fe20003f26270 */
[----:B------:R-:W-:Y:S01]  /*3060*/  @!P3 IMAD.MOV R21, RZ, RZ, -R21 ;  /* 0x000000ffff15b224 */ /* 0x000fe200078e0a15 */
[----:B------:R-:W-:Y:S01]  /*3070*/  IADD3 R4, R7, 0xca, RZ ;  /* 0x000000ca07047810 */ /* 0x000fe20007ffe0ff */
[----:B------:R-:W-:Y:S01]  /*3080*/  @!P0 IMAD.MOV R20, RZ, RZ, -R20 ;  /* 0x000000ffff148224 */ /* 0x000fe200078e0a14 */
[C---:B------:R-:W-:Y:S01]  /*3090*/  ISETP.GT.U32.AND P0, PT, R6.reuse, R15, PT ;  /* 0x0000000f0600720c */ /* 0x040fe20003f04070 */
[C---:B------:R-:W-:Y:S01]  /*30a0*/  IMAD R13, R6.reuse, R18, R13 ;  /* 0x00000012060d7224 */ /* 0x040fe200078e020d */
[C---:B------:R-:W-:Y:S01]  /*30b0*/  ISETP.GT.U32.AND P3, PT, R6.reuse, R16, PT ;  /* 0x000000100600720c */ /* 0x040fe20003f64070 */
[----:B------:R-:W-:Y:S01]  /*30c0*/  @!P4 IMAD.MOV R10, RZ, RZ, -R10 ;  /* 0x000000ffff0ac224 */ /* 0x000fe200078e0a0a */
[----:B------:R-:W-:Y:S01]  /*30d0*/  ISETP.GT.U32.AND P4, PT, R6, R5, PT ;  /* 0x000000050600720c */ /* 0x000fe20003f84070 */
[----:B------:R-:W-:Y:S01]  /*30e0*/  @!P6 IMAD.IADD R0, R0, 0x1, -R6 ;  /* 0x000000010000e824 */ /* 0x000fe200078e0a06 */
[----:B------:R-:W-:-:S02]  /*30f0*/  IABS R9, R4 ;  /* 0x0000000400097213 */ /* 0x000fc40000000000 */
[----:B------:R-:W-:Y:S02]  /*3100*/  IADD3 R17, R7, 0xc9, RZ ;  /* 0x000000c907117810 */ /* 0x000fe40007ffe0ff */
[----:B------:R-:W-:Y:S01]  /*3110*/  ISETP.GT.U32.AND P6, PT, R6, R13, PT ;  /* 0x0000000d0600720c */ /* 0x000fe20003fc4070 */
[----:B------:R-:W-:Y:S01]  /*3120*/  IMAD.MOV.U32 R18, RZ, RZ, R12 ;  /* 0x000000ffff127224 */ /* 0x000fe200078e000c */
[----:B------:R-:W-:Y:S01]  /*3130*/  IABS R14, R17 ;  /* 0x00000011000e7213 */ /* 0x000fe20000000000 */
[----:B------:R-:W-:Y:S01]  /*3140*/  IMAD.HI.U32 R12, R25, R9, RZ ;  /* 0x00000009190c7227 */ /* 0x000fe200078e00ff */
[----:B------:R-:W-:Y:S03]  /*3150*/  STL [R1+0x338], R21 ;  /* 0x0003381501007387 */ /* 0x000fe60000100800 */
[----:B------:R-:W-:Y:S01]  /*3160*/  IMAD.MOV R12, RZ, RZ, -R12 ;  /* 0x000000ffff0c7224 */ /* 0x000fe200078e0a0c */
[----:B------:R-:W-:Y:S01]  /*3170*/  STL [R1+0x334], R20 ;  /* 0x0003341401007387 */ /* 0x000fe20000100800 */
[----:B------:R-:W-:-:S02]  /*3180*/  @!P0 IMAD.IADD R15, R15, 0x1, -R6 ;  /* 0x000000010f0f8824 */ /* 0x000fc400078e0a06 */
[----:B------:R-:W-:Y:S01]  /*3190*/  @!P3 IMAD.IADD R16, R16, 0x1, -R6 ;  /* 0x000000011010b824 */ /* 0x000fe200078e0a06 */
[----:B------:R0:W-:Y:S01]  /*31a0*/  STL [R1+0x330], R10 ;  /* 0x0003300a01007387 */ /* 0x0001e20000100800 */
[----:B------:R-:W-:Y:S01]  /*31b0*/  @!P5 IMAD.MOV R18, RZ, RZ, -R18 ;  /* 0x000000ffff12d224 */ /* 0x000fe200078e0a12 */
[----:B------:R-:W-:Y:S01]  /*31c0*/  ISETP.GE.AND P5, PT, R11, RZ, PT ;  /* 0x000000ff0b00720c */ /* 0x000fe20003fa6270 */
[----:B------:R-:W-:Y:S01]  /*31d0*/  @!P4 IMAD.IADD R5, R5, 0x1, -R6 ;  /* 0x000000010505c824 */ /* 0x000fe200078e0a06 */
[----:B------:R-:W-:Y:S01]  /*31e0*/  ISETP.GE.AND P3, PT, R2, RZ, PT ;  /* 0x000000ff0200720c */ /* 0x000fe20003f66270 */
[C---:B------:R-:W-:Y:S01]  /*31f0*/  IMAD R9, R6.reuse, R12, R9 ;  /* 0x0000000c06097224 */ /* 0x040fe200078e0209 */
[----:B------:R-:W-:Y:S01]  /*3200*/  ISETP.GT.U32.AND P4, PT, R6, R16, PT ;  /* 0x000000100600720c */ /* 0x000fe20003f84070 */
[----:B------:R-:W-:Y:S02]  /*3210*/  IMAD.MOV.U32 R11, RZ, RZ, R15 ;  /* 0x000000ffff0b7224 */ /* 0x000fe400078e000f */
[----:B0-----:R-:W-:-:S02]  /*3220*/  IMAD.MOV.U32 R10, RZ, RZ, R14 ;  /* 0x000000ffff0a7224 */ /* 0x001fc400078e000e */
[----:B------:R-:W-:Y:S02]  /*3230*/  @!P6 IMAD.IADD R13, R13, 0x1, -R6 ;  /* 0x000000010d0de824 */ /* 0x000fe400078e0a06 */
[----:B------:R-:W-:Y:S01]  /*3240*/  IMAD.HI.U32 R2, R25, R10, RZ ;  /* 0x0000000a19027227 */ /* 0x000fe200078e00ff */
[----:B------:R-:W-:-:S03]  /*3250*/  ISETP.GT.U32.AND P6, PT, R6, R5, PT ;  /* 0x000000050600720c */ /* 0x000fc60003fc4070 */
[----:B------:R-:W-:Y:S01]  /*3260*/  @!P1 IMAD.MOV R11, RZ, RZ, -R11 ;  /* 0x000000ffff0b9224 */ /* 0x000fe200078e0a0b */
[C---:B------:R-:W-:Y:S01]  /*3270*/  ISETP.GT.U32.AND P1, PT, R6.reuse, R9, PT ;  /* 0x000000090600720c */ /* 0x040fe20003f24070 */
[----:B------:R-:W-:Y:S01]  /*3280*/  IMAD.MOV R2, RZ, RZ, -R2 ;  /* 0x000000ffff027224 */ /* 0x000fe200078e0a02 */
[----:B------:R0:W-:Y:S01]  /*3290*/  STL [R1+0x32c], R18 ;  /* 0x00032c1201007387 */ /* 0x0001e20000100800 */
[----:B------:R-:W-:Y:S02]  /*32a0*/  IADD3 R12, R7, 0xc8, RZ ;  /* 0x000000c8070c7810 */ /* 0x000fe40007ffe0ff */
[----:B------:R-:W-:Y:S02]  /*32b0*/  ISETP.GE.AND P0, PT, R3, RZ, PT ;  /* 0x000000ff0300720c */ /* 0x000fe40003f06270 */
[----:B------:R-:W-:Y:S01]  /*32c0*/  IABS R3, R12 ;  /* 0x0000000c00037213 */ /* 0x000fe20000000000 */
[----:B0-----:R-:W-:Y:S02]  /*32d0*/  IMAD.MOV.U32 R18, RZ, RZ, R0 ;  /* 0x000000ffff127224 */ /* 0x001fe400078e0000 */
[----:B------:R-:W-:Y:S01]  /*32e0*/  IMAD R0, R6, R2, R10 ;  /* 0x0000000206007224 */ /* 0x000fe200078e020a */
[----:B------:R-:W-:Y:S01]  /*32f0*/  IADD3 R10, R7, 0xc7, RZ ;  /* 0x000000c7070a7810 */ /* 0x000fe20007ffe0ff */
[----:B------:R-:W-:-:S02]  /*3300*/  @!P2 IMAD.MOV R18, RZ, RZ, -R18 ;  /* 0x000000ffff12a224 */ /* 0x000fc400078e0a12 */
[--C-:B------:R-:W-:Y:S01]  /*3310*/  @!P4 IMAD.IADD R16, R16, 0x1, -R6.reuse ;  /* 0x000000011010c824 */ /* 0x100fe200078e0a06 */
[----:B------:R-:W-:Y:S01]  /*3320*/  IABS R2, R10 ;  /* 0x0000000a00027213 */ /* 0x000fe20000000000 */
[----:B------:R-:W-:Y:S01]  /*3330*/  @!P6 IMAD.IADD R5, R5, 0x1, -R6 ;  /* 0x000000010505e824 */ /* 0x000fe200078e0a06 */
[----:B------:R0:W-:Y:S01]  /*3340*/  STL [R1+0x328], R18 ;  /* 0x0003281201007387 */ /* 0x0001e20000100800 */
[----:B------:R-:W-:Y:S01]  /*3350*/  IMAD.HI.U32 R15, R25, R3, RZ ;  /* 0x00000003190f7227 */ /* 0x000fe200078e00ff */
[----:B------:R-:W-:-:S03]  /*3360*/  ISETP.GT.U32.AND P6, PT, R6, R0, PT ;  /* 0x000000000600720c */ /* 0x000fc60003fc4070 */
[----:B------:R-:W-:Y:S02]  /*3370*/  @!P1 IMAD.IADD R9, R9, 0x1, -R6 ;  /* 0x0000000109099824 */ /* 0x000fe400078e0a06 */
[----:B------:R-:W-:-:S04]  /*3380*/  IMAD.HI.U32 R14, R25, R2, RZ ;  /* 0x00000002190e7227 */ /* 0x000fc800078e00ff */
[----:B0-----:R-:W-:Y:S02]  /*3390*/  IMAD.MOV.U32 R18, RZ, RZ, R16 ;  /* 0x000000ffff127224 */ /* 0x001fe400078e0010 */
[----:B------:R-:W-:Y:S01]  /*33a0*/  IMAD.MOV R15, RZ, RZ, -R15 ;  /* 0x000000ffff0f7224 */ /* 0x000fe200078e0a0f */
[----:B------:R0:W-:Y:S01]  /*33b0*/  STL [R1+0x324], R11 ;  /* 0x0003240b01007387 */ /* 0x0001e20000100800 */
[----:B------:R-:W-:Y:S01]  /*33c0*/  ISETP.GE.AND P1, PT, R12, RZ, PT ;  /* 0x000000ff0c00720c */ /* 0x000fe20003f26270 */
[----:B------:R-:W-:Y:S01]  /*33d0*/  @!P5 IMAD.MOV R18, RZ, RZ, -R18 ;  /* 0x000000ffff12d224 */ /* 0x000fe200078e0a12 */
[C---:B------:R-:W-:Y:S01]  /*33e0*/  ISETP.GT.U32.AND P5, PT, R6.reuse, R9, PT ;  /* 0x000000090600720c */ /* 0x040fe20003fa4070 */
[----:B------:R-:W-:Y:S02]  /*33f0*/  IMAD.MOV R12, RZ, RZ, -R14 ;  /* 0x000000ffff0c7224 */ /* 0x000fe400078e0a0e */
[----:B------:R-:W-:Y:S02]  /*3400*/  IMAD R3, R6, R15, R3 ;  /* 0x0000000f06037224 */ /* 0x000fe400078e0203 */
[----:B------:R-:W-:Y:S01]  /*3410*/  IMAD.MOV.U32 R14, RZ, RZ, R5 ;  /* 0x000000ffff0e7224 */ /* 0x000fe200078e0005 */
[----:B0-----:R-:W-:-:S02]  /*3420*/  IADD3 R11, R7, 0xc6, RZ ;  /* 0x000000c6070b7810 */ /* 0x001fc40007ffe0ff */
[----:B------:R-:W-:Y:S01]  /*3430*/  ISETP.GE.AND P4, PT, R4, RZ, PT ;  /* 0x000000ff0400720c */ /* 0x000fe20003f86270 */
[----:B------:R-:W-:Y:S01]  /*3440*/  @!P0 IMAD.MOV R14, RZ, RZ, -R14 ;  /* 0x000000ffff0e8224 */ /* 0x000fe200078e0a0e */
[----:B------:R-:W-:Y:S01]  /*3450*/  IABS R4, R11 ;  /* 0x0000000b00047213 */ /* 0x000fe20000000000 */
[----:B------:R-:W-:Y:S01]  /*3460*/  @!P6 IMAD.IADD R0, R0, 0x1, -R6 ;  /* 0x000000010000e824 */ /* 0x000fe200078e0a06 */
[C---:B------:R-:W-:Y:S02]  /*3470*/  ISETP.GT.U32.AND P2, PT, R6.reuse, R13, PT ;  /* 0x0000000d0600720c */ /* 0x040fe40003f44070 */
[C---:B------:R-:W-:Y:S01]  /*3480*/  ISETP.GT.U32.AND P0, PT, R6.reuse, R3, PT ;  /* 0x000000030600720c */ /* 0x040fe20003f04070 */
[----:B------:R-:W-:Y:S01]  /*3490*/  IMAD.HI.U32 R5, R25, R4, RZ ;  /* 0x0000000419057227 */ /* 0x000fe200078e00ff */
[----:B------:R-:W-:Y:S01]  /*34a0*/  ISETP.GT.U32.AND P6, PT, R6, R0, PT ;  /* 0x000000000600720c */ /* 0x000fe20003fc4070 */
[----:B------:R-:W-:Y:S02]  /*34b0*/  STL [R1+0x320], R18 ;  /* 0x0003201201007387 */ /* 0x000fe40000100800 */
[----:B------:R-:W-:-:S02]  /*34c0*/  IMAD.MOV R5, RZ, RZ, -R5 ;  /* 0x000000ffff057224 */ /* 0x000fc400078e0a05 */
[----:B------:R-:W-:Y:S01]  /*34d0*/  @!P5 IMAD.IADD R9, R9, 0x1, -R6 ;  /* 0x000000010909d824 */ /* 0x000fe200078e0a06 */
[----:B------:R0:W-:Y:S01]  /*34e0*/  STL [R1+0x300], R14 ;  /* 0x0003000e01007387 */ /* 0x0001e20000100800 */
[C---:B------:R-:W-:Y:S02]  /*34f0*/  IMAD R5, R6.reuse, R5, R4 ;  /* 0x0000000506057224 */ /* 0x040fe400078e0204 */
[--C-:B------:R-:W-:Y:S01]  /*3500*/  @!P2 IMAD.IADD R13, R13, 0x1, -R6.reuse ;  /* 0x000000010d0da824 */ /* 0x100fe200078e0a06 */
[----:B------:R-:W-:Y:S01]  /*3510*/  ISETP.GE.AND P2, PT, R17, RZ, PT ;  /* 0x000000ff1100720c */ /* 0x000fe20003f46270 */
[----:B------:R-:W-:Y:S02]  /*3520*/  @!P0 IMAD.IADD R3, R3, 0x1, -R6 ;  /* 0x0000000103038824 */ /* 0x000fe400078e0a06 */
[----:B0-----:R-:W-:Y:S02]  /*3530*/  IMAD.MOV.U32 R14, RZ, RZ, R9 ;  /* 0x000000ffff0e7224 */ /* 0x001fe400078e0009 */
[----:B------:R-:W-:-:S02]  /*3540*/  IMAD R2, R6, R12, R2 ;  /* 0x0000000c06027224 */ /* 0x000fc400078e0202 */
[----:B------:R-:W-:Y:S01]  /*3550*/  @!P4 IMAD.MOV R14, RZ, RZ, -R14 ;  /* 0x000000ffff0ec224 */ /* 0x000fe200078e0a0e */
[C---:B------:R-:W-:Y:S01]  /*3560*/  ISETP.GT.U32.AND P4, PT, R6.reuse, R5, PT ;  /* 0x000000050600720c */ /* 0x040fe20003f84070 */
[----:B------:R-:W-:Y:S01]  /*3570*/  @!P3 IMAD.MOV R13, RZ, RZ, -R13 ;  /* 0x000000ffff0db224 */ /* 0x000fe200078e0a0d */
[----:B------:R-:W-:Y:S01]  /*3580*/  ISETP.GT.U32.AND P0, PT, R6, R3, PT ;  /* 0x000000030600720c */ /* 0x000fe20003f04070 */
[----:B------:R-:W-:Y:S01]  /*3590*/  @!P6 IMAD.IADD R0, R0, 0x1, -R6 ;  /* 0x000000010000e824 */ /* 0x000fe200078e0a06 */
[----:B------:R-:W-:Y:S02]  /*35a0*/  IADD3 R12, R7, 0xc5, RZ ;  /* 0x000000c5070c7810 */ /* 0x000fe40007ffe0ff */
[----:B------:R-:W-:Y:S01]  /*35b0*/  ISETP.GT.U32.AND P5, PT, R6, R2, PT ;  /* 0x000000020600720c */ /* 0x000fe20003fa4070 */
[----:B------:R0:W-:Y:S01]  /*35c0*/  STL [R1+0x304], R13 ;  /* 0x0003040d01007387 */ /* 0x0001e20000100800 */
[----:B------:R-:W-:Y:S02]  /*35d0*/  IABS R19, R12 ;  /* 0x0000000c00137213 */ /* 0x000fe40000000000 */
[----:B------:R-:W-:-:S02]  /*35e0*/  ISETP.GE.AND P6, PT, R11, RZ, PT ;  /* 0x000000ff0b00720c */ /* 0x000fc40003fc6270 */
[----:B------:R-:W-:Y:S01]  /*35f0*/  IADD3 R11, R7, 0xc4, RZ ;  /* 0x000000c4070b7810 */ /* 0x000fe20007ffe0ff */
[----:B0-----:R-:W-:-:S03]  /*3600*/  IMAD.MOV.U32 R13, RZ, RZ, R0 ;  /* 0x000000ffff0d7224 */ /* 0x001fc600078e0000 */
[----:B------:R-:W-:Y:S01]  /*3610*/  IABS R20, R11 ;  /* 0x0000000b00147213 */ /* 0x000fe20000000000 */
[----:B------:R-:W-:Y:S02]  /*3620*/  @!P4 IMAD.IADD R5, R5, 0x1, -R6 ;  /* 0x000000010505c824 */ /* 0x000fe400078e0a06 */
[----:B------:R-:W-:Y:S01]  /*3630*/  @!P2 IMAD.MOV R13, RZ, RZ, -R13 ;  /* 0x000000ffff0da224 */ /* 0x000fe200078e0a0d */
[----:B------:R-:W-:Y:S01]  /*3640*/  ISETP.GE.AND P2, PT, R12, RZ, PT ;  /* 0x000000ff0c00720c */ /* 0x000fe20003f46270 */
[----:B------:R-:W-:Y:S01]  /*3650*/  IMAD.HI.U32 R12, R25, R19, RZ ;  /* 0x00000013190c7227 */ /* 0x000fe200078e00ff */
[----:B------:R-:W-:-:S03]  /*3660*/  ISETP.GT.U32.AND P4, PT, R6, R5, PT ;  /* 0x000000050600720c */ /* 0x000fc60003f84070 */
[----:B------:R-:W-:Y:S01]  /*3670*/  @!P0 IMAD.IADD R3, R3, 0x1, -R6 ;  /* 0x0000000103038824 */ /* 0x000fe200078e0a06 */
[----:B------:R-:W-:Y:S01]  /*3680*/  ISETP.GE.AND P0, PT, R11, RZ, PT ;  /* 0x000000ff0b00720c */ /* 0x000fe20003f06270 */
[----:B------:R-:W-:Y:S02]  /*3690*/  IMAD.MOV R11, RZ, RZ, -R12 ;  /* 0x000000ffff0b7224 */ /* 0x000fe400078e0a0c */
[----:B------:R-:W-:Y:S01]  /*36a0*/  @!P5 IMAD.IADD R2, R2, 0x1, -R6 ;  /* 0x000000010202d824 */ /* 0x000fe200078e0a06 */
[----:B------:R0:W-:Y:S01]  /*36b0*/  STL [R1+0x308], R14 ;  /* 0x0003080e01007387 */ /* 0x0001e20000100800 */
[----:B------:R-:W-:-:S04]  /*36c0*/  IMAD.HI.U32 R9, R25, R20, RZ ;  /* 0x0000001419097227 */ /* 0x000fc800078e00ff */
[C---:B------:R-:W-:Y:S01]  /*36d0*/  IMAD R19, R6.reuse, R11, R19 ;  /* 0x0000000b06137224 */ /* 0x040fe200078e0213 */
[C---:B------:R-:W-:Y:S01]  /*36e0*/  ISETP.GT.U32.AND P5, PT, R6.reuse, R2, PT ;  /* 0x000000020600720c */ /* 0x040fe20003fa4070 */
[----:B------:R-:W-:Y:S02]  /*36f0*/  IMAD.MOV R9, RZ, RZ, -R9 ;  /* 0x000000ffff097224 */ /* 0x000fe400078e0a09 */
[----:B0-----:R-:W-:Y:S02]  /*3700*/  IMAD.MOV.U32 R14, RZ, RZ, R3 ;  /* 0x000000ffff0e7224 */ /* 0x001fe400078e0003 */
[C---:B------:R-:W-:Y:S02]  /*3710*/  IMAD R20, R6.reuse, R9, R20 ;  /* 0x0000000906147224 */ /* 0x040fe400078e0214 */
[----:B------:R-:W-:Y:S01]  /*3720*/  @!P1 IMAD.MOV R14, RZ, RZ, -R14 ;  /* 0x000000ffff0e9224 */ /* 0x000fe200078e0a0e */
[----:B------:R-:W-:Y:S01]  /*3730*/  ISETP.GT.U32.AND P1, PT, R6, R19, PT ;  /* 0x000000130600720c */ /* 0x000fe20003f24070 */
[----:B------:R-:W-:Y:S01]  /*3740*/  @!P4 IMAD.IADD R5, R5, 0x1, -R6 ;  /* 0x000000010505c824 */ /* 0x000fe200078e0a06 */
[----:B------:R-:W-:-:S02]  /*3750*/  ISETP.GE.AND P3, PT, R10, RZ, PT ;  /* 0x000000ff0a00720c */ /* 0x000fc40003f66270 */
[C---:B------:R-:W-:Y:S02]  /*3760*/  IADD3 R10, R7.reuse, 0xc3, RZ ;  /* 0x000000c3070a7810 */ /* 0x040fe40007ffe0ff */
[----:B------:R-:W-:Y:S01]  /*3770*/  ISETP.GT.U32.AND P4, PT, R6, R20, PT ;  /* 0x000000140600720c */ /* 0x000fe20003f84070 */
[----:B------:R-:W-:Y:S01]  /*3780*/  @!P5 IMAD.IADD R2, R2, 0x1, -R6 ;  /* 0x000000010202d824 */ /* 0x000fe200078e0a06 */
[----:B------:R-:W-:Y:S01]  /*3790*/  IABS R4, R10 ;  /* 0x0000000a00047213 */ /* 0x000fe20000000000 */
[----:B------:R0:W-:Y:S01]  /*37a0*/  STL [R1+0x314], R13 ;  /* 0x0003140d01007387 */ /* 0x0001e20000100800 */
[----:B------:R-:W-:-:S03]  /*37b0*/  IADD3 R11, R7, 0xc2, RZ ;  /* 0x000000c2070b7810 */ /* 0x000fc60007ffe0ff */
[----:B------:R-:W-:Y:S02]  /*37c0*/  @!P1 IMAD.IADD R19, R19, 0x1, -R6 ;  /* 0x0000000113139824 */ /* 0x000fe400078e0a06 */
[----:B------:R-:W-:-:S04]  /*37d0*/  IMAD.HI.U32 R0, R25, R4, RZ ;  /* 0x0000000419007227 */ /* 0x000fc800078e00ff */
[----:B0-----:R-:W-:Y:S01]  /*37e0*/  IMAD.MOV.U32 R13, RZ, RZ, R2 ;  /* 0x000000ffff0d7224 */ /* 0x001fe200078e0002 */
[----:B------:R-:W-:Y:S01]  /*37f0*/  ISETP.GE.AND P5, PT, R10, RZ, PT ;  /* 0x000000ff0a00720c */ /* 0x000fe20003fa6270 */
[----:B------:R-:W-:Y:S01]  /*3800*/  IMAD.MOV R0, RZ, RZ, -R0 ;  /* 0x000000ffff007224 */ /* 0x000fe200078e0a00 */
[----:B------:R-:W-:Y:S01]  /*3810*/  ISETP.GT.U32.AND P1, PT, R6, R19, PT ;  /* 0x000000130600720c */ /* 0x000fe20003f24070 */
[----:B------:R-:W-:Y:S01]  /*3820*/  @!P3 IMAD.MOV R13, RZ, RZ, -R13 ;  /* 0x000000ffff0db224 */ /* 0x000fe200078e0a0d */
[----:B------:R-:W-:Y:S01]  /*3830*/  IADD3 R10, R7, 0xc1, RZ ;  /* 0x000000c1070a7810 */ /* 0x000fe20007ffe0ff */
[----:B------:R-:W-:Y:S01]  /*3840*/  @!P4 IMAD.IADD R20, R20, 0x1, -R6 ;  /* 0x000000011414c824 */ /* 0x000fe200078e0a06 */
[----:B------:R-:W-:Y:S02]  /*3850*/  ISETP.GE.AND P3, PT, R11, RZ, PT ;  /* 0x000000ff0b00720c */ /* 0x000fe40003f66270 */
[----:B------:R-:W-:Y:S01]  /*3860*/  IABS R11, R11 ;  /* 0x0000000b000b7213 */ /* 0x000fe20000000000 */
[C---:B------:R-:W-:Y:S01]  /*3870*/  IMAD R0, R6.reuse, R0, R4 ;  /* 0x0000000006007224 */ /* 0x040fe200078e0204 */
[----:B------:R-:W-:Y:S01]  /*3880*/  IABS R4, R10 ;  /* 0x0000000a00047213 */ /* 0x000fe20000000000 */
[----:B------:R-:W-:Y:S01]  /*3890*/  IMAD.MOV.U32 R17, RZ, RZ, R5 ;  /* 0x000000ffff117224 */ /* 0x000fe200078e0005 */
[----:B------:R-:W-:Y:S01]  /*38a0*/  ISETP.GT.U32.AND P4, PT, R6, R20, PT ;  /* 0x000000140600720c */ /* 0x000fe20003f84070 */
[----:B------:R-:W-:-:S04]  /*38b0*/  IMAD.HI.U32 R12, R25, R11, RZ ;  /* 0x0000000b190c7227 */ /* 0x000fc800078e00ff */
[----:B------:R-:W-:Y:S01]  /*38c0*/  @!P6 IMAD.MOV R17, RZ, RZ, -R17 ;  /* 0x000000ffff11e224 */ /* 0x000fe200078e0a11 */
[----:B------:R-:W-:Y:S01]  /*38d0*/  ISETP.GT.U32.AND P6, PT, R6, R0, PT ;  /* 0x000000000600720c */ /* 0x000fe20003fc4070 */
[----:B------:R-:W-:Y:S01]  /*38e0*/  IMAD.HI.U32 R9, R25, R4, RZ ;  /* 0x0000000419097227 */ /* 0x000fe200078e00ff */
[----:B------:R0:W-:Y:S03]  /*38f0*/  STL [R1+0x318], R14 ;  /* 0x0003180e01007387 */ /* 0x0001e60000100800 */
[----:B------:R-:W-:Y:S02]  /*3900*/  IMAD.MOV R12, RZ, RZ, -R12 ;  /* 0x000000ffff0c7224 */ /* 0x000fe400078e0a0c */
[----:B------:R-:W-:Y:S01]  /*3910*/  @!P1 IMAD.IADD R19, R19, 0x1, -R6 ;  /* 0x0000000113139824 */ /* 0x000fe200078e0a06 */
[----:B------:R-:W-:Y:S01]  /*3920*/  ISETP.GE.AND P1, PT, R10, RZ, PT ;  /* 0x000000ff0a00720c */ /* 0x000fe20003f26270 */
[----:B------:R-:W-:Y:S01]  /*3930*/  IMAD.MOV R9, RZ, RZ, -R9 ;  /* 0x000000ffff097224 */ /* 0x000fe200078e0a09 */
[C---:B------:R-:W-:Y:S01]  /*3940*/  IADD3 R16, R7.reuse, 0xc0, RZ ;  /* 0x000000c007107810 */ /* 0x040fe20007ffe0ff */
[C---:B------:R-:W-:Y:S01]  /*3950*/  IMAD R10, R6.reuse, R12, R11 ;  /* 0x0000000c060a7224 */ /* 0x040fe200078e020b */
[----:B0-----:R-:W-:Y:S01]  /*3960*/  IADD3 R14, R7, 0xbf, RZ ;  /* 0x000000bf070e7810 */ /* 0x001fe20007ffe0ff */
[----:B------:R-:W-:Y:S01]  /*3970*/  IMAD R4, R6, R9, R4 ;  /* 0x0000000906047224 */ /* 0x000fe200078e0204 */
[----:B------:R-:W-:Y:S01]  /*3980*/  IABS R2, R16 ;  /* 0x0000001000027213 */ /* 0x000fe20000000000 */
[----:B------:R-:W-:Y:S01]  /*3990*/  @!P4 IMAD.IADD R20, R20, 0x1, -R6 ;  /* 0x000000011414c824 */ /* 0x000fe200078e0a06 */
[----:B------:R-:W-:-:S02]  /*39a0*/  IABS R15, R14 ;  /* 0x0000000e000f7213 */ /* 0x000fc40000000000 */
[----:B------:R-:W-:Y:S01]  /*39b0*/  ISETP.GT.U32.AND P4, PT, R6, R10, PT ;  /* 0x0000000a0600720c */ /* 0x000fe20003f84070 */
[----:B------:R-:W-:Y:S01]  /*39c0*/  @!P6 IMAD.IADD R0, R0, 0x1, -R6 ;  /* 0x000000010000e824 */ /* 0x000fe200078e0a06 */
[----:B------:R-:W-:Y:S01]  /*39d0*/  ISETP.GT.U32.AND P6, PT, R6, R4, PT ;  /* 0x000000040600720c */ /* 0x000fe20003fc4070 */
[----:B------:R0:W-:Y:S01]  /*39e0*/  STL [R1+0x31c], R13 ;  /* 0x00031c0d01007387 */ /* 0x0001e20000100800 */
[----:B------:R-:W-:Y:S01]  /*39f0*/  IMAD.HI.U32 R3, R25, R15, RZ ;  /* 0x0000000f19037227 */ /* 0x000fe200078e00ff */
[----:B------:R-:W-:-:S03]  /*3a00*/  IADD3 R11, R7, 0xbe, RZ ;  /* 0x000000be070b7810 */ /* 0x000fc60007ffe0ff */
[----:B------:R-:W-:Y:S02]  /*3a10*/  IMAD.MOV R3, RZ, RZ, -R3 ;  /* 0x000000ffff037224 */ /* 0x000fe400078e0a03 */
[----:B0-----:R-:W-:-:S04]  /*3a20*/  IMAD.HI.U32 R13, R25, R2, RZ ;  /* 0x00000002190d7227 */ /* 0x001fc800078e00ff */
[----:B------:R-:W-:Y:S02]  /*3a30*/  IMAD.MOV R5, RZ, RZ, -R13 ;  /* 0x000000ffff057224 */ /* 0x000fe400078e0a0d */
[C---:B------:R-:W-:Y:S01]  /*3a40*/  IMAD R15, R6.reuse, R3, R15 ;  /* 0x00000003060f7224 */ /* 0x040fe200078e020f */
[----:B------:R-:W-:Y:S01]  /*3a50*/  IADD3 R3, R7, 0xbd, RZ ;  /* 0x000000bd07037810 */ /* 0x000fe20007ffe0ff */
[----:B------:R-:W-:Y:S01]  /*3a60*/  IMAD R2, R6, R5, R2 ;  /* 0x0000000506027224 */ /* 0x000fe200078e0202 */
[----:B------:R-:W-:Y:S01]  /*3a70*/  IABS R5, R11 ;  /* 0x0000000b00057213 */ /* 0x000fe20000000000 */
[--C-:B------:R-:W-:Y:S02]  /*3a80*/  @!P4 IMAD.IADD R10, R10, 0x1, -R6.reuse ;  /* 0x000000010a0ac824 */ /* 0x100fe400078e0a06 */
[----:B------:R-:W-:Y:S01]  /*3a90*/  IMAD.MOV.U32 R22, RZ, RZ, R19 ;  /* 0x000000ffff167224 */ /* 0x000fe200078e0013 */
[----:B------:R0:W-:Y:S01]  /*3aa0*/  STL [R1+0x30c], R17 ;  /* 0x00030c1101007387 */ /* 0x0001e20000100800 */
[----:B------:R-:W-:Y:S01]  /*3ab0*/  @!P6 IMAD.IADD R4, R4, 0x1, -R6 ;  /* 0x000000010404e824 */ /* 0x000fe200078e0a06 */
[C---:B------:R-:W-:Y:S01]  /*3ac0*/  ISETP.GT.U32.AND P4, PT, R6.reuse, R0, PT ;  /* 0x000000000600720c */ /* 0x040fe20003f84070 */
[----:B------:R-:W-:Y:S01]  /*3ad0*/  @!P2 IMAD.MOV R22, RZ, RZ, -R22 ;  /* 0x000000ffff16a224 */ /* 0x000fe200078e0a16 */
[C---:B------:R-:W-:Y:S01]  /*3ae0*/  ISETP.GT.U32.AND P2, PT, R6.reuse, R10, PT ;  /* 0x0000000a0600720c */ /* 0x040fe20003f44070 */
[----:B------:R-:W-:Y:S01]  /*3af0*/  IMAD.HI.U32 R21, R25, R5, RZ ;  /* 0x0000000519157227 */ /* 0x000fe200078e00ff */
[----:B------:R-:W-:-:S02]  /*3b00*/  ISETP.GT.U32.AND P6, PT, R6, R4, PT ;  /* 0x000000040600720c */ /* 0x000fc40003fc4070 */
[----:B0-----:R-:W-:Y:S01]  /*3b10*/  IABS R17, R3 ;  /* 0x0000000300117213 */ /* 0x001fe20000000000 */
[----:B------:R-:W-:-:S04]  /*3b20*/  IMAD.MOV R21, RZ, RZ, -R21 ;  /* 0x000000ffff157224 */ /* 0x000fc800078e0a15 */
[----:B------:R-:W-:-:S04]  /*3b30*/  IMAD.HI.U32 R19, R25, R17, RZ ;  /* 0x0000001119137227 */ /* 0x000fc800078e00ff */
[----:B------:R-:W-:Y:S02]  /*3b40*/  IMAD.MOV R19, RZ, RZ, -R19 ;  /* 0x000000ffff137224 */ /* 0x000fe400078e0a13 */
[----:B------:R-:W-:Y:S02]  /*3b50*/  IMAD R5, R6, R21, R5 ;  /* 0x0000001506057224 */ /* 0x000fe400078e0205 */
[----:B------:R-:W-:Y:S01]  /*3b60*/  @!P4 IMAD.IADD R0, R0, 0x1, -R6 ;  /* 0x000000010000c824 */ /* 0x000fe200078e0a06 */
[C---:B------:R-:W-:Y:S01]  /*3b70*/  ISETP.GT.U32.AND P4, PT, R6.reuse, R15, PT ;  /* 0x0000000f0600720c */ /* 0x040fe20003f84070 */
[C---:B------:R-:W-:Y:S02]  /*3b80*/  IMAD R17, R6.reuse, R19, R17 ;  /* 0x0000001306117224 */ /* 0x040fe400078e0211 */
[----:B------:R-:W-:Y:S01]  /*3b90*/  @!P0 IMAD.MOV R20, RZ, RZ, -R20 ;  /* 0x000000ffff148224 */ /* 0x000fe200078e0a14 */
[----:B------:R-:W-:Y:S01]  /*3ba0*/  ISETP.GT.U32.AND P0, PT, R6, R2, PT ;  /* 0x000000020600720c */ /* 0x000fe20003f04070 */
[--C-:B------:R-:W-:Y:S01]  /*3bb0*/  @!P2 IMAD.IADD R10, R10, 0x1, -R6.reuse ;  /* 0x000000010a0aa824 */ /* 0x100fe200078e0a06 */
[----:B------:R-:W-:Y:S01]  /*3bc0*/  ISETP.GT.U32.AND P2, PT, R6, R5, PT ;  /* 0x000000050600720c */ /* 0x000fe20003f44070 */
[----:B------:R-:W-:Y:S01]  /*3bd0*/  @!P6 IMAD.IADD R4, R4, 0x1, -R6 ;  /* 0x000000010404e824 */ /* 0x000fe200078e0a06 */
[----:B------:R-:W-:-:S02]  /*3be0*/  ISETP.GT.U32.AND P6, PT, R6, R17, PT ;  /* 0x000000110600720c */ /* 0x000fc40003fc4070 */
[C---:B------:R-:W-:Y:S02]  /*3bf0*/  IADD3 R13, R7.reuse, 0xbc, RZ ;  /* 0x000000bc070d7810 */ /* 0x040fe40007ffe0ff */
[----:B------:R-:W-:Y:S01]  /*3c00*/  IADD3 R9, R7, 0xbb, RZ ;  /* 0x000000bb07097810 */ /* 0x000fe20007ffe0ff */
[----:B------:R-:W-:Y:S01]  /*3c10*/  @!P4 IMAD.IADD R15, R15, 0x1, -R6 ;  /* 0x000000010f0fc824 */ /* 0x000fe200078e0a06 */
[----:B------:R-:W-:Y:S01]  /*3c20*/  IABS R18, R13 ;  /* 0x0000000d00127213 */ /* 0x000fe20000000000 */
[----:B------:R-:W-:Y:S01]  /*3c30*/  IMAD.MOV.U32 R23, RZ, RZ, R0 ;  /* 0x000000ffff177224 */ /* 0x000fe200078e0000 */
[----:B------:R-:W-:Y:S01]  /*3c40*/  IABS R12, R9 ;  /* 0x00000009000c7213 */ /* 0x000fe20000000000 */
[--C-:B------:R-:W-:Y:S02]  /*3c50*/  @!P0 IMAD.IADD R2, R2, 0x1, -R6.reuse ;  /* 0x0000000102028824 */ /* 0x100fe400078e0a06 */
[--C-:B------:R-:W-:Y:S01]  /*3c60*/  @!P2 IMAD.IADD R5, R5, 0x1, -R6.reuse ;  /* 0x000000010505a824 */ /* 0x100fe200078e0a06 */
[----:B------:R-:W-:Y:S01]  /*3c70*/  STL [R1+0x2fc], R22 ;  /* 0x0002fc1601007387 */ /* 0x000fe20000100800 */
[----:B------:R-:W-:Y:S01]  /*3c80*/  @!P6 IMAD.IADD R17, R17, 0x1, -R6 ;  /* 0x000000011111e824 */ /* 0x000fe200078e0a06 */
[C---:B------:R-:W-:Y:S01]  /*3c90*/  ISETP.GT.U32.AND P6, PT, R6.reuse, R15, PT ;  /* 0x0000000f0600720c */ /* 0x040fe20003fc4070 */
[----:B------:R-:W-:Y:S01]  /*3ca0*/  @!P5 IMAD.MOV R23, RZ, RZ, -R23 ;  /* 0x000000ffff17d224 */ /* 0x000fe200078e0a17 */
[----:B------:R0:W-:Y:S01]  /*3cb0*/  STL [R1+0x2f8], R20 ;  /* 0x0002f81401007387 */ /* 0x0001e20000100800 */
[----:B------:R-:W-:Y:S01]  /*3cc0*/  IMAD.HI.U32 R21, R25, R12, RZ ;  /* 0x0000000c19157227 */ /* 0x000fe200078e00ff */
[----:B------:R-:W-:-:S02]  /*3cd0*/  ISETP.GT.U32.AND P2, PT, R6, R2, PT ;  /* 0x000000020600720c */ /* 0x000fc40003f44070 */
[----:B------:R-:W-:Y:S01]  /*3ce0*/  ISETP.GT.U32.AND P5, PT, R6, R5, PT ;  /* 0x000000050600720c */ /* 0x000fe20003fa4070 */
[----:B------:R-:W-:Y:S02]  /*3cf0*/  IMAD.MOV R21, RZ, RZ, -R21 ;  /* 0x000000ffff157224 */ /* 0x000fe400078e0a15 */
[----:B0-----:R-:W-:Y:S01]  /*3d00*/  IMAD.HI.U32 R20, R25, R18, RZ ;  /* 0x0000001219147227 */ /* 0x001fe200078e00ff */
[----:B------:R-:W-:-:S03]  /*3d10*/  ISETP.GE.AND P0, PT, R16, RZ, PT ;  /* 0x000000ff1000720c */ /* 0x000fc60003f06270 */
[----:B------:R-:W-:Y:S01]  /*3d20*/  IMAD.MOV R20, RZ, RZ, -R20 ;  /* 0x000000ffff147224 */ /* 0x000fe200078e0a14 */
[C---:B------:R-:W-:Y:S01]  /*3d30*/  IADD3 R16, R7.reuse, 0xba, RZ ;  /* 0x000000ba07107810 */ /* 0x040fe20007ffe0ff */
[----:B------:R-:W-:Y:S02]  /*3d40*/  IMAD.MOV.U32 R22, RZ, RZ, R10 ;  /* 0x000000ffff167224 */ /* 0x000fe400078e000a */
[----:B------:R-:W-:Y:S02]  /*3d50*/  IMAD R18, R6, R20, R18 ;  /* 0x0000001406127224 */ /* 0x000fe400078e0212 */
[----:B------:R-:W-:Y:S01]  /*3d60*/  IMAD.MOV.U32 R10, RZ, RZ, R4 ;  /* 0x000000ffff0a7224 */ /* 0x000fe200078e0004 */
[----:B------:R-:W-:Y:S01]  /*3d70*/  ISETP.GE.AND P4, PT, R14, RZ, PT ;  /* 0x000000ff0e00720c */ /* 0x000fe20003f86270 */
[C---:B------:R-:W-:Y:S01]  /*3d80*/  IMAD R12, R6.reuse, R21, R12 ;  /* 0x00000015060c7224 */ /* 0x040fe200078e020c */
[----:B------:R-:W-:Y:S01]  /*3d90*/  IADD3 R14, R7, 0xb9, RZ ;  /* 0x000000b9070e7810 */ /* 0x000fe20007ffe0ff */
[----:B------:R-:W-:Y:S01]  /*3da0*/  @!P3 IMAD.MOV R22, RZ, RZ, -R22 ;  /* 0x000000ffff16b224 */ /* 0x000fe200078e0a16 */
[----:B------:R-:W-:Y:S01]  /*3db0*/  IABS R4, R16 ;  /* 0x0000001000047213 */ /* 0x000fe20000000000 */
[----:B------:R-:W-:Y:S01]  /*3dc0*/  @!P1 IMAD.MOV R10, RZ, RZ, -R10 ;  /* 0x000000ffff0a9224 */ /* 0x000fe200078e0a0a */
[C---:B------:R-:W-:Y:S01]  /*3dd0*/  ISETP.GT.U32.AND P3, PT, R6.reuse, R17, PT ;  /* 0x000000110600720c */ /* 0x040fe20003f64070 */
[--C-:B------:R-:W-:Y:S01]  /*3de0*/  @!P6 IMAD.IADD R15, R15, 0x1, -R6.reuse ;  /* 0x000000010f0fe824 */ /* 0x100fe200078e0a06 */
[----:B------:R-:W-:Y:S01]  /*3df0*/  ISETP.GT.U32.AND P1, PT, R6, R18, PT ;  /* 0x000000120600720c */ /* 0x000fe20003f24070 */
[--C-:B------:R-:W-:Y:S01]  /*3e00*/  @!P2 IMAD.IADD R2, R2, 0x1, -R6.reuse ;  /* 0x000000010202a824 */ /* 0x100fe200078e0a06 */
[----:B------:R-:W-:Y:S01]  /*3e10*/  ISETP.GT.U32.AND P6, PT, R6, R12, PT ;  /* 0x0000000c0600720c */ /* 0x000fe20003fc4070 */
[----:B------:R-:W-:Y:S01]  /*3e20*/  @!P5 IMAD.IADD R5, R5, 0x1, -R6 ;  /* 0x000000010505d824 */ /* 0x000fe200078e0a06 */
[----:B------:R-:W-:-:S02]  /*3e30*/  IABS R0, R14 ;  /* 0x0000000e00007213 */ /* 0x000fc40000000000 */
[----:B------:R-:W-:Y:S02]  /*3e40*/  ISETP.GE.AND P2, PT, R11, RZ, PT ;  /* 0x000000ff0b00720c */ /* 0x000fe40003f46270 */
[----:B------:R-:W-:Y:S01]  /*3e50*/  ISETP.GE.AND P5, PT, R3, RZ, PT ;  /* 0x000000ff0300720c */ /* 0x000fe20003fa6270 */
[----:B------:R-:W-:Y:S01]  /*3e60*/  IMAD.HI.U32 R3, R25, R4, RZ ;  /* 0x0000000419037227 */ /* 0x000fe200078e00ff */
[----:B------:R-:W-:Y:S04]  /*3e70*/  STL [R1+0x2f0], R23 ;  /* 0x0002f01701007387 */ /* 0x000fe80000100800 */
[----:B------:R-:W-:Y:S01]  /*3e80*/  STL [R1+0x2ec], R22 ;  /* 0x0002ec1601007387 */ /* 0x000fe20000100800 */
[----:B------:R-:W-:-:S03]  /*3e90*/  IMAD.MOV R3, RZ, RZ, -R3 ;  /* 0x000000ffff037224 */ /* 0x000fc600078e0a03 */
[----:B------:R0:W-:Y:S01]  /*3ea0*/  STL [R1+0x2e8], R10 ;  /* 0x0002e80a01007387 */ /* 0x0001e20000100800 */
[----:B------:R-:W-:Y:S02]  /*3eb0*/  IMAD.MOV.U32 R20, RZ, RZ, R2 ;  /* 0x000000ffff147224 */ /* 0x000fe400078e0002 */
[----:B------:R-:W-:Y:S02]  /*3ec0*/  @!P3 IMAD.IADD R17, R17, 0x1, -R6 ;  /* 0x000000011111b824 */ /* 0x000fe400078e0a06 */
[----:B------:R-:W-:Y:S02]  /*3ed0*/  IMAD R4, R6, R3, R4 ;  /* 0x0000000306047224 */ /* 0x000fe400078e0204 */
[----:B0-----:R-:W-:-:S04]  /*3ee0*/  IMAD.HI.U32 R10, R25, R0, RZ ;  /* 0x00000000190a7227 */ /* 0x001fc800078e00ff */
[----:B------:R-:W-:Y:S02]  /*3ef0*/  IMAD.MOV R2, RZ, RZ, -R10 ;  /* 0x000000ffff027224 */ /* 0x000fe400078e0a0a */
[--C-:B------:R-:W-:Y:S01]  /*3f00*/  @!P1 IMAD.IADD R18, R18, 0x1, -R6.reuse ;  /* 0x0000000112129824 */ /* 0x100fe200078e0a06 */
[----:B------:R-:W-:Y:S01]  /*3f10*/  ISETP.GE.AND P1, PT, R9, RZ, PT ;  /* 0x000000ff0900720c */ /* 0x000fe20003f26270 */
[----:B------:R-:W-:Y:S02]  /*3f20*/  IMAD.MOV.U32 R19, RZ, RZ, R15 ;  /* 0x000000ffff137224 */ /* 0x000fe400078e000f */
[----:B------:R-:W-:Y:S02]  /*3f30*/  @!P6 IMAD.IADD R12, R12, 0x1, -R6 ;  /* 0x000000010c0ce824 */ /* 0x000fe400078e0a06 */
[----:B------:R-:W-:Y:S02]  /*3f40*/  IMAD R2, R6, R2, R0 ;  /* 0x0000000206027224 */ /* 0x000fe400078e0200 */
[----:B------:R-:W-:-:S02]  /*3f50*/  IMAD.MOV.U32 R9, RZ, RZ, R17 ;  /* 0x000000ffff097224 */ /* 0x000fc400078e0011 */
[----:B------:R-:W-:Y:S01]  /*3f60*/  @!P2 IMAD.MOV R5, RZ, RZ, -R5 ;  /* 0x000000ffff05a224 */ /* 0x000fe200078e0a05 */
[C---:B------:R-:W-:Y:S01]  /*3f70*/  ISETP.GT.U32.AND P2, PT, R6.reuse, R4, PT ;  /* 0x000000040600720c */ /* 0x040fe20003f44070 */
[----:B------:R-:W-:Y:S01]  /*3f80*/  @!P4 IMAD.MOV R19, RZ, RZ, -R19 ;  /* 0x000000ffff13c224 */ /* 0x000fe200078e0a13 */
[C---:B------:R-:W-:Y:S01]  /*3f90*/  ISETP.GT.U32.AND P4, PT, R6.reuse, R12, PT ;  /* 0x0000000c0600720c */ /* 0x040fe20003f84070 */
[----:B------:R-:W-:Y:S01]  /*3fa0*/  @!P5 IMAD.MOV R9, RZ, RZ, -R9 ;  /* 0x000000ffff09d224 */ /* 0x000fe200078e0a09 */
[C---:B------:R-:W-:Y:S01]  /*3fb0*/  ISETP.GT.U32.AND P5, PT, R6.reuse, R2, PT ;  /* 0x000000020600720c */ /* 0x040fe20003fa4070 */
[----:B------:R-:W-:Y:S01]  /*3fc0*/  @!P0 IMAD.MOV R20, RZ, RZ, -R20 ;  /* 0x000000ffff148224 */ /* 0x000fe200078e0a14 */
[C---:B------:R-:W-:Y:S02]  /*3fd0*/  IADD3 R0, R7.reuse, 0xb7, RZ ;  /* 0x000000b707007810 */ /* 0x040fe40007ffe0ff */
[----:B------:R-:W-:Y:S02]  /*3fe0*/  IADD3 R3, R7, 0xb8, RZ ;  /* 0x000000b807037810 */ /* 0x000fe40007ffe0ff */
[----:B------:R-:W-:Y:S01]  /*3ff0*/  STL [R1+0x2e4], R20 ;  /* 0x0002e41401007387 */ /* 0x000fe20000100800 */
[----:B------:R-:W-:-:S03]  /*4000*/  ISETP.GT.U32.AND P0, PT, R6, R18, PT ;  /* 0x000000120600720c */ /* 0x000fc60003f04070 */
[----:B------:R-:W-:Y:S01]  /*4010*/  STL [R1+0x2e0], R19 ;  /* 0x0002e01301007387 */ /* 0x000fe20000100800 */
[----:B------:R-:W-:Y:S01]  /*4020*/  ISETP.GE.AND P3, PT, R13, RZ, PT ;  /* 0x000000ff0d00720c */ /* 0x000fe20003f66270 */
[--C-:B------:R-:W-:Y:S02]  /*4030*/  @!P2 IMAD.IADD R4, R4, 0x1, -R6.reuse ;  /* 0x000000010404a824 */ /* 0x100fe400078e0a06 */
[----:B------:R0:W-:Y:S01]  /*4040*/  STL [R1+0x2c4], R5 ;  /* 0x0002c40501007387 */ /* 0x0001e20000100800 */
[----:B------:R-:W-:Y:S01]  /*4050*/  IABS R13, R3 ;  /* 0x00000003000d7213 */ /* 0x000fe20000000000 */
[--C-:B------:R-:W-:Y:S01]  /*4060*/  @!P4 IMAD.IADD R12, R12, 0x1, -R6.reuse ;  /* 0x000000010c0cc824 */ /* 0x100fe200078e0a06 */
[----:B------:R-:W-:Y:S01]  /*4070*/  ISETP.GE.AND P4, PT, R3, RZ, PT ;  /* 0x000000ff0300720c */ /* 0x000fe20003f86270 */
[----:B------:R-:W-:Y:S01]  /*4080*/  @!P5 IMAD.IADD R2, R2, 0x1, -R6 ;  /* 0x000000010202d824 */ /* 0x000fe200078e0a06 */
[----:B------:R-:W-:Y:S02]  /*4090*/  ISETP.GT.U32.AND P5, PT, R6, R4, PT ;  /* 0x000000040600720c */ /* 0x000fe40003fa4070 */
[----:B0-----:R-:W-:-:S05]  /*40a0*/  IABS R5, R0 ;  /* 0x0000000000057213 */ /* 0x001fca0000000000 */
[----:B------:R-:W-:Y:S02]  /*40b0*/  IMAD.MOV.U32 R3, RZ, RZ, R5 ;  /* 0x000000ffff037224 */ /* 0x000fe400078e0005 */
[----:B------:R-:W-:-:S04]  /*40c0*/  IMAD.HI.U32 R5, R25, R13, RZ ;  /* 0x0000000d19057227 */ /* 0x000fc800078e00ff */
[----:B------:R-:W-:Y:S02]  /*40d0*/  IMAD.MOV R5, RZ, RZ, -R5 ;  /* 0x000000ffff057224 */ /* 0x000fe400078e0a05 */
[----:B------:R-:W-:Y:S01]  /*40e0*/  @!P0 IMAD.IADD R18, R18, 0x1, -R6 ;  /* 0x0000000112128824 */ /* 0x000fe200078e0a06 */
[----:B------:R0:W-:Y:S01]  /*40f0*/  STL [R1+0x1a0], R9 ;  /* 0x0001a00901007387 */ /* 0x0001e20000100800 */
[----:B------:R-:W-:Y:S01]  /*4100*/  IMAD R13, R6, R5, R13 ;  /* 0x00000005060d7224 */ /* 0x000fe200078e020d */
[----:B------:R-:W-:Y:S02]  /*4110*/  ISETP.GE.AND P6, PT, R16, RZ, PT ;  /* 0x000000ff1000720c */ /* 0x000fe40003fc6270 */
[----:B------:R-:W-:Y:S01]  /*4120*/  ISETP.GE.AND P2, PT, R0, RZ, PT ;  /* 0x000000ff0000720c */ /* 0x000fe20003f46270 */
[----:B------:R-:W-:-:S04]  /*4130*/  IMAD.HI.U32 R0, R25, R3, RZ ;  /* 0x0000000319007227 */ /* 0x000fc800078e00ff */
[----:B0-----:R-:W-:Y:S02]  /*4140*/  IMAD.MOV.U32 R9, RZ, RZ, R18 ;  /* 0x000000ffff097224 */ /* 0x001fe400078e0012 */
[----:B------:R-:W-:Y:S01]  /*4150*/  @!P5 IMAD.IADD R4, R4, 0x1, -R6 ;  /* 0x000000010404d824 */ /* 0x000fe200078e0a06 */
[C---:B------:R-:W-:Y:S01]  /*4160*/  ISETP.GT.U32.AND P5, PT, R6.reuse, R13, PT ;  /* 0x0000000d0600720c */ /* 0x040fe20003fa4070 */
[----:B------:R-:W-:Y:S01]  /*4170*/  @!P3 IMAD.MOV R9, RZ, RZ, -R9 ;  /* 0x000000ffff09b224 */ /* 0x000fe200078e0a09 */
[----:B------:R-:W-:Y:S01]  /*4180*/  ISETP.GT.U32.AND P3, PT, R6, R2, PT ;  /* 0x000000020600720c */ /* 0x000fe20003f64070 */
[----:B------:R-:W-:Y:S01]  /*4190*/  IMAD.MOV R0, RZ, RZ, -R0 ;  /* 0x000000ffff007224 */ /* 0x000fe200078e0a00 */
[----:B------:R-:W-:Y:S01]  /*41a0*/  ISETP.GE.AND P0, PT, R14, RZ, PT ;  /* 0x000000ff0e00720c */ /* 0x000fe20003f06270 */
[----:B------:R-:W-:Y:S02]  /*41b0*/  IMAD.MOV.U32 R14, RZ, RZ, R4 ;  /* 0x000000ffff0e7224 */ /* 0x000fe400078e0004 */
[----:B------:R-:W-:Y:S01]  /*41c0*/  IMAD R3, R6, R0, R3 ;  /* 0x0000000006037224 */ /* 0x000fe200078e0203 */
[----:B------:R0:W-:Y:S01]  /*41d0*/  STL [R1+0x2c8], R9 ;  /* 0x0002c80901007387 */ /* 0x0001e20000100800 */
[----:B------:R-:W-:-:S03]  /*41e0*/  @!P6 IMAD.MOV R14, RZ, RZ, -R14 ;  /* 0x000000ffff0ee224 */ /* 0x000fc600078e0a0e */
[----:B------:R-:W-:Y:S01]  /*41f0*/  ISETP.GT.U32.AND P6, PT, R6, R3, PT ;  /* 0x000000030600720c */ /* 0x000fe20003fc4070 */
[----:B------:R-:W-:Y:S02]  /*4200*/  @!P5 IMAD.IADD R13, R13, 0x1, -R6 ;  /* 0x000000010d0dd824 */ /* 0x000fe400078e0a06 */
[----:B0-----:R-:W-:Y:S01]  /*4210*/  IMAD.MOV.U32 R9, RZ, RZ, R12 ;  /* 0x000000ffff097224 */ /* 0x001fe200078e000c */
[----:B------:R-:W-:Y:S01]  /*4220*/  IADD3 R12, R7, 0xb6, RZ ;  /* 0x000000b6070c7810 */ /* 0x000fe20007ffe0ff */
[----:B------:R-:W-:Y:S02]  /*4230*/  @!P3 IMAD.IADD R2, R2, 0x1, -R6 ;  /* 0x000000010202b824 */ /* 0x000fe400078e0a06 */
[----:B------:R-:W-:Y:S01]  /*4240*/  @!P1 IMAD.MOV R9, RZ, RZ, -R9 ;  /* 0x000000ffff099224 */ /* 0x000fe200078e0a09 */
[----:B------:R-:W-:Y:S02]  /*4250*/  ISETP.GE.AND P1, PT, R12, RZ, PT ;  /* 0x000000ff0c00720c */ /* 0x000fe40003f26270 */
[----:B------:R-:W-:Y:S01]  /*4260*/  IABS R12, R12 ;  /* 0x0000000c000c7213 */ /* 0x000fe20000000000 */
[----:B------:R-:W-:Y:S01]  /*4270*/  IMAD.MOV.U32 R10, RZ, RZ, R2 ;  /* 0x000000ffff0a7224 */ /* 0x000fe200078e0002 */
[----:B------:R-:W-:-:S02]  /*4280*/  ISETP.GT.U32.AND P5, PT, R6, R13, PT ;  /* 0x0000000d0600720c */ /* 0x000fc40003fa4070 */
[----:B------:R-:W-:Y:S01]  /*4290*/  IADD3 R11, R7, 0xb4, RZ ;  /* 0x000000b4070b7810 */ /* 0x000fe20007ffe0ff */
[----:B------:R-:W-:Y:S01]  /*42a0*/  IMAD.HI.U32 R5, R25, R12, RZ ;  /* 0x0000000c19057227 */ /* 0x000fe200078e00ff */
[----:B------:R0:W-:Y:S01]  /*42b0*/  STL [R1+0x2cc], R9 ;  /* 0x0002cc0901007387 */ /* 0x0001e20000100800 */
[----:B------:R-:W-:Y:S02]  /*42c0*/  IADD3 R0, R7, 0xb3, RZ ;  /* 0x000000b307007810 */ /* 0x000fe40007ffe0ff */
[----:B------:R-:W-:Y:S01]  /*42d0*/  @!P0 IMAD.MOV R10, RZ, RZ, -R10 ;  /* 0x000000ffff0a8224 */ /* 0x000fe200078e0a0a */
[----:B------:R-:W-:Y:S01]  /*42e0*/  ISETP.GE.AND P0, PT, R11, RZ, PT ;  /* 0x000000ff0b00720c */ /* 0x000fe20003f06270 */
[----:B------:R-:W-:Y:S01]  /*42f0*/  IMAD.MOV R4, RZ, RZ, -R5 ;  /* 0x000000ffff047224 */ /* 0x000fe200078e0a05 */
[----:B------:R-:W-:Y:S01]  /*4300*/  IABS R11, R11 ;  /* 0x0000000b000b7213 */ /* 0x000fe20000000000 */
[----:B------:R-:W-:Y:S01]  /*4310*/  @!P6 IMAD.IADD R3, R3, 0x1, -R6 ;  /* 0x000000010303e824 */ /* 0x000fe200078e0a06 */
[----:B0-----:R-:W-:Y:S01]  /*4320*/  IADD3 R9, R7, 0xb5, RZ ;  /* 0x000000b507097810 */ /* 0x001fe20007ffe0ff */
[----:B------:R-:W-:Y:S01]  /*4330*/  STL [R1+0x2d0], R14 ;  /* 0x0002d00e01007387 */ /* 0x000fe20000100800 */
[----:B------:R-:W-:-:S02]  /*4340*/  IMAD R12, R6, R4, R12 ;  /* 0x00000004060c7224 */ /* 0x000fc400078e020c */
[----:B------:R-:W-:Y:S02]  /*4350*/  ISETP.GT.U32.AND P6, PT, R6, R3, PT ;  /* 0x000000030600720c */ /* 0x000fe40003fc4070 */
[----:B------:R-:W-:Y:S01]  /*4360*/  ISETP.GE.AND P3, PT, R9, RZ, PT ;  /* 0x000000ff0900720c */ /* 0x000fe20003f66270 */
[----:B------:R0:W-:Y:S01]  /*4370*/  STL [R1+0x2dc], R10 ;  /* 0x0002dc0a01007387 */ /* 0x0001e20000100800 */
[----:B------:R-:W-:Y:S01]  /*4380*/  IABS R9, R9 ;  /* 0x0000000900097213 */ /* 0x000fe20000000000 */
[----:B------:R-:W-:-:S04]  /*4390*/  IMAD.HI.U32 R4, R25, R11, RZ ;  /* 0x0000000b19047227 */ /* 0x000fc800078e00ff */
[----:B------:R-:W-:Y:S01]  /*43a0*/  @!P5 IMAD.IADD R13, R13, 0x1, -R6 ;  /* 0x000000010d0dd824 */ /* 0x000fe200078e0a06 */
[----:B0-----:R-:W-:Y:S01]  /*43b0*/  IABS R10, R0 ;  /* 0x00000000000a7213 */ /* 0x001fe20000000000 */
[----:B------:R-:W-:Y:S01]  /*43c0*/  IMAD.HI.U32 R2, R25, R9, RZ ;  /* 0x0000000919027227 */ /* 0x000fe200078e00ff */
[----:B------:R-:W-:-:S03]  /*43d0*/  ISETP.GT.U32.AND P5, PT, R6, R12, PT ;  /* 0x0000000c0600720c */ /* 0x000fc60003fa4070 */
[----:B------:R-:W-:-:S04]  /*43e0*/  IMAD.HI.U32 R5, R25, R10, RZ ;  /* 0x0000000a19057227 */ /* 0x000fc800078e00ff */
[----:B------:R-:W-:Y:S02]  /*43f0*/  IMAD.MOV R4, RZ, RZ, -R4 ;  /* 0x000000ffff047224 */ /* 0x000fe400078e0a04 */
[----:B------:R-:W-:Y:S02]  /*4400*/  IMAD.MOV R2, RZ, RZ, -R2 ;  /* 0x000000ffff027224 */ /* 0x000fe400078e0a02 */
[----:B------:R-:W-:Y:S02]  /*4410*/  IMAD.MOV R5, RZ, RZ, -R5 ;  /* 0x000000ffff057224 */ /* 0x000fe400078e0a05 */
[C---:B------:R-:W-:Y:S02]  /*4420*/  IMAD R11, R6.reuse, R4, R11 ;  /* 0x00000004060b7224 */ /* 0x040fe400078e020b */
[----:B------:R-:W-:Y:S02]  /*4430*/  IMAD R9, R6, R2, R9 ;  /* 0x0000000206097224 */ /* 0x000fe400078e0209 */
[----:B------:R-:W-:-:S02]  /*4440*/  IMAD.MOV.U32 R14, RZ, RZ, R13 ;  /* 0x000000ffff0e7224 */ /* 0x000fc400078e000d */
[C---:B------:R-:W-:Y:S02]  /*4450*/  IMAD R10, R6.reuse, R5, R10 ;  /* 0x00000005060a7224 */ /* 0x040fe400078e020a */
[----:B------:R-:W-:Y:S01]  /*4460*/  @!P6 IMAD.IADD R3, R3, 0x1, -R6 ;  /* 0x000000010303e824 */ /* 0x000fe200078e0a06 */
[C---:B------:R-:W-:Y:S01]  /*4470*/  ISETP.GT.U32.AND P6, PT, R6.reuse, R11, PT ;  /* 0x0000000b0600720c */ /* 0x040fe20003fc4070 */
[----:B------:R-:W-:Y:S01]  /*4480*/  @!P4 IMAD.MOV R14, RZ, RZ, -R14 ;  /* 0x000000ffff0ec224 */ /* 0x000fe200078e0a0e */
[----:B------:R-:W-:Y:S01]  /*4490*/  ISETP.GT.U32.AND P4, PT, R6, R9, PT ;  /* 0x000000090600720c */ /* 0x000fe20003f84070 */
[----:B------:R-:W-:Y:S01]  /*44a0*/  @!P5 IMAD.IADD R12, R12, 0x1, -R6 ;  /* 0x000000010c0cd824 */ /* 0x000fe200078e0a06 */
[----:B------:R-:W-:Y:S02]  /*44b0*/  ISETP.GT.U32.AND P5, PT, R6, R10, PT ;  /* 0x0000000a0600720c */ /* 0x000fe40003fa4070 */
[C---:B------:R-:W-:Y:S02]  /*44c0*/  IADD3 R18, R7.reuse, 0xb2, RZ ;  /* 0x000000b207127810 */ /* 0x040fe40007ffe0ff */
[----:B------:R-:W-:Y:S01]  /*44d0*/  IADD3 R15, R7, 0xb1, RZ ;  /* 0x000000b1070f7810 */ /* 0x000fe20007ffe0ff */
[----:B------:R0:W-:Y:S01]  /*44e0*/  STL [R1+0x2d8], R14 ;  /* 0x0002d80e01007387 */ /* 0x0001e20000100800 */
[----:B------:R-:W-:-:S03]  /*44f0*/  IABS R2, R18 ;  /* 0x0000001200027213 */ /* 0x000fc60000000000 */
[--C-:B------:R-:W-:Y:S02]  /*4500*/  @!P6 IMAD.IADD R11, R11, 0x1, -R6.reuse ;  /* 0x000000010b0be824 */ /* 0x100fe400078e0a06 */
[--C-:B------:R-:W-:Y:S01]  /*4510*/  @!P4 IMAD.IADD R9, R9, 0x1, -R6.reuse ;  /* 0x000000010909c824 */ /* 0x100fe200078e0a06 */
[----:B0-----:R-:W-:Y:S01]  /*4520*/  IABS R14, R15 ;  /* 0x0000000f000e7213 */ /* 0x001fe20000000000 */
[----:B------:R-:W-:Y:S01]  /*4530*/  @!P5 IMAD.IADD R10, R10, 0x1, -R6 ;  /* 0x000000010a0ad824 */ /* 0x000fe200078e0a06 */
[C---:B------:R-:W-:Y:S01]  /*4540*/  ISETP.GT.U32.AND P4, PT, R6.reuse, R12, PT ;  /* 0x0000000c0600720c */ /* 0x040fe20003f84070 */
[----:B------:R-:W-:Y:S01]  /*4550*/  IMAD.MOV.U32 R13, RZ, RZ, R3 ;  /* 0x000000ffff0d7224 */ /* 0x000fe200078e0003 */
[----:B------:R-:W-:Y:S01]  /*4560*/  ISETP.GT.U32.AND P5, PT, R6, R11, PT ;  /* 0x0000000b0600720c */ /* 0x000fe20003fa4070 */
[----:B------:R-:W-:-:S04]  /*4570*/  IMAD.HI.U32 R4, R25, R2, RZ ;  /* 0x0000000219047227 */ /* 0x000fc800078e00ff */
[----:B------:R-:W-:-:S04]  /*4580*/  IMAD.HI.U32 R3, R25, R14, RZ ;  /* 0x0000000e19037227 */ /* 0x000fc800078e00ff */
[----:B------:R-:W-:Y:S02]  /*4590*/  IMAD.MOV R4, RZ, RZ, -R4 ;  /* 0x000000ffff047224 */ /* 0x000fe400078e0a04 */
[----:B------:R-:W-:Y:S02]  /*45a0*/  IMAD.MOV R3, RZ, RZ, -R3 ;  /* 0x000000ffff037224 */ /* 0x000fe400078e0a03 */
[----:B------:R-:W-:Y:S01]  /*45b0*/  @!P2 IMAD.MOV R13, RZ, RZ, -R13 ;  /* 0x000000ffff0da224 */ /* 0x000fe200078e0a0d */
[C---:B------:R-:W-:Y:S01]  /*45c0*/  ISETP.GT.U32.AND P2, PT, R6.reuse, R10, PT ;  /* 0x0000000a0600720c */ /* 0x040fe20003f44070 */
[C---:B------:R-:W-:Y:S02]  /*45d0*/  IMAD R2, R6.reuse, R4, R2 ;  /* 0x0000000406027224 */ /* 0x040fe400078e0202 */
[----:B------:R-:W-:Y:S02]  /*45e0*/  IMAD R14, R6, R3, R14 ;  /* 0x00000003060e7224 */ /* 0x000fe400078e020e */
[--C-:B------:R-:W-:Y:S01]  /*45f0*/  @!P4 IMAD.IADD R12, R12, 0x1, -R6.reuse ;  /* 0x000000010c0cc824 */ /* 0x100fe200078e0a06 */
[C---:B------:R-:W-:Y:S01]  /*4600*/  ISETP.GT.U32.AND P4, PT, R6.reuse, R2, PT ;  /* 0x000000020600720c */ /* 0x040fe20003f84070 */
[----:B------:R-:W-:Y:S01]  /*4610*/  @!P5 IMAD.IADD R11, R11, 0x1, -R6 ;  /* 0x000000010b0bd824 */ /* 0x000fe200078e0a06 */
[----:B------:R-:W-:-:S02]  /*4620*/  ISETP.GT.U32.AND P5, PT, R6, R14, PT ;  /* 0x0000000e0600720c */ /* 0x000fc40003fa4070 */
[----:B------:R-:W-:Y:S02]  /*4630*/  ISETP.GT.U32.AND P6, PT, R6, R9, PT ;  /* 0x000000090600720c */ /* 0x000fe40003fc4070 */
[C---:B------:R-:W-:Y:S01]  /*4640*/  IADD3 R3, R7.reuse, 0xae, RZ ;  /* 0x000000ae07037810 */ /* 0x040fe20007ffe0ff */
[--C-:B------:R-:W-:Y:S01]  /*4650*/  @!P2 IMAD.IADD R10, R10, 0x1, -R6.reuse ;  /* 0x000000010a0aa824 */ /* 0x100fe200078e0a06 */
[----:B------:R-:W-:Y:S02]  /*4660*/  IADD3 R5, R7, 0xb0, RZ ;  /* 0x000000b007057810 */ /* 0x000fe40007ffe0ff */
[----:B------:R-:W-:Y:S02]  /*4670*/  ISETP.GE.AND P2, PT, R18, RZ, PT ;  /* 0x000000ff1200720c */ /* 0x000fe40003f46270 */
[----:B------:R-:W-:Y:S01]  /*4680*/  IABS R18, R3 ;  /* 0x0000000300127213 */ /* 0x000fe20000000000 */
[--C-:B------:R-:W-:Y:S01]  /*4690*/  @!P4 IMAD.IADD R2, R2, 0x1, -R6.reuse ;  /* 0x000000010202c824 */ /* 0x100fe200078e0a06 */
[----:B------:R-:W-:Y:S01]  /*46a0*/  IABS R17, R5 ;  /* 0x0000000500117213 */ /* 0x000fe20000000000 */
[----:B------:R-:W-:Y:S01]  /*46b0*/  @!P5 IMAD.IADD R14, R14, 0x1, -R6 ;  /* 0x000000010e0ed824 */ /* 0x000fe200078e0a06 */
[----:B------:R-:W-:Y:S01]  /*46c0*/  ISETP.GE.AND P4, PT, R15, RZ, PT ;  /* 0x000000ff0f00720c */ /* 0x000fe20003f86270 */
[----:B------:R-:W-:Y:S01]  /*46d0*/  IMAD.MOV.U32 R15, RZ, RZ, R18 ;  /* 0x000000ffff0f7224 */ /* 0x000fe200078e0012 */
[----:B------:R0:W-:Y:S01]  /*46e0*/  STL [R1+0x2d4], R13 ;  /* 0x0002d40d01007387 */ /* 0x0001e20000100800 */
[----:B------:R-:W-:Y:S01]  /*46f0*/  @!P6 IMAD.IADD R9, R9, 0x1, -R6 ;  /* 0x000000010909e824 */ /* 0x000fe200078e0a06 */
[----:B------:R-:W-:Y:S01]  /*4700*/  ISETP.GT.U32.AND P5, PT, R6, R14, PT ;  /* 0x0000000e0600720c */ /* 0x000fe20003fa4070 */
[----:B------:R-:W-:Y:S01]  /*4710*/  IMAD.MOV.U32 R20, RZ, RZ, R12 ;  /* 0x000000ffff147224 */ /* 0x000fe200078e000c */
[----:B------:R-:W-:Y:S01]  /*4720*/  IADD3 R4, R7, 0xaf, RZ ;  /* 0x000000af07047810 */ /* 0x000fe20007ffe0ff */
[----:B------:R-:W-:-:S04]  /*4730*/  IMAD.HI.U32 R12, R25, R15, RZ ;  /* 0x0000000f190c7227 */ /* 0x000fc800078e00ff */
[----:B0-----:R-:W-:Y:S01]  /*4740*/  IMAD.HI.U32 R13, R25, R17, RZ ;  /* 0x00000011190d7227 */ /* 0x001fe200078e00ff */
[----:B------:R-:W-:-:S03]  /*4750*/  IABS R16, R4 ;  /* 0x0000000400107213 */ /* 0x000fc60000000000 */
[----:B------:R-:W-:Y:S02]  /*4760*/  IMAD.MOV R13, RZ, RZ, -R13 ;  /* 0x000000ffff0d7224 */ /* 0x000fe400078e0a0d */
[----:B------:R-:W-:Y:S02]  /*4770*/  IMAD.MOV.U32 R19, RZ, RZ, R9 ;  /* 0x000000ffff137224 */ /* 0x000fe400078e0009 */
[----:B------:R-:W-:Y:S01]  /*4780*/  @!P1 IMAD.MOV R20, RZ, RZ, -R20 ;  /* 0x000000ffff149224 */ /* 0x000fe200078e0a14 */
[----:B------:R-:W-:Y:S01]  /*4790*/  ISETP.GT.U32.AND P1, PT, R6, R2, PT ;  /* 0x000000020600720c */ /* 0x000fe20003f24070 */
[----:B------:R-:W-:Y:S01]  /*47a0*/  IMAD.MOV R9, RZ, RZ, -R12 ;  /* 0x000000ffff097224 */ /* 0x000fe200078e0a0c */
[----:B------:R-:W-:Y:S01]  /*47b0*/  ISETP.GE.AND P6, PT, R0, RZ, PT ;  /* 0x000000ff0000720c */ /* 0x000fe20003fc6270 */
[C---:B------:R-:W-:Y:S02]  /*47c0*/  IMAD R17, R6.reuse, R13, R17 ;  /* 0x0000000d06117224 */ /* 0x040fe400078e0211 */
[----:B------:R-:W-:-:S02]  /*47d0*/  IMAD R15, R6, R9, R15 ;  /* 0x00000009060f7224 */ /* 0x000fc400078e020f */
[----:B------:R-:W-:-:S04]  /*47e0*/  IMAD.HI.U32 R0, R25, R16, RZ ;  /* 0x0000001019007227 */ /* 0x000fc800078e00ff */
[----:B------:R-:W-:Y:S01]  /*47f0*/  @!P3 IMAD.MOV R19, RZ, RZ, -R19 ;  /* 0x000000ffff13b224 */ /* 0x000fe200078e0a13 */
[----:B------:R-:W-:Y:S01]  /*4800*/  ISETP.GT.U32.AND P3, PT, R6, R17, PT ;  /* 0x000000110600720c */ /* 0x000fe20003f64070 */
[----:B------:R-:W-:Y:S01]  /*4810*/  @!P5 IMAD.IADD R14, R14, 0x1, -R6 ;  /* 0x000000010e0ed824 */ /* 0x000fe200078e0a06 */
[----:B------:R-:W-:Y:S01]  /*4820*/  ISETP.GT.U32.AND P5, PT, R6, R15, PT ;  /* 0x0000000f0600720c */ /* 0x000fe20003fa4070 */
[----:B------:R-:W-:Y:S02]  /*4830*/  IMAD.MOV R0, RZ, RZ, -R0 ;  /* 0x000000ffff007224 */ /* 0x000fe400078e0a00 */
[----:B------:R-:W-:Y:S02]  /*4840*/  @!P1 IMAD.IADD R2, R2, 0x1, -R6 ;  /* 0x0000000102029824 */ /* 0x000fe400078e0a06 */
[C---:B------:R-:W-:Y:S02]  /*4850*/  IMAD R16, R6.reuse, R0, R16 ;  /* 0x0000000006107224 */ /* 0x040fe400078e0210 */
[----:B------:R-:W-:Y:S01]  /*4860*/  @!P0 IMAD.MOV R11, RZ, RZ, -R11 ;  /* 0x000000ffff0b8224 */ /* 0x000fe200078e0a0b */
[----:B------:R-:W-:Y:S01]  /*4870*/  ISETP.GE.AND P0, PT, R5, RZ, PT ;  /* 0x000000ff0500720c */ /* 0x000fe20003f06270 */
[----:B------:R-:W-:Y:S01]  /*4880*/  @!P6 IMAD.MOV R10, RZ, RZ, -R10 ;  /* 0x000000ffff0ae224 */ /* 0x000fe200078e0a0a */
[----:B------:R-:W-:Y:S01]  /*4890*/  ISETP.GT.U32.AND P6, PT, R6, R16, PT ;  /* 0x000000100600720c */ /* 0x000fe20003fc4070 */
[----:B------:R-:W-:Y:S01]  /*48a0*/  IMAD.MOV.U32 R5, RZ, RZ, R2 ;  /* 0x000000ffff057224 */ /* 0x000fe200078e0002 */
[----:B------:R-:W-:-:S02]  /*48b0*/  ISETP.GE.AND P1, PT, R4, RZ, PT ;  /* 0x000000ff0400720c */ /* 0x000fc40003f26270 */
[----:B------:R-:W-:Y:S01]  /*48c0*/  IADD3 R4, R7, 0xac, RZ ;  /* 0x000000ac07047810 */ /* 0x000fe20007ffe0ff */
[--C-:B------:R-:W-:Y:S01]  /*48d0*/  @!P3 IMAD.IADD R17, R17, 0x1, -R6.reuse ;  /* 0x000000011111b824 */ /* 0x100fe200078e0a06 */
[----:B------:R-:W-:Y:S01]  /*48e0*/  ISETP.GE.AND P3, PT, R3, RZ, PT ;  /* 0x000000ff0300720c */ /* 0x000fe20003f66270 */
[----:B------:R-:W-:Y:S01]  /*48f0*/  @!P2 IMAD.MOV R5, RZ, RZ, -R5 ;  /* 0x000000ffff05a224 */ /* 0x000fe200078e0a05 */
[----:B------:R-:W-:Y:S01]  /*4900*/  STL [R1+0x2b0], R20 ;  /* 0x0002b01401007387 */ /* 0x000fe20000100800 */
[----:B------:R-:W-:Y:S01]  /*4910*/  @!P5 IMAD.IADD R15, R15, 0x1, -R6 ;  /* 0x000000010f0fd824 */ /* 0x000fe200078e0a06 */
[----:B------:R-:W-:Y:S02]  /*4920*/  IABS R3, R4 ;  /* 0x0000000400037213 */ /* 0x000fe40000000000 */
[----:B------:R-:W-:Y:S01]  /*4930*/  IADD3 R0, R7, 0xad, RZ ;  /* 0x000000ad07007810 */ /* 0x000fe20007ffe0ff */
[----:B------:R-:W-:Y:S01]  /*4940*/  STL [R1+0x2b4], R19 ;  /* 0x0002b41301007387 */ /* 0x000fe20000100800 */
[----:B------:R-:W-:-:S03]  /*4950*/  ISETP.GT.U32.AND P5, PT, R6, R15, PT ;  /* 0x0000000f0600720c */ /* 0x000fc60003fa4070 */
[----:B------:R-:W-:Y:S01]  /*4960*/  STL [R1+0x2b8], R11 ;  /* 0x0002b80b01007387 */ /* 0x000fe20000100800 */
[----:B------:R-:W-:-:S03]  /*4970*/  IABS R12, R0 ;  /* 0x00000000000c7213 */ /* 0x000fc60000000000 */
[----:B------:R-:W-:Y:S04]  /*4980*/  STL [R1+0x2bc], R10 ;  /* 0x0002bc0a01007387 */ /* 0x000fe80000100800 */
[----:B------:R0:W-:Y:S01]  /*4990*/  STL [R1+0x2c0], R5 ;  /* 0x0002c00501007387 */ /* 0x0001e20000100800 */
[----:B------:R-:W-:Y:S01]  /*49a0*/  @!P6 IMAD.IADD R16, R16, 0x1, -R6 ;  /* 0x000000011010e824 */ /* 0x000fe200078e0a06 */
[----:B------:R-:W-:Y:S01]  /*49b0*/  ISETP.GT.U32.AND P6, PT, R6, R17, PT ;  /* 0x000000110600720c */ /* 0x000fe20003fc4070 */
[----:B------:R-:W-:-:S04]  /*49c0*/  IMAD.HI.U32 R9, R25, R12, RZ ;  /* 0x0000000c19097227 */ /* 0x000fc800078e00ff */
[----:B0-----:R-:W-:-:S04]  /*49d0*/  IMAD.HI.U32 R5, R25, R3, RZ ;  /* 0x0000000319057227 */ /* 0x001fc800078e00ff */
[----:B------:R-:W-:Y:S02]  /*49e0*/  IMAD.MOV R5, RZ, RZ, -R5 ;  /* 0x000000ffff057224 */ /* 0x000fe400078e0a05 */
[----:B------:R-:W-:Y:S02]  /*49f0*/  IMAD.MOV R9, RZ, RZ, -R9 ;  /* 0x000000ffff097224 */ /* 0x000fe400078e0a09 */
[C---:B------:R-:W-:Y:S02]  /*4a00*/  IMAD R3, R6.reuse, R5, R3 ;  /* 0x0000000506037224 */ /* 0x040fe400078e0203 */
[----:B------:R-:W-:Y:S02]  /*4a10*/  @!P5 IMAD.IADD R15, R15, 0x1, -R6 ;  /* 0x000000010f0fd824 */ /* 0x000fe400078e0a06 */
[C---:B------:R-:W-:Y:S01]  /*4a20*/  IMAD R12, R6.reuse, R9, R12 ;  /* 0x00000009060c7224 */ /* 0x040fe200078e020c */
[----:B------:R-:W-:Y:S01]  /*4a30*/  ISETP.GT.U32.AND P5, PT, R6, R3, PT ;  /* 0x000000030600720c */ /* 0x000fe20003fa4070 */
[----:B------:R-:W-:-:S03]  /*4a40*/  @!P6 IMAD.IADD R17, R17, 0x1, -R6 ;  /* 0x000000011111e824 */ /* 0x000fc600078e0a06 */
[C---:B------:R-:W-:Y:S02]  /*4a50*/  ISETP.GT.U32.AND P6, PT, R6.reuse, R12, PT ;  /* 0x0000000c0600720c */ /* 0x040fe40003fc4070 */
[C---:B------:R-:W-:Y:S02]  /*4a60*/  ISETP.GT.U32.AND P2, PT, R6.reuse, R16, PT ;  /* 0x000000100600720c */ /* 0x040fe40003f44070 */
[C---:B------:R-:W-:Y:S02]  /*4a70*/  IADD3 R10, R7.reuse, 0xab, RZ ;  /* 0x000000ab070a7810 */ /* 0x040fe40007ffe0ff */
[----:B------:R-:W-:Y:S01]  /*4a80*/  IADD3 R5, R7, 0xa9, RZ ;  /* 0x000000a907057810 */ /* 0x000fe20007ffe0ff */
[----:B------:R-:W-:Y:S01]  /*4a90*/  IMAD.MOV.U32 R20, RZ, RZ, R14 ;  /* 0x000000ffff147224 */ /* 0x000fe200078e000e */
[----:B------:R-:W-:Y:S01]  /*4aa0*/  IABS R13, R10 ;  /* 0x0000000a000d7213 */ /* 0x000fe20000000000 */
[----:B------:R-:W-:Y:S01]  /*4ab0*/  @!P5 IMAD.IADD R3, R3, 0x1, -R6 ;  /* 0x000000010303d824 */ /* 0x000fe200078e0a06 */
[----:B------:R-:W-:Y:S01]  /*4ac0*/  IABS R11, R5 ;  /* 0x00000005000b7213 */ /* 0x000fe20000000000 */
[----:B------:R-:W-:Y:S01]  /*4ad0*/  @!P4 IMAD.MOV R20, RZ, RZ, -R20 ;  /* 0x000000ffff14c224 */ /* 0x000fe200078e0a14 */
[----:B------:R-:W-:Y:S01]  /*4ae0*/  IADD3 R2, R7, 0xaa, RZ ;  /* 0x000000aa07027810 */ /* 0x000fe20007ffe0ff */
[----:B------:R-:W-:Y:S01]  /*4af0*/  IMAD.HI.U32 R18, R25, R13, RZ ;  /* 0x0000000d19127227 */ /* 0x000fe200078e00ff */
[----:B------:R-:W-:-:S03]  /*4b00*/  ISETP.GT.U32.AND P4, PT, R6, R3, PT ;  /* 0x000000030600720c */ /* 0x000fc60003f84070 */
[----:B------:R-:W-:Y:S02]  /*4b10*/  @!P6 IMAD.IADD R12, R12, 0x1, -R6 ;  /* 0x000000010c0ce824 */ /* 0x000fe400078e0a06 */
[----:B------:R-:W-:Y:S01]  /*4b20*/  IMAD.HI.U32 R14, R25, R11, RZ ;  /* 0x0000000b190e7227 */ /* 0x000fe200078e00ff */
[----:B------:R-:W-:-:S03]  /*4b30*/  IABS R9, R2 ;  /* 0x0000000200097213 */ /* 0x000fc60000000000 */
[----:B------:R-:W-:Y:S01]  /*4b40*/  @!P2 IMAD.IADD R16, R16, 0x1, -R6 ;  /* 0x000000011010a824 */ /* 0x000fe200078e0a06 */
[----:B------:R-:W-:Y:S01]  /*4b50*/  ISETP.GT.U32.AND P5, PT, R6, R12, PT ;  /* 0x0000000c0600720c */ /* 0x000fe20003fa4070 */
[----:B------:R-:W-:Y:S02]  /*4b60*/  IMAD.MOV R18, RZ, RZ, -R18 ;  /* 0x000000ffff127224 */ /* 0x000fe400078e0a12 */
[----:B------:R-:W-:Y:S02]  /*4b70*/  IMAD.MOV R14, RZ, RZ, -R14 ;  /* 0x000000ffff0e7224 */ /* 0x000fe400078e0a0e */
[----:B------:R-:W-:Y:S01]  /*4b80*/  @!P1 IMAD.MOV R16, RZ, RZ, -R16 ;  /* 0x000000ffff109224 */ /* 0x000fe200078e0a10 */
[----:B------:R-:W-:Y:S01]  /*4b90*/  ISETP.GE.AND P1, PT, R10, RZ, PT ;  /* 0x000000ff0a00720c */ /* 0x000fe20003f26270 */
[----:B------:R-:W-:Y:S01]  /*4ba0*/  IMAD R13, R6, R18, R13 ;  /* 0x00000012060d7224 */ /* 0x000fe200078e020d */
[----:B------:R-:W-:Y:S01]  /*4bb0*/  ISETP.GE.AND P2, PT, R0, RZ, PT ;  /* 0x000000ff0000720c */ /* 0x000fe20003f46270 */
[----:B------:R-:W-:-:S02]  /*4bc0*/  IMAD.MOV.U32 R19, RZ, RZ, R17 ;  /* 0x000000ffff137224 */ /* 0x000fc400078e0011 */
[----:B------:R-:W-:Y:S02]  /*4bd0*/  IMAD R10, R6, R14, R11 ;  /* 0x0000000e060a7224 */ /* 0x000fe400078e020b */
[----:B------:R-:W-:-:S04]  /*4be0*/  IMAD.HI.U32 R0, R25, R9, RZ ;  /* 0x0000000919007227 */ /* 0x000fc800078e00ff */
[----:B------:R-:W-:Y:S01]  /*4bf0*/  @!P0 IMAD.MOV R19, RZ, RZ, -R19 ;  /* 0x000000ffff138224 */ /* 0x000fe200078e0a13 */
[C---:B------:R-:W-:Y:S01]  /*4c00*/  ISETP.GT.U32.AND P0, PT, R6.reuse, R13, PT ;  /* 0x0000000d0600720c */ /* 0x040fe20003f04070 */
[----:B------:R-:W-:Y:S01]  /*4c10*/  @!P4 IMAD.IADD R3, R3, 0x1, -R6 ;  /* 0x000000010303c824 */ /* 0x000fe200078e0a06 */
[----:B------:R-:W-:Y:S01]  /*4c20*/  ISETP.GT.U32.AND P4, PT, R6, R10, PT ;  /* 0x0000000a0600720c */ /* 0x000fe20003f84070 */
[----:B------:R-:W-:Y:S02]  /*4c30*/  IMAD.MOV R0, RZ, RZ, -R0 ;  /* 0x000000ffff007224 */ /* 0x000fe400078e0a00 */
[----:B------:R-:W-:Y:S02]  /*4c40*/  @!P5 IMAD.IADD R12, R12, 0x1, -R6 ;  /* 0x000000010c0cd824 */ /* 0x000fe400078e0a06 */
[----:B------:R-:W-:Y:S01]  /*4c50*/  IMAD R9, R6, R0, R9 ;  /* 0x0000000006097224 */ /* 0x000fe200078e0209 */
[----:B------:R-:W-:Y:S01]  /*4c60*/  ISETP.GE.AND P6, PT, R4, RZ, PT ;  /* 0x000000ff0400720c */ /* 0x000fe20003fc6270 */
[----:B------:R-:W-:Y:S01]  /*4c70*/  @!P3 IMAD.MOV R15, RZ, RZ, -R15 ;  /* 0x000000ffff0fb224 */ /* 0x000fe200078e0a0f */
[----:B------:R-:W-:Y:S01]  /*4c80*/  IADD3 R4, R7, 0xa8, RZ ;  /* 0x000000a807047810 */ /* 0x000fe20007ffe0ff */
[----:B------:R-:W-:Y:S01]  /*4c90*/  IMAD.MOV.U32 R14, RZ, RZ, R12 ;  /* 0x000000ffff0e7224 */ /* 0x000fe200078e000c */
[----:B------:R-:W-:-:S02]  /*4ca0*/  ISETP.GT.U32.AND P3, PT, R6, R9, PT ;  /* 0x000000090600720c */ /* 0x000fc40003f64070 */
[----:B------:R-:W-:Y:S02]  /*4cb0*/  ISETP.GE.AND P5, PT, R2, RZ, PT ;  /* 0x000000ff0200720c */ /* 0x000fe40003fa6270 */
[----:B------:R-:W-:Y:S01]  /*4cc0*/  IADD3 R2, R7, 0xa7, RZ ;  /* 0x000000a707027810 */ /* 0x000fe20007ffe0ff */
[----:B------:R-:W-:Y:S01]  /*4cd0*/  @!P0 IMAD.IADD R13, R13, 0x1, -R6 ;  /* 0x000000010d0d8824 */ /* 0x000fe200078e0a06 */
[----:B------:R-:W-:Y:S01]  /*4ce0*/  IABS R0, R4 ;  /* 0x0000000400007213 */ /* 0x000fe20000000000 */
[----:B------:R-:W-:Y:S01]  /*4cf0*/  @!P2 IMAD.MOV R14, RZ, RZ, -R14 ;  /* 0x000000ffff0ea224 */ /* 0x000fe200078e0a0e */
[----:B------:R-:W-:Y:S01]  /*4d00*/  STL [R1+0x244], R20 ;  /* 0x0002441401007387 */ /* 0x000fe20000100800 */
[----:B------:R-:W-:Y:S01]  /*4d10*/  @!P4 IMAD.IADD R10, R10, 0x1, -R6 ;  /* 0x000000010a0ac824 */ /* 0x000fe200078e0a06 */
[----:B------:R-:W-:Y:S02]  /*4d20*/  IABS R12, R2 ;  /* 0x00000002000c7213 */ /* 0x000fe40000000000 */
[----:B------:R-:W-:Y:S01]  /*4d30*/  STL [R1+0x248], R19 ;  /* 0x0002481301007387 */ /* 0x000fe20000100800 */
[----:B------:R-:W-:-:S03]  /*4d40*/  ISETP.GT.U32.AND P2, PT, R6, R13, PT ;  /* 0x0000000d0600720c */ /* 0x000fc60003f44070 */
[----:B------:R-:W-:Y:S01]  /*4d50*/  STL [R1+0x25c], R16 ;  /* 0x00025c1001007387 */ /* 0x000fe20000100800 */
[----:B------:R-:W-:Y:S01]  /*4d60*/  IMAD.HI.U32 R11, R25, R0, RZ ;  /* 0x00000000190b7227 */ /* 0x000fe200078e00ff */
[----:B------:R-:W-:Y:S02]  /*4d70*/  ISETP.GT.U32.AND P4, PT, R6, R10, PT ;  /* 0x0000000a0600720c */ /* 0x000fe40003f84070 */
[----:B------:R-:W-:Y:S04]  /*4d80*/  STL [R1+0x2a0], R15 ;  /* 0x0002a00f01007387 */ /* 0x000fe80000100800 */
[----:B------:R0:W-:Y:S01]  /*4d90*/  STL [R1+0x2a4], R14 ;  /* 0x0002a40e01007387 */ /* 0x0001e20000100800 */
[----:B------:R-:W-:Y:S02]  /*4da0*/  IMAD.MOV R11, RZ, RZ, -R11 ;  /* 0x000000ffff0b7224 */ /* 0x000fe400078e0a0b */
[----:B------:R-:W-:-:S02]  /*4db0*/  @!P3 IMAD.IADD R9, R9, 0x1, -R6 ;  /* 0x000000010909b824 */ /* 0x000fc400078e0a06 */
[----:B0-----:R-:W-:Y:S02]  /*4dc0*/  IMAD.MOV.U32 R14, RZ, RZ, R3 ;  /* 0x000000ffff0e7224 */ /* 0x001fe400078e0003 */
[----:B------:R-:W-:-:S04]  /*4dd0*/  IMAD.HI.U32 R3, R25, R12, RZ ;  /* 0x0000000c19037227 */ /* 0x000fc800078e00ff */
[----:B------:R-:W-:Y:S01]  /*4de0*/  IMAD.MOV R3, RZ, RZ, -R3 ;  /* 0x000000ffff037224 */ /* 0x000fe200078e0a03 */
[C---:B------:R-:W-:Y:S01]  /*4df0*/  ISETP.GT.U32.AND P3, PT, R6.reuse, R9, PT ;  /* 0x000000090600720c */ /* 0x040fe20003f64070 */
[C---:B------:R-:W-:Y:S02]  /*4e00*/  IMAD R0, R6.reuse, R11, R0 ;  /* 0x0000000b06007224 */ /* 0x040fe400078e0200 */
[C---:B------:R-:W-:Y:S02]  /*4e10*/  IMAD R12, R6.reuse, R3, R12 ;  /* 0x00000003060c7224 */ /* 0x040fe400078e020c */
[--C-:B------:R-:W-:Y:S01]  /*4e20*/  @!P2 IMAD.IADD R13, R13, 0x1, -R6.reuse ;  /* 0x000000010d0da824 */ /* 0x100fe200078e0a06 */
[----:B------:R-:W-:Y:S01]  /*4e30*/  ISETP.GT.U32.AND P2, PT, R6, R0, PT ;  /* 0x000000000600720c */ /* 0x000fe20003f44070 */
[----:B------:R-:W-:Y:S01]  /*4e40*/  @!P4 IMAD.IADD R10, R10, 0x1, -R6 ;  /* 0x000000010a0ac824 */ /* 0x000fe200078e0a06 */
[----:B------:R-:W-:Y:S02]  /*4e50*/  ISETP.GT.U32.AND P4, PT, R6, R12, PT ;  /* 0x0000000c0600720c */ /* 0x000fe40003f84070 */
[----:B------:R-:W-:-:S02]  /*4e60*/  ISETP.GE.AND P0, PT, R5, RZ, PT ;  /* 0x000000ff0500720c */ /* 0x000fc40003f06270 */
[----:B------:R-:W-:Y:S01]  /*4e70*/  IADD3 R5, R7, 0xa6, RZ ;  /* 0x000000a607057810 */ /* 0x000fe20007ffe0ff */
[----:B------:R-:W-:Y:S01]  /*4e80*/  @!P3 IMAD.IADD R9, R9, 0x1, -R6 ;  /* 0x000000010909b824 */ /* 0x000fe200078e0a06 */
[----:B------:R-:W-:Y:S02]  /*4e90*/  ISETP.GE.AND P3, PT, R2, RZ, PT ;  /* 0x000000ff0200720c */ /* 0x000fe40003f66270 */
[----:B------:R-:W-:Y:S02]  /*4ea0*/  IABS R11, R5 ;  /* 0x00000005000b7213 */ /* 0x000fe40000000000 */
[----:B------:R-:W-:Y:S01]  /*4eb0*/  IADD3 R2, R7, 0xa5, RZ ;  /* 0x000000a507027810 */ /* 0x000fe20007ffe0ff */
[----:B------:R-:W-:Y:S01]  /*4ec0*/  @!P6 IMAD.MOV R14, RZ, RZ, -R14 ;  /* 0x000000ffff0ee224 */ /* 0x000fe200078e0a0e */
[----:B------:R-:W-:Y:S01]  /*4ed0*/  ISETP.GE.AND P6, PT, R4, RZ, PT ;  /* 0x000000ff0400720c */ /* 0x000fe20003fc6270 */
[----:B------:R-:W-:Y:S02]  /*4ee0*/  IMAD.MOV.U32 R16, RZ, RZ, R13 ;  /* 0x000000ffff107224 */ /* 0x000fe400078e000d */
[----:B------:R-:W-:Y:S01]  /*4ef0*/  @!P2 IMAD.IADD R0, R0, 0x1, -R6 ;  /* 0x000000010000a824 */ /* 0x000fe200078e0a06 */
[----:B------:R-:W-:Y:S01]  /*4f00*/  IABS R4, R2 ;  /* 0x0000000200047213 */ /* 0x000fe20000000000 */
[----:B------:R-:W-:-:S04]  /*4f10*/  IMAD.HI.U32 R15, R25, R11, RZ ;  /* 0x0000000b190f7227 */ /* 0x000fc800078e00ff */
[----:B------:R-:W-:Y:S01]  /*4f20*/  @!P4 IMAD.IADD R12, R12, 0x1, -R6 ;  /* 0x000000010c0cc824 */ /* 0x000fe200078e0a06 */
[----:B------:R-:W-:Y:S01]  /*4f30*/  IADD3 R3, R7, 0xa4, RZ ;  /* 0x000000a407037810 */ /* 0x000fe20007ffe0ff */
[----:B------:R-:W-:Y:S01]  /*4f40*/  @!P1 IMAD.MOV R16, RZ, RZ, -R16 ;  /* 0x000000ffff109224 */ /* 0x000fe200078e0a10 */
[C---:B------:R-:W-:Y:S01]  /*4f50*/  ISETP.GT.U32.AND P1, PT, R6.reuse, R0, PT ;  /* 0x000000000600720c */ /* 0x040fe20003f24070 */
[----:B------:R-:W-:Y:S01]  /*4f60*/  IMAD.MOV R15, RZ, RZ, -R15 ;  /* 0x000000ffff0f7224 */ /* 0x000fe200078e0a0f */
[----:B------:R-:W-:Y:S01]  /*4f70*/  ISETP.GE.AND P2, PT, R5, RZ, PT ;  /* 0x000000ff0500720c */ /* 0x000fe20003f46270 */
[----:B------:R-:W-:Y:S01]  /*4f80*/  IMAD.HI.U32 R5, R25, R4, RZ ;  /* 0x0000000419057227 */ /* 0x000fe200078e00ff */
[C---:B------:R-:W-:Y:S01]  /*4f90*/  ISETP.GT.U32.AND P4, PT, R6.reuse, R12, PT ;  /* 0x0000000c0600720c */ /* 0x040fe20003f84070 */
[----:B------:R0:W-:Y:S02]  /*4fa0*/  STL [R1+0x2ac], R14 ;  /* 0x0002ac0e01007387 */ /* 0x0001e40000100800 */
[----:B------:R-:W-:-:S02]  /*4fb0*/  IMAD R11, R6, R15, R11 ;  /* 0x0000000f060b7224 */ /* 0x000fc400078e020b */
[----:B------:R-:W-:Y:S02]  /*4fc0*/  IMAD.MOV.U32 R13, RZ, RZ, R9 ;  /* 0x000000ffff0d7224 */ /* 0x000fe400078e0009 */
[----:B------:R-:W-:Y:S01]  /*4fd0*/  IMAD.MOV R5, RZ, RZ, -R5 ;  /* 0x000000ffff057224 */ /* 0x000fe200078e0a05 */
[----:B0-----:R-:W-:Y:S01]  /*4fe0*/  IABS R14, R3 ;  /* 0x00000003000e7213 */ /* 0x001fe20000000000 */
[----:B------:R-:W-:Y:S01]  /*4ff0*/  @!P5 IMAD.MOV R13, RZ, RZ, -R13 ;  /* 0x000000ffff0dd224 */ /* 0x000fe200078e0a0d */
[C---:B------:R-:W-:Y:S01]  /*5000*/  ISETP.GT.U32.AND P5, PT, R6.reuse, R11, PT ;  /* 0x0000000b0600720c */ /* 0x040fe20003fa4070 */
[----:B------:R-:W-:Y:S02]  /*5010*/  IMAD R4, R6, R5, R4 ;  /* 0x0000000506047224 */ /* 0x000fe400078e0204 */
[----:B------:R-:W-:-:S04]  /*5020*/  IMAD.HI.U32 R9, R25, R14, RZ ;  /* 0x0000000e19097227 */ /* 0x000fc800078e00ff */
[----:B------:R-:W-:Y:S02]  /*5030*/  IMAD.MOV R9, RZ, RZ, -R9 ;  /* 0x000000ffff097224 */ /* 0x000fe400078e0a09 */
[--C-:B------:R-:W-:Y:S02]  /*5040*/  @!P1 IMAD.IADD R0, R0, 0x1, -R6.reuse ;  /* 0x0000000100009824 */ /* 0x100fe400078e0a06 */
[----:B------:R-:W-:Y:S01]  /*5050*/  @!P4 IMAD.IADD R12, R12, 0x1, -R6 ;  /* 0x000000010c0cc824 */ /* 0x000fe200078e0a06 */
[C---:B------:R-:W-:Y:S01]  /*5060*/  ISETP.GT.U32.AND P4, PT, R6.reuse, R4, PT ;  /* 0x000000040600720c */ /* 0x040fe20003f84070 */
[----:B------:R-:W-:Y:S02]  /*5070*/  IMAD R14, R6, R9, R14 ;  /* 0x00000009060e7224 */ /* 0x000fe400078e020e */
[----:B------:R-:W-:Y:S02]  /*5080*/  IMAD.MOV.U32 R15, RZ, RZ, R0 ;  /* 0x000000ffff0f7224 */ /* 0x000fe400078e0000 */
[----:B------:R-:W-:-:S02]  /*5090*/  @!P5 IMAD.IADD R11, R11, 0x1, -R6 ;  /* 0x000000010b0bd824 */ /* 0x000fc400078e0a06 */
[----:B------:R-:W-:Y:S01]  /*50a0*/  @!P6 IMAD.MOV R15, RZ, RZ, -R15 ;  /* 0x000000ffff0fe224 */ /* 0x000fe200078e0a0f */
[C---:B------:R-:W-:Y:S01]  /*50b0*/  ISETP.GT.U32.AND P6, PT, R6.reuse, R14, PT ;  /* 0x0000000e0600720c */ /* 0x040fe20003fc4070 */
[----:B------:R-:W-:Y:S01]  /*50c0*/  @!P0 IMAD.MOV R10, RZ, RZ, -R10 ;  /* 0x000000ffff0a8224 */ /* 0x000fe200078e0a0a */
[----:B------:R-:W-:Y:S01]  /*50d0*/  ISETP.GT.U32.AND P5, PT, R6, R11, PT ;  /* 0x0000000b0600720c */ /* 0x000fe20003fa4070 */
[----:B------:R-:W-:Y:S02]  /*50e0*/  STL [R1+0x2a8], R16 ;  /* 0x0002a81001007387 */ /* 0x000fe40000100800 */
[----:B------:R-:W-:Y:S02]  /*50f0*/  @!P4 IMAD.IADD R4, R4, 0x1, -R6 ;  /* 0x000000010404c824 */ /* 0x000fe400078e0a06 */
[----:B------:R0:W-:Y:S01]  /*5100*/  STL [R1+0x284], R13 ;  /* 0x0002840d01007387 */ /* 0x0001e20000100800 */
[----:B------:R-:W-:-:S03]  /*5110*/  IADD3 R9, R7, 0xa2, RZ ;  /* 0x000000a207097810 */ /* 0x000fc60007ffe0ff */
[----:B------:R1:W-:Y:S01]  /*5120*/  STL [R1+0x288], R10 ;  /* 0x0002880a01007387 */ /* 0x0003e20000100800 */
[----:B------:R-:W-:Y:S01]  /*5130*/  ISETP.GT.U32.AND P4, PT, R6, R4, PT ;  /* 0x000000040600720c */ /* 0x000fe20003f84070 */
[----:B------:R-:W-:Y:S01]  /*5140*/  @!P6 IMAD.IADD R14, R14, 0x1, -R6 ;  /* 0x000000010e0ee824 */ /* 0x000fe200078e0a06 */
[----:B------:R-:W-:Y:S01]  /*5150*/  ISETP.GE.AND P1, PT, R3, RZ, PT ;  /* 0x000000ff0300720c */ /* 0x000fe20003f26270 */
[----:B0-----:R-:W-:Y:S01]  /*5160*/  IMAD.MOV.U32 R13, RZ, RZ, R12 ;  /* 0x000000ffff0d7224 */ /* 0x001fe200078e000c */
[----:B-1----:R-:W-:-:S03]  /*5170*/  IADD3 R10, R7, 0xa3, RZ ;  /* 0x000000a3070a7810 */ /* 0x002fc60007ffe0ff */
[----:B------:R-:W-:Y:S01]  /*5180*/  @!P3 IMAD.MOV R13, RZ, RZ, -R13 ;  /* 0x000000ffff0db224 */ /* 0x000fe200078e0a0d */
[----:B------:R-:W-:Y:S02]  /*5190*/  IABS R5, R9 ;  /* 0x0000000900057213 */ /* 0x000fe40000000000 */
[----:B------:R-:W-:Y:S01]  /*51a0*/  IABS R3, R10 ;  /* 0x0000000a00037213 */ /* 0x000fe20000000000 */
[----:B------:R-:W-:Y:S01]  /*51b0*/  @!P5 IMAD.IADD R11, R11, 0x1, -R6 ;  /* 0x000000010b0bd824 */ /* 0x000fe200078e0a06 */
[----:B------:R-:W-:Y:S02]  /*51c0*/  ISETP.GE.AND P0, PT, R2, RZ, PT ;  /* 0x000000ff0200720c */ /* 0x000fe40003f06270 */
[----:B------:R-:W-:Y:S01]  /*51d0*/  IADD3 R2, R7, 0xa1, RZ ;  /* 0x000000a107027810 */ /* 0x000fe20007ffe0ff */
[----:B------:R-:W-:Y:S01]  /*51e0*/  IMAD.HI.U32 R12, R25, R3, RZ ;  /* 0x00000003190c7227 */ /* 0x000fe200078e00ff */
[----:B------:R-:W-:Y:S01]  /*51f0*/  ISETP.GT.U32.AND P6, PT, R6, R14, PT ;  /* 0x0000000e0600720c */ /* 0x000fe20003fc4070 */
[----:B------:R-:W-:Y:S01]  /*5200*/  STL [R1+0x29c], R15 ;  /* 0x00029c0f01007387 */ /* 0x000fe20000100800 */
[----:B------:R-:W-:Y:S01]  /*5210*/  ISETP.GE.AND P5, PT, R9, RZ, PT ;  /* 0x000000ff0900720c */ /* 0x000fe20003fa6270 */
[----:B------:R-:W-:Y:S01]  /*5220*/  IMAD.HI.U32 R9, R25, R5, RZ ;  /* 0x0000000519097227 */ /* 0x000fe200078e00ff */
[----:B------:R-:W-:Y:S01]  /*5230*/  IABS R0, R2 ;  /* 0x0000000200007213 */ /* 0x000fe20000000000 */
[----:B------:R0:W-:Y:S02]  /*5240*/  STL [R1+0x298], R13 ;  /* 0x0002980d01007387 */ /* 0x0001e40000100800 */
[----:B------:R-:W-:-:S02]  /*5250*/  IMAD.MOV R12, RZ, RZ, -R12 ;  /* 0x000000ffff0c7224 */ /* 0x000fc400078e0a0c */
[----:B------:R-:W-:Y:S02]  /*5260*/  IMAD.MOV R9, RZ, RZ, -R9 ;  /* 0x000000ffff097224 */ /* 0x000fe400078e0a09 */
[----:B------:R-:W-:Y:S02]  /*5270*/  @!P4 IMAD.IADD R4, R4, 0x1, -R6 ;  /* 0x000000010404c824 */ /* 0x000fe400078e0a06 */
[----:B0-----:R-:W-:Y:S01]  /*5280*/  IMAD.MOV.U32 R13, RZ, RZ, R11 ;  /* 0x000000ffff0d7224 */ /* 0x001fe200078e000b */
[----:B------:R-:W-:Y:S01]  /*5290*/  ISETP.GE.AND P3, PT, R10, RZ, PT ;  /* 0x000000ff0a00720c */ /* 0x000fe20003f66270 */
[----:B------:R-:W-:Y:S02]  /*52a0*/  IMAD R3, R6, R12, R3 ;  /* 0x0000000c06037224 */ /* 0x000fe400078e0203 */
[----:B------:R-:W-:Y:S01]  /*52b0*/  @!P2 IMAD.MOV R13, RZ, RZ, -R13 ;  /* 0x000000ffff0da224 */ /* 0x000fe200078e0a0d */
[----:B------:R-:W-:Y:S01]  /*52c0*/  ISETP.GE.AND P2, PT, R2, RZ, PT ;  /* 0x000000ff0200720c */ /* 0x000fe20003f46270 */
[----:B------:R-:W-:Y:S01]  /*52d0*/  IMAD.HI.U32 R10, R25, R0, RZ ;  /* 0x00000000190a7227 */ /* 0x000fe200078e00ff */
[----:B------:R-:W-:-:S03]  /*52e0*/  ISETP.GT.U32.AND P4, PT, R6, R3, PT ;  /* 0x000000030600720c */ /* 0x000fc60003f84070 */
[----:B------:R-:W-:Y:S02]  /*52f0*/  IMAD R2, R6, R9, R5 ;  /* 0x0000000906027224 */ /* 0x000fe400078e0205 */
[----:B------:R-:W-:Y:S02]  /*5300*/  IMAD.MOV.U32 R11, RZ, RZ, R4 ;  /* 0x000000ffff0b7224 */ /* 0x000fe400078e0004 */
[----:B------:R-:W-:Y:S02]  /*5310*/  IMAD.MOV R10, RZ, RZ, -R10 ;  /* 0x000000ffff0a7224 */ /* 0x000fe400078e0a0a */
[----:B------:R-:W-:Y:S02]  /*5320*/  @!P6 IMAD.IADD R14, R14, 0x1, -R6 ;  /* 0x000000010e0ee824 */ /* 0x000fe400078e0a06 */
[----:B------:R-:W-:Y:S01]  /*5330*/  @!P0 IMAD.MOV R11, RZ, RZ, -R11 ;  /* 0x000000ffff0b8224 */ /* 0x000fe200078e0a0b */
[C---:B------:R-:W-:Y:S01]  /*5340*/  ISETP.GT.U32.AND P0, PT, R6.reuse, R2, PT ;  /* 0x000000020600720c */ /* 0x040fe20003f04070 */
[----:B------:R-:W-:-:S02]  /*5350*/  IMAD R0, R6, R10, R0 ;  /* 0x0000000a06007224 */ /* 0x000fc400078e0200 */
[----:B------:R-:W-:Y:S01]  /*5360*/  IMAD.MOV.U32 R16, RZ, RZ, R14 ;  /* 0x000000ffff107224 */ /* 0x000fe200078e000e */
[----:B------:R-:W-:-:S03]  /*5370*/  IADD3 R10, R7, 0xa0, RZ ;  /* 0x000000a0070a7810 */ /* 0x000fc60007ffe0ff */
[----:B------:R-:W-:Y:S01]  /*5380*/  @!P1 IMAD.MOV R16, RZ, RZ, -R16 ;  /* 0x000000ffff109224 */ /* 0x000fe200078e0a10 */
[----:B------:R-:W-:Y:S01]  /*5390*/  ISETP.GT.U32.AND P1, PT, R6, R0, PT ;  /* 0x000000000600720c */ /* 0x000fe20003f24070 */
[--C-:B------:R-:W-:Y:S01]  /*53a0*/  @!P4 IMAD.IADD R3, R3, 0x1, -R6.reuse ;  /* 0x000000010303c824 */ /* 0x100fe200078e0a06 */
[----:B------:R-:W-:Y:S02]  /*53b0*/  ISETP.GE.AND P6, PT, R10, RZ, PT ;  /* 0x000000ff0a00720c */ /* 0x000fe40003fc6270 */
[----:B------:R-:W-:Y:S01]  /*53c0*/  IABS R10, R10 ;  /* 0x0000000a000a7213 */ /* 0x000fe20000000000 */
[----:B------:R-:W-:Y:S01]  /*53d0*/  @!P0 IMAD.IADD R2, R2, 0x1, -R6 ;  /* 0x0000000102028824 */ /* 0x000fe200078e0a06 */
[----:B------:R-:W-:Y:S02]  /*53e0*/  IADD3 R4, R7, 0x9f, RZ ;  /* 0x0000009f07047810 */ /* 0x000fe40007ffe0ff */
[C---:B------:R-:W-:Y:S01]  /*53f0*/  ISETP.GT.U32.AND P4, PT, R6.reuse, R3, PT ;  /* 0x000000030600720c */ /* 0x040fe20003f84070 */
[----:B------:R-:W-:Y:S01]  /*5400*/  STL [R1+0x290], R13 ;  /* 0x0002900d01007387 */ /* 0x000fe20000100800 */
[----:B------:R-:W-:Y:S01]  /*5410*/  ISETP.GT.U32.AND P0, PT, R6, R2, PT ;  /* 0x000000020600720c */ /* 0x000fe20003f04070 */
[----:B------:R-:W-:-:S02]  /*5420*/  IMAD.HI.U32 R14, R25, R10, RZ ;  /* 0x0000000a190e7227 */ /* 0x000fc400078e00ff */
[----:B------:R0:W-:Y:S02]  /*5430*/  STL [R1+0x294], R11 ;  /* 0x0002940b01007387 */ /* 0x0001e40000100800 */
[----:B------:R-:W-:Y:S02]  /*5440*/  @!P1 IMAD.IADD R0, R0, 0x1, -R6 ;  /* 0x0000000100009824 */ /* 0x000fe400078e0a06 */
[----:B------:R-:W-:Y:S01]  /*5450*/  IMAD.MOV R14, RZ, RZ, -R14 ;  /* 0x000000ffff0e7224 */ /* 0x000fe200078e0a0e */
[C---:B------:R-:W-:Y:S02]  /*5460*/  IADD3 R9, R7.reuse, 0x9d, RZ ;  /* 0x0000009d07097810 */ /* 0x040fe40007ffe0ff */
[----:B0-----:R-:W-:Y:S02]  /*5470*/  IABS R11, R4 ;  /* 0x00000004000b7213 */ /* 0x001fe40000000000 */
[C---:B------:R-:W-:Y:S01]  /*5480*/  ISETP.GT.U32.AND P1, PT, R6.reuse, R0, PT ;  /* 0x000000000600720c */ /* 0x040fe20003f24070 */
[----:B------:R-:W-:Y:S01]  /*5490*/  IMAD R10, R6, R14, R10 ;  /* 0x0000000e060a7224 */ /* 0x000fe200078e020a */
[----:B------:R-:W-:Y:S01]  /*54a0*/  IADD3 R5, R7, 0x9e, RZ ;  /* 0x0000009e07057810 */ /* 0x000fe20007ffe0ff */
[----:B------:R-:W-:Y:S01]  /*54b0*/  IMAD.HI.U32 R15, R25, R11, RZ ;  /* 0x0000000b190f7227 */ /* 0x000fe200078e00ff */
[----:B------:R-:W-:-:S02]  /*54c0*/  IABS R13, R9 ;  /* 0x00000009000d7213 */ /* 0x000fc40000000000 */
[----:B------:R-:W-:Y:S01]  /*54d0*/  IABS R12, R5 ;  /* 0x00000005000c7213 */ /* 0x000fe20000000000 */
[----:B------:R-:W-:Y:S02]  /*54e0*/  IMAD.MOV R15, RZ, RZ, -R15 ;  /* 0x000000ffff0f7224 */ /* 0x000fe400078e0a0f */
[--C-:B------:R-:W-:Y:S02]  /*54f0*/  @!P4 IMAD.IADD R3, R3, 0x1, -R6.reuse ;  /* 0x000000010303c824 */ /* 0x100fe400078e0a06 */
[----:B------:R-:W-:Y:S01]  /*5500*/  @!P0 IMAD.IADD R2, R2, 0x1, -R6 ;  /* 0x0000000102028824 */ /* 0x000fe200078e0a06 */
[C---:B------:R-:W-:Y:S01]  /*5510*/  ISETP.GT.U32.AND P0, PT, R6.reuse, R10, PT ;  /* 0x0000000a0600720c */ /* 0x040fe20003f04070 */
[----:B------:R-:W-:Y:S01]  /*5520*/  IMAD R11, R6, R15, R11 ;  /* 0x0000000f060b7224 */ /* 0x000fe200078e020b */
[----:B------:R-:W-:Y:S01]  /*5530*/  ISETP.GE.AND P4, PT, R4, RZ, PT ;  /* 0x000000ff0400720c */ /* 0x000fe20003f86270 */
[----:B------:R-:W-:Y:S01]  /*5540*/  IMAD.MOV.U32 R18, RZ, RZ, R3 ;  /* 0x000000ffff127224 */ /* 0x000fe200078e0003 */
[----:B------:R0:W-:Y:S01]  /*5550*/  STL [R1+0x28c], R16 ;  /* 0x00028c1001007387 */ /* 0x0001e20000100800 */
[----:B------:R-:W-:-:S04]  /*5560*/  IMAD.HI.U32 R4, R25, R13, RZ ;  /* 0x0000000d19047227 */ /* 0x000fc800078e00ff */
[----:B------:R-:W-:Y:S01]  /*5570*/  @!P3 IMAD.MOV R18, RZ, RZ, -R18 ;  /* 0x000000ffff12b224 */ /* 0x000fe200078e0a12 */
[----:B------:R-:W-:Y:S01]  /*5580*/  ISETP.GT.U32.AND P3, PT, R6, R11, PT ;  /* 0x0000000b0600720c */ /* 0x000fe20003f64070 */
[----:B------:R-:W-:Y:S02]  /*5590*/  IMAD.MOV R4, RZ, RZ, -R4 ;  /* 0x000000ffff047224 */ /* 0x000fe400078e0a04 */
[----:B0-----:R-:W-:-:S04]  /*55a0*/  IMAD.HI.U32 R16, R25, R12, RZ ;  /* 0x0000000c19107227 */ /* 0x001fc800078e00ff */
[----:B------:R-:W-:Y:S02]  /*55b0*/  @!P1 IMAD.IADD R0, R0, 0x1, -R6 ;  /* 0x0000000100009824 */ /* 0x000fe400078e0a06 */
[----:B------:R-:W-:Y:S02]  /*55c0*/  IMAD.MOV R16, RZ, RZ, -R16 ;  /* 0x000000ffff107224 */ /* 0x000fe400078e0a10 */
[----:B------:R-:W-:Y:S02]  /*55d0*/  IMAD.MOV.U32 R17, RZ, RZ, R2 ;  /* 0x000000ffff117224 */ /* 0x000fe400078e0002 */
[C---:B------:R-:W-:Y:S02]  /*55e0*/  IMAD R13, R6.reuse, R4, R13 ;  /* 0x00000004060d7224 */ /* 0x040fe400078e020d */
[----:B------:R-:W-:Y:S02]  /*55f0*/  IMAD.MOV.U32 R14, RZ, RZ, R0 ;  /* 0x000000ffff0e7224 */ /* 0x000fe400078e0000 */
[----:B------:R-:W-:-:S02]  /*5600*/  IMAD R2, R6, R16, R12 ;  /* 0x0000001006027224 */ /* 0x000fc400078e020c */
[----:B------:R-:W-:Y:S02]  /*5610*/  @!P0 IMAD.IADD R10, R10, 0x1, -R6 ;  /* 0x000000010a0a8824 */ /* 0x000fe400078e0a06 */
[----:B------:R-:W-:Y:S01]  /*5620*/  @!P2 IMAD.MOV R14, RZ, RZ, -R14 ;  /* 0x000000ffff0ea224 */ /* 0x000fe200078e0a0e */
[C---:B------:R-:W-:Y:S02]  /*5630*/  ISETP.GT.U32.AND P2, PT, R6.reuse, R13, PT ;  /* 0x0000000d0600720c */ /* 0x040fe40003f44070 */
[C---:B------:R-:W-:Y:S01]  /*5640*/  ISETP.GT.U32.AND P1, PT, R6.reuse, R2, PT ;  /* 0x000000020600720c */ /* 0x040fe20003f24070 */
[----:B------:R-:W-:Y:S01]  /*5650*/  @!P3 IMAD.IADD R11, R11, 0x1, -R6 ;  /* 0x000000010b0bb824 */ /* 0x000fe200078e0a06 */
[----:B------:R-:W-:Y:S01]  /*5660*/  ISETP.GT.U32.AND P0, PT, R6, R10, PT ;  /* 0x0000000a0600720c */ /* 0x000fe20003f04070 */
[----:B------:R-:W-:Y:S01]  /*5670*/  @!P5 IMAD.MOV R17, RZ, RZ, -R17 ;  /* 0x000000ffff11d224 */ /* 0x000fe200078e0a11 */
[----:B------:R-:W-:Y:S01]  /*5680*/  ISETP.GE.AND P5, PT, R5, RZ, PT ;  /* 0x000000ff0500720c */ /* 0x000fe20003fa6270 */
[----:B------:R-:W-:Y:S01]  /*5690*/  STL [R1+0x280], R18 ;  /* 0x0002801201007387 */ /* 0x000fe20000100800 */
[----:B------:R-:W-:-:S02]  /*56a0*/  IADD3 R5, R7, 0x9a, RZ ;  /* 0x0000009a07057810 */ /* 0x000fc40007ffe0ff */
[----:B------:R-:W-:Y:S01]  /*56b0*/  ISETP.GT.U32.AND P3, PT, R6, R11, PT ;  /* 0x0000000b0600720c */ /* 0x000fe20003f64070 */
[----:B------:R-:W-:Y:S01]  /*56c0*/  STL [R1+0x27c], R17 ;  /* 0x00027c1101007387 */ /* 0x000fe20000100800 */
[----:B------:R-:W-:Y:S01]  /*56d0*/  IADD3 R4, R7, 0x9b, RZ ;  /* 0x0000009b07047810 */ /* 0x000fe20007ffe0ff */
[--C-:B------:R-:W-:Y:S02]  /*56e0*/  @!P2 IMAD.IADD R13, R13, 0x1, -R6.reuse ;  /* 0x000000010d0da824 */ /* 0x100fe400078e0a06 */
[----:B------:R0:W-:Y:S01]  /*56f0*/  STL [R1+0x278], R14 ;  /* 0x0002780e01007387 */ /* 0x0001e20000100800 */
[----:B------:R-:W-:Y:S01]  /*5700*/  IABS R0, R4 ;  /* 0x0000000400007213 */ /* 0x000fe20000000000 */
[--C-:B------:R-:W-:Y:S02]  /*5710*/  @!P1 IMAD.IADD R2, R2, 0x1, -R6.reuse ;  /* 0x0000000102029824 */ /* 0x100fe400078e0a06 */
[----:B------:R-:W-:Y:S01]  /*5720*/  @!P0 IMAD.IADD R10, R10, 0x1, -R6 ;  /* 0x000000010a0a8824 */ /* 0x000fe200078e0a06 */
[----:B------:R-:W-:-:S02]  /*5730*/  ISETP.GE.AND P0, PT, R9, RZ, PT ;  /* 0x000000ff0900720c */ /* 0x000fc40003f06270 */
[----:B0-----:R-:W-:Y:S02]  /*5740*/  IABS R14, R5 ;  /* 0x00000005000e7213 */ /* 0x001fe40000000000 */
[----:B------:R-:W-:Y:S02]  /*5750*/  IADD3 R3, R7, 0x9c, RZ ;  /* 0x0000009c07037810 */ /* 0x000fe40007ffe0ff */
[C---:B------:R-:W-:Y:S01]  /*5760*/  ISETP.GT.U32.AND P2, PT, R6.reuse, R13, PT ;  /* 0x0000000d0600720c */ /* 0x040fe20003f44070 */
[----:B------:R-:W-:Y:S01]  /*5770*/  IMAD.MOV.U32 R9, RZ, RZ, R14 ;  /* 0x000000ffff097224 */ /* 0x000fe200078e000e */
[----:B------:R-:W-:Y:S01]  /*5780*/  ISETP.GT.U32.AND P1, PT, R6, R2, PT ;  /* 0x000000020600720c */ /* 0x000fe20003f24070 */
[----:B------:R-:W-:Y:S01]  /*5790*/  IMAD.HI.U32 R14, R25, R0, RZ ;  /* 0x00000000190e7227 */ /* 0x000fe200078e00ff */
[----:B------:R-:W-:-:S03]  /*57a0*/  IABS R12, R3 ;  /* 0x00000003000c7213 */ /* 0x000fc60000000000 */
[----:B------:R-:W-:Y:S02]  /*57b0*/  @!P3 IMAD.IADD R11, R11, 0x1, -R6 ;  /* 0x000000010b0bb824 */ /* 0x000fe400078e0a06 */
[----:B------:R-:W-:Y:S02]  /*57c0*/  IMAD.MOV R14, RZ, RZ, -R14 ;  /* 0x000000ffff0e7224 */ /* 0x000fe400078e0a0e */
[----:B------:R-:W-:Y:S02]  /*57d0*/  IMAD.MOV.U32 R16, RZ, RZ, R11 ;  /* 0x000000ffff107224 */ /* 0x000fe400078e000b */
[----:B------:R-:W-:-:S04]  /*57e0*/  IMAD.HI.U32 R15, R25, R12, RZ ;  /* 0x0000000c190f7227 */ /* 0x000fc800078e00ff */
[C---:B------:R-:W-:Y:S02]  /*57f0*/  IMAD R11, R6.reuse, R14, R0 ;  /* 0x0000000e060b7224 */ /* 0x040fe400078e0200 */
[----:B------:R-:W-:Y:S02]  /*5800*/  IMAD.MOV R15, RZ, RZ, -R15 ;  /* 0x000000ffff0f7224 */ /* 0x000fe400078e0a0f */
[--C-:B------:R-:W-:Y:S01]  /*5810*/  @!P2 IMAD.IADD R13, R13, 0x1, -R6.reuse ;  /* 0x000000010d0da824 */ /* 0x100fe200078e0a06 */
[----:B------:R-:W-:Y:S01]  /*5820*/  ISETP.GT.U32.AND P2, PT, R6, R11, PT ;  /* 0x0000000b0600720c */ /* 0x000fe20003f44070 */
[----:B------:R-:W-:Y:S02]  /*5830*/  @!P1 IMAD.IADD R2, R2, 0x1, -R6 ;  /* 0x0000000102029824 */ /* 0x000fe400078e0a06 */
[----:B------:R-:W-:Y:S02]  /*5840*/  IMAD.MOV.U32 R17, RZ, RZ, R10 ;  /* 0x000000ffff117224 */ /* 0x000fe400078e000a */
[----:B------:R-:W-:-:S02]  /*5850*/  IMAD R12, R6, R15, R12 ;  /* 0x0000000f060c7224 */ /* 0x000fc400078e020c */
[----:B------:R-:W-:Y:S02]  /*5860*/  IMAD.MOV.U32 R15, RZ, RZ, R2 ;  /* 0x000000ffff0f7224 */ /* 0x000fe400078e0002 */
[----:B------:R-:W-:Y:S02]  /*5870*/  @!P6 IMAD.MOV R17, RZ, RZ, -R17 ;  /* 0x000000ffff11e224 */ /* 0x000fe400078e0a11 */
[----:B------:R-:W-:Y:S02]  /*5880*/  @!P4 IMAD.MOV R16, RZ, RZ, -R16 ;  /* 0x000000ffff10c224 */ /* 0x000fe400078e0a10 */
[----:B------:R-:W-:Y:S01]  /*5890*/  @!P5 IMAD.MOV R15, RZ, RZ, -R15 ;  /* 0x000000ffff0fd224 */ /* 0x000fe200078e0a0f */
[----:B------:R-:W-:Y:S01]  /*58a0*/  ISETP.GT.U32.AND P3, PT, R6, R12, PT ;  /* 0x0000000c0600720c */ /* 0x000fe20003f64070 */
[----:B------:R-:W-:Y:S01]  /*58b0*/  IMAD.HI.U32 R10, R25, R9, RZ ;  /* 0x00000009190a7227 */ /* 0x000fe200078e00ff */
[----:B------:R-:W-:Y:S01]  /*58c0*/  IADD3 R0, R7, 0x99, RZ ;  /* 0x0000009907007810 */ /* 0x000fe20007ffe0ff */
[----:B------:R-:W-:Y:S02]  /*58d0*/  STL [R1+0x274], R17 ;  /* 0x0002741101007387 */ /* 0x000fe40000100800 */
[----:B------:R-:W-:-:S02]  /*58e0*/  @!P2 IMAD.IADD R11, R11, 0x1, -R6 ;  /* 0x000000010b0ba824 */ /* 0x000fc400078e0a06 */
[----:B------:R-:W-:Y:S01]  /*58f0*/  STL [R1+0x260], R16 ;  /* 0x0002601001007387 */ /* 0x000fe20000100800 */
[----:B------:R-:W-:-:S03]  /*5900*/  IMAD.MOV R10, RZ, RZ, -R10 ;  /* 0x000000ffff0a7224 */ /* 0x000fc600078e0a0a */
[----:B------:R0:W-:Y:S01]  /*5910*/  STL [R1+0x26c], R15 ;  /* 0x00026c0f01007387 */ /* 0x0001e20000100800 */
[C---:B------:R-:W-:Y:S01]  /*5920*/  IMAD R9, R6.reuse, R10, R9 ;  /* 0x0000000a06097224 */ /* 0x040fe200078e0209 */
[----:B------:R-:W-:Y:S02]  /*5930*/  ISETP.GT.U32.AND P2, PT, R6, R11, PT ;  /* 0x0000000b0600720c */ /* 0x000fe40003f44070 */
[----:B0-----:R-:W-:Y:S01]  /*5940*/  IABS R15, R0 ;  /* 0x00000000000f7213 */ /* 0x001fe20000000000 */
[----:B------:R-:W-:-:S04]  /*5950*/  @!P3 IMAD.IADD R12, R12, 0x1, -R6 ;  /* 0x000000010c0cb824 */ /* 0x000fc800078e0a06 */
[----:B------:R-:W-:-:S04]  /*5960*/  IMAD.HI.U32 R10, R25, R15, RZ ;  /* 0x0000000f190a7227 */ /* 0x000fc800078e00ff */
[----:B------:R-:W-:Y:S01]  /*5970*/  IMAD.MOV R10, RZ, RZ, -R10 ;  /* 0x000000ffff0a7224 */ /* 0x000fe200078e0a0a */
[C---:B------:R-:W-:Y:S02]  /*5980*/  ISETP.GT.U32.AND P3, PT, R6.reuse, R12, PT ;  /* 0x0000000c0600720c */ /* 0x040fe40003f64070 */
[----:B------:R-:W-:Y:S01]  /*5990*/  IADD3 R2, R7, 0x98, RZ ;  /* 0x0000009807027810 */ /* 0x000fe20007ffe0ff */
[C---:B------:R-:W-:Y:S01]  /*59a0*/  IMAD R15, R6.reuse, R10, R15 ;  /* 0x0000000a060f7224 */ /* 0x040fe200078e020f */
[----:B------:R-:W-:Y:S01]  /*59b0*/  ISETP.GE.AND P6, PT, R3, RZ, PT ;  /* 0x000000ff0300720c */ /* 0x000fe20003fc6270 */
[----:B------:R-:W-:Y:S01]  /*59c0*/  IMAD.MOV.U32 R3, RZ, RZ, R13 ;  /* 0x000000ffff037224 */ /* 0x000fe200078e000d */
[----:B------:R-:W-:Y:S01]  /*59d0*/  IABS R14, R2 ;  /* 0x00000002000e7213 */ /* 0x000fe20000000000 */
[----:B------:R-:W-:Y:S01]  /*59e0*/  @!P2 IMAD.IADD R11, R11, 0x1, -R6 ;  /* 0x000000010b0ba824 */ /* 0x000fe200078e0a06 */
[----:B------:R-:W-:Y:S01]  /*59f0*/  ISETP.GT.U32.AND P2, PT, R6, R15, PT ;  /* 0x0000000f0600720c */ /* 0x000fe20003f44070 */
[----:B------:R-:W-:Y:S01]  /*5a00*/  @!P0 IMAD.MOV R3, RZ, RZ, -R3 ;  /* 0x000000ffff038224 */ /* 0x000fe200078e0a03 */
[----:B------:R-:W-:Y:S01]  /*5a10*/  ISETP.GE.AND P0, PT, R2, RZ, PT ;  /* 0x000000ff0200720c */ /* 0x000fe20003f06270 */
[----:B------:R-:W-:Y:S01]  /*5a20*/  IMAD.HI.U32 R2, R25, R14, RZ ;  /* 0x0000000e19027227 */ /* 0x000fe200078e00ff */
[----:B------:R-:W-:-:S02]  /*5a30*/  ISETP.GE.AND P5, PT, R0, RZ, PT ;  /* 0x000000ff0000720c */ /* 0x000fc40003fa6270 */
[----:B------:R-:W-:Y:S01]  /*5a40*/  IADD3 R0, R7, 0x97, RZ ;  /* 0x0000009707007810 */ /* 0x000fe20007ffe0ff */
[----:B------:R-:W-:Y:S01]  /*5a50*/  @!P3 IMAD.IADD R12, R12, 0x1, -R6 ;  /* 0x000000010c0cb824 */ /* 0x000fe200078e0a06 */
[----:B------:R-:W-:Y:S01]  /*5a60*/  ISETP.GE.AND P4, PT, R4, RZ, PT ;  /* 0x000000ff0400720c */ /* 0x000fe20003f86270 */
[----:B------:R-:W-:Y:S01]  /*5a70*/  IMAD.MOV R2, RZ, RZ, -R2 ;  /* 0x000000ffff027224 */ /* 0x000fe200078e0a02 */
[----:B------:R-:W-:Y:S01]  /*5a80*/  IABS R4, R0 ;  /* 0x0000000000047213 */ /* 0x000fe20000000000 */
[----:B------:R-:W-:Y:S02]  /*5a90*/  IMAD.MOV.U32 R16, RZ, RZ, R12 ;  /* 0x000000ffff107224 */ /* 0x000fe400078e000c */
[----:B------:R-:W-:Y:S02]  /*5aa0*/  IMAD R14, R6, R2, R14 ;  /* 0x00000002060e7224 */ /* 0x000fe400078e020e */
[----:B------:R-:W-:Y:S02]  /*5ab0*/  @!P2 IMAD.IADD R15, R15, 0x1, -R6 ;  /* 0x000000010f0fa824 */ /* 0x000fe400078e0a06 */
[----:B------:R-:W-:-:S03]  /*5ac0*/  IMAD.HI.U32 R10, R25, R4, RZ ;  /* 0x00000004190a7227 */ /* 0x000fc600078e00ff */
[C---:B------:R-:W-:Y:S01]  /*5ad0*/  ISETP.GT.U32.AND P2, PT, R6.reuse, R15, PT ;  /* 0x0000000f0600720c */ /* 0x040fe20003f44070 */
[----:B------:R-:W-:Y:S02]  /*5ae0*/  IMAD.MOV.U32 R13, RZ, RZ, R11 ;  /* 0x000000ffff0d7224 */ /* 0x000fe400078e000b */
[----:B------:R-:W-:Y:S01]  /*5af0*/  @!P6 IMAD.MOV R16, RZ, RZ, -R16 ;  /* 0x000000ffff10e224 */ /* 0x000fe200078e0a10 */
[----:B------:R-:W-:Y:S01]  /*5b00*/  ISETP.GT.U32.AND P6, PT, R6, R14, PT ;  /* 0x0000000e0600720c */ /* 0x000fe20003fc4070 */
[----:B------:R-:W-:Y:S02]  /*5b10*/  IMAD.MOV R10, RZ, RZ, -R10 ;  /* 0x000000ffff0a7224 */ /* 0x000fe400078e0a0a */
[----:B------:R-:W-:Y:S01]  /*5b20*/  @!P4 IMAD.MOV R13, RZ, RZ, -R13 ;  /* 0x000000ffff0dc224 */ /* 0x000fe200078e0a0d */
[----:B------:R-:W-:Y:S01]  /*5b30*/  ISETP.GE.AND P4, PT, R0, RZ, PT ;  /* 0x000000ff0000720c */ /* 0x000fe20003f86270 */
[----:B------:R-:W-:Y:S01]  /*5b40*/  IMAD R0, R6, R10, R4 ;  /* 0x0000000a06007224 */ /* 0x000fe200078e0204 */
[----:B------:R-:W-:-:S02]  /*5b50*/  IADD3 R4, R7, 0x95, RZ ;  /* 0x0000009507047810 */ /* 0x000fc40007ffe0ff */
[----:B------:R-:W-:Y:S02]  /*5b60*/  ISETP.GE.AND P1, PT, R5, RZ, PT ;  /* 0x000000ff0500720c */ /* 0x000fe40003f26270 */
[----:B------:R-:W-:Y:S02]  /*5b70*/  IADD3 R5, R7, 0x96, RZ ;  /* 0x0000009607057810 */ /* 0x000fe40007ffe0ff */
[----:B------:R-:W-:Y:S01]  /*5b80*/  IABS R11, R4 ;  /* 0x00000004000b7213 */ /* 0x000fe20000000000 */
[----:B------:R0:W-:Y:S01]  /*5b90*/  STL [R1+0x270], R3 ;  /* 0x0002700301007387 */ /* 0x0001e20000100800 */
[----:B------:R-:W-:Y:S01]  /*5ba0*/  ISETP.GT.U32.AND P3, PT, R6, R9, PT ;  /* 0x000000090600720c */ /* 0x000fe20003f64070 */
[--C-:B------:R-:W-:Y:S02]  /*5bb0*/  @!P6 IMAD.IADD R14, R14, 0x1, -R6.reuse ;  /* 0x000000010e0ee824 */ /* 0x100fe400078e0a06 */
[----:B------:R-:W-:Y:S01]  /*5bc0*/  STL [R1+0x264], R16 ;  /* 0x0002641001007387 */ /* 0x000fe20000100800 */
[----:B------:R-:W-:Y:S01]  /*5bd0*/  @!P2 IMAD.IADD R15, R15, 0x1, -R6 ;  /* 0x000000010f0fa824 */ /* 0x000fe200078e0a06 */
[----:B------:R-:W-:-:S02]  /*5be0*/  ISETP.GT.U32.AND P2, PT, R6, R0, PT ;  /* 0x000000000600720c */ /* 0x000fc40003f44070 */
[----:B------:R1:W-:Y:S01]  /*5bf0*/  STL [R1+0x268], R13 ;  /* 0x0002680d01007387 */ /* 0x0003e20000100800 */
[----:B0-----:R-:W-:Y:S02]  /*5c00*/  IABS R3, R5 ;  /* 0x0000000500037213 */ /* 0x001fe40000000000 */
[----:B------:R-:W-:Y:S01]  /*5c10*/  ISETP.GT.U32.AND P6, PT, R6, R14, PT ;  /* 0x0000000e0600720c */ /* 0x000fe20003fc4070 */
[----:B-1----:R-:W-:-:S04]  /*5c20*/  IMAD.HI.U32 R13, R25, R11, RZ ;  /* 0x0000000b190d7227 */ /* 0x002fc800078e00ff */
[----:B------:R-:W-:-:S04]  /*5c30*/  IMAD.HI.U32 R2, R25, R3, RZ ;  /* 0x0000000319027227 */ /* 0x000fc800078e00ff */
[----:B------:R-:W-:Y:S01]  /*5c40*/  IMAD.MOV R13, RZ, RZ, -R13 ;  /* 0x000000ffff0d7224 */ /* 0x000fe200078e0a0d */
[----:B------:R-:W-:Y:S01]  /*5c50*/  IADD3 R10, R7, 0x94, RZ ;  /* 0x00000094070a7810 */ /* 0x000fe20007ffe0ff */
[----:B------:R-:W-:Y:S02]  /*5c60*/  IMAD.MOV R2, RZ, RZ, -R2 ;  /* 0x000000ffff027224 */ /* 0x000fe400078e0a02 */
[C---:B------:R-:W-:Y:S02]  /*5c70*/  IMAD R11, R6.reuse, R13, R11 ;  /* 0x0000000d060b7224 */ /* 0x040fe400078e020b */
[--C-:B------:R-:W-:Y:S01]  /*5c80*/  @!P3 IMAD.IADD R9, R9, 0x1, -R6.reuse ;  /* 0x000000010909b824 */ /* 0x100fe200078e0a06 */
[----:B------:R-:W-:Y:S01]  /*5c90*/  IABS R21, R10 ;  /* 0x0000000a00157213 */ /* 0x000fe20000000000 */
[----:B------:R-:W-:Y:S02]  /*5ca0*/  IMAD R3, R6, R2, R3 ;  /* 0x0000000206037224 */ /* 0x000fe400078e0203 */
[----:B------:R-:W-:Y:S01]  /*5cb0*/  @!P2 IMAD.IADD R0, R0, 0x1, -R6 ;  /* 0x000000010000a824 */ /* 0x000fe200078e0a06 */
[----:B------:R-:W-:-:S02]  /*5cc0*/  ISETP.GT.U32.AND P2, PT, R6, R11, PT ;  /* 0x0000000b0600720c */ /* 0x000fc40003f44070 */
[----:B------:R-:W-:Y:S01]  /*5cd0*/  ISETP.GT.U32.AND P3, PT, R6, R9, PT ;  /* 0x000000090600720c */ /* 0x000fe20003f64070 */
[----:B------:R-:W-:Y:S01]  /*5ce0*/  @!P6 IMAD.IADD R14, R14, 0x1, -R6 ;  /* 0x000000010e0ee824 */ /* 0x000fe200078e0a06 */
[----:B------:R-:W-:Y:S01]  /*5cf0*/  ISETP.GT.U32.AND P6, PT, R6, R3, PT ;  /* 0x000000030600720c */ /* 0x000fe20003fc4070 */
[----:B------:R-:W-:Y:S01]  /*5d00*/  IMAD.HI.U32 R20, R25, R21, RZ ;  /* 0x0000001519147227 */ /* 0x000fe200078e00ff */
[----:B------:R-:W-:-:S03]  /*5d10*/  IADD3 R18, R7, 0x93, RZ ;  /* 0x0000009307127810 */ /* 0x000fc60007ffe0ff */
[----:B------:R-:W-:Y:S01]  /*5d20*/  IMAD.MOV R20, RZ, RZ, -R20 ;  /* 0x000000ffff147224 */ /* 0x000fe200078e0a14 */
[C---:B------:R-:W-:Y:S02]  /*5d30*/  IADD3 R16, R7.reuse, 0x91, RZ ;  /* 0x0000009107107810 */ /* 0x040fe40007ffe0ff */
[----:B------:R-:W-:Y:S01]  /*5d40*/  IADD3 R12, R7, 0x92, RZ ;  /* 0x00000092070c7810 */ /* 0x000fe20007ffe0ff */
[----:B------:R-:W-:Y:S01]  /*5d50*/  IMAD R20, R6, R20, R21 ;  /* 0x0000001406147224 */ /* 0x000fe200078e0215 */
[----:B------:R-:W-:Y:S01]  /*5d60*/  IABS R19, R18 ;  /* 0x0000001200137213 */ /* 0x000fe20000000000 */
[--C-:B------:R-:W-:Y:S01]  /*5d70*/  @!P2 IMAD.IADD R11, R11, 0x1, -R6.reuse ;  /* 0x000000010b0ba824 */ /* 0x100fe200078e0a06 */
[----:B------:R-:W-:Y:S01]  /*5d80*/  IABS R2, R16 ;  /* 0x0000001000027213 */ /* 0x000fe20000000000 */
[----:B------:R-:W-:Y:S02]  /*5d90*/  IMAD.MOV.U32 R21, RZ, RZ, R15 ;  /* 0x000000ffff157224 */ /* 0x000fe400078e000f */
[----:B------:R-:W-:Y:S01]  /*5da0*/  @!P3 IMAD.IADD R9, R9, 0x1, -R6 ;  /* 0x000000010909b824 */ /* 0x000fe200078e0a06 */
[----:B------:R-:W-:Y:S01]  /*5db0*/  ISETP.GE.AND P3, PT, R5, RZ, PT ;  /* 0x000000ff0500720c */ /* 0x000fe20003f66270 */
[----:B------:R-:W-:Y:S01]  /*5dc0*/  IMAD.HI.U32 R22, R25, R19, RZ ;  /* 0x0000001319167227 */ /* 0x000fe200078e00ff */
[----:B------:R-:W-:-:S03]  /*5dd0*/  IABS R5, R12 ;  /* 0x0000000c00057213 */ /* 0x000fc60000000000 */
[----:B------:R-:W-:Y:S01]  /*5de0*/  @!P6 IMAD.IADD R3, R3, 0x1, -R6 ;  /* 0x000000010303e824 */ /* 0x000fe200078e0a06 */
[C---:B------:R-:W-:Y:S01]  /*5df0*/  ISETP.GT.U32.AND P6, PT, R6.reuse, R20, PT ;  /* 0x000000140600720c */ /* 0x040fe20003fc4070 */
[----:B------:R-:W-:Y:S01]  /*5e00*/  @!P5 IMAD.MOV R21, RZ, RZ, -R21 ;  /* 0x000000ffff15d224 */ /* 0x000fe200078e0a15 */
[C---:B------:R-:W-:Y:S01]  /*5e10*/  ISETP.GT.U32.AND P5, PT, R6.reuse, R11, PT ;  /* 0x0000000b0600720c */ /* 0x040fe20003fa4070 */
[----:B------:R-:W-:Y:S02]  /*5e20*/  IMAD.MOV.U32 R23, RZ, RZ, R9 ;  /* 0x000000ffff177224 */ /* 0x000fe400078e0009 */
[----:B------:R-:W-:Y:S01]  /*5e30*/  IMAD.HI.U32 R13, R25, R2, RZ ;  /* 0x00000002190d7227 */ /* 0x000fe200078e00ff */
[----:B------:R-:W-:-:S03]  /*5e40*/  ISETP.GT.U32.AND P2, PT, R6, R3, PT ;  /* 0x000000030600720c */ /* 0x000fc60003f44070 */
[----:B------:R-:W-:-:S04]  /*5e50*/  IMAD.HI.U32 R17, R25, R5, RZ ;  /* 0x0000000519117227 */ /* 0x000fc800078e00ff */
[----:B------:R-:W-:Y:S02]  /*5e60*/  IMAD.MOV R22, RZ, RZ, -R22 ;  /* 0x000000ffff167224 */ /* 0x000fe400078e0a16 */
[----:B------:R-:W-:Y:S01]  /*5e70*/  @!P1 IMAD.MOV R23, RZ, RZ, -R23 ;  /* 0x000000ffff179224 */ /* 0x000fe200078e0a17 */
[C---:B------:R-:W-:Y:S01]  /*5e80*/  ISETP.GT.U32.AND P1, PT, R6.reuse, R0, PT ;  /* 0x000000000600720c */ /* 0x040fe20003f24070 */
[----:B------:R-:W-:Y:S02]  /*5e90*/  IMAD.MOV R13, RZ, RZ, -R13 ;  /* 0x000000ffff0d7224 */ /* 0x000fe400078e0a0d */
[----:B------:R-:W-:Y:S02]  /*5ea0*/  IMAD.MOV R17, RZ, RZ, -R17 ;  /* 0x000000ffff117224 */ /* 0x000fe400078e0a11 */
[C---:B------:R-:W-:Y:S02]  /*5eb0*/  IMAD R19, R6.reuse, R22, R19 ;  /* 0x0000001606137224 */ /* 0x040fe400078e0213 */
[----:B------:R-:W-:-:S02]  /*5ec0*/  IMAD R2, R6, R13, R2 ;  /* 0x0000000d06027224 */ /* 0x000fc400078e0202 */
[C---:B------:R-:W-:Y:S01]  /*5ed0*/  IMAD R5, R6.reuse, R17, R5 ;  /* 0x0000001106057224 */ /* 0x040fe200078e0205 */
[----:B------:R-:W-:Y:S01]  /*5ee0*/  IADD3 R17, R7, 0x90, RZ ;  /* 0x0000009007117810 */ /* 0x000fe20007ffe0ff */
[----:B------:R-:W-:Y:S01]  /*5ef0*/  @!P0 IMAD.MOV R14, RZ, RZ, -R14 ;  /* 0x000000ffff0e8224 */ /* 0x000fe200078e0a0e */
[----:B------:R-:W-:Y:S01]  /*5f00*/  ISETP.GT.U32.AND P0, PT, R6, R19, PT ;  /* 0x000000130600720c */ /* 0x000fe20003f04070 */
[--C-:B------:R-:W-:Y:S02]  /*5f10*/  @!P6 IMAD.IADD R20, R20, 0x1, -R6.reuse ;  /* 0x000000011414e824 */ /* 0x100fe400078e0a06 */
[--C-:B------:R-:W-:Y:S01]  /*5f20*/  @!P5 IMAD.IADD R11, R11, 0x1, -R6.reuse ;  /* 0x000000010b0bd824 */ /* 0x100fe200078e0a06 */
[----:B------:R-:W-:Y:S02]  /*5f30*/  ISETP.GT.U32.AND P5, PT, R6, R2, PT ;  /* 0x000000020600720c */ /* 0x000fe40003fa4070 */
[----:B------:R-:W-:Y:S01]  /*5f40*/  IABS R13, R17 ;  /* 0x00000011000d7213 */ /* 0x000fe20000000000 */
[--C-:B------:R-:W-:Y:S01]  /*5f50*/  @!P1 IMAD.IADD R0, R0, 0x1, -R6.reuse ;  /* 0x0000000100009824 */ /* 0x100fe200078e0a06 */
[C---:B------:R-:W-:Y:S01]  /*5f60*/  ISETP.GT.U32.AND P6, PT, R6.reuse, R20, PT ;  /* 0x000000140600720c */ /* 0x040fe20003fc4070 */
[----:B------:R-:W-:Y:S01]  /*5f70*/  @!P2 IMAD.IADD R3, R3, 0x1, -R6 ;  /* 0x000000010303a824 */ /* 0x000fe200078e0a06 */
[----:B------:R-:W-:-:S02]  /*5f80*/  ISETP.GT.U32.AND P1, PT, R6, R5, PT ;  /* 0x000000050600720c */ /* 0x000fc40003f24070 */
[----:B------:R-:W-:Y:S01]  /*5f90*/  ISETP.GE.AND P2, PT, R4, RZ, PT ;  /* 0x000000ff0400720c */ /* 0x000fe20003f46270 */
[----:B------:R-:W-:Y:S01]  /*5fa0*/  IMAD.HI.U32 R4, R25, R13, RZ ;  /* 0x0000000d19047227 */ /* 0x000fe200078e00ff */
[----:B------:R-:W-:-:S03]  /*5fb0*/  IADD3 R9, R7, 0x8f, RZ ;  /* 0x0000008f07097810 */ /* 0x000fc60007ffe0ff */
[----:B------:R-:W-:Y:S02]  /*5fc0*/  IMAD.MOV R4, RZ, RZ, -R4 ;  /* 0x000000ffff047224 */ /* 0x000fe400078e0a04 */
[----:B------:R-:W-:Y:S02]  /*5fd0*/  @!P0 IMAD.IADD R19, R19, 0x1, -R6 ;  /* 0x0000000113138824 */ /* 0x000fe400078e0a06 */
[----:B------:R-:W-:Y:S02]  /*5fe0*/  IMAD.MOV.U32 R22, RZ, RZ, R0 ;  /* 0x000000ffff167224 */ /* 0x000fe400078e0000 */
[----:B------:R-:W-:Y:S01]  /*5ff0*/  @!P5 IMAD.IADD R2, R2, 0x1, -R6 ;  /* 0x000000010202d824 */ /* 0x000fe200078e0a06 */
[----:B------:R-:W-:Y:S01]  /*6000*/  STL [R1+0x258], R23 ;  /* 0x0002581701007387 */ /* 0x000fe20000100800 */
[C---:B------:R-:W-:Y:S02]  /*6010*/  IMAD R4, R6.reuse, R4, R13 ;  /* 0x0000000406047224 */ /* 0x040fe400078e020d */
[----:B------:R-:W-:Y:S01]  /*6020*/  @!P4 IMAD.MOV R22, RZ, RZ, -R22 ;  /* 0x000000ffff16c224 */ /* 0x000fe200078e0a16 */
[----:B------:R-:W-:Y:S01]  /*6030*/  ISETP.GT.U32.AND P4, PT, R6, R19, PT ;  /* 0x000000130600720c */ /* 0x000fe20003f84070 */
[----:B------:R0:W-:Y:S01]  /*6040*/  STL [R1+0x254], R21 ;  /* 0x0002541501007387 */ /* 0x0001e20000100800 */
[----:B------:R-:W-:Y:S01]  /*6050*/  IABS R15, R9 ;  /* 0x00000009000f7213 */ /* 0x000fe20000000000 */
[--C-:B------:R-:W-:Y:S01]  /*6060*/  @!P6 IMAD.IADD R20, R20, 0x1, -R6.reuse ;  /* 0x000000011414e824 */ /* 0x100fe200078e0a06 */
[----:B------:R-:W-:Y:S01]  /*6070*/  ISETP.GE.AND P6, PT, R10, RZ, PT ;  /* 0x000000ff0a00720c */ /* 0x000fe20003fc6270 */
[----:B------:R-:W-:Y:S01]  /*6080*/  @!P1 IMAD.IADD R5, R5, 0x1, -R6 ;  /* 0x0000000105059824 */ /* 0x000fe200078e0a06 */
[C---:B------:R-:W-:Y:S01]  /*6090*/  ISETP.GT.U32.AND P5, PT, R6.reuse, R2, PT ;  /* 0x000000020600720c */ /* 0x040fe20003fa4070 */
[----:B------:R-:W-:Y:S01]  /*60a0*/  @!P2 IMAD.MOV R11, RZ, RZ, -R11 ;  /* 0x000000ffff0ba224 */ /* 0x000fe200078e0a0b */
[----:B------:R-:W-:Y:S01]  /*60b0*/  ISETP.GT.U32.AND P2, PT, R6, R4, PT ;  /* 0x000000040600720c */ /* 0x000fe20003f44070 */
[----:B0-----:R-:W-:Y:S01]  /*60c0*/  IMAD.MOV.U32 R21, RZ, RZ, R3 ;  /* 0x000000ffff157224 */ /* 0x001fe200078e0003 */
[----:B------:R0:W-:Y:S01]  /*60d0*/  STL [R1+0x24c], R14 ;  /* 0x00024c0e01007387 */ /* 0x0001e20000100800 */
[----:B------:R-:W-:-:S02]  /*60e0*/  ISETP.GE.AND P0, PT, R18, RZ, PT ;  /* 0x000000ff1200720c */ /* 0x000fc40003f06270 */
[----:B------:R-:W-:Y:S01]  /*60f0*/  @!P3 IMAD.MOV R21, RZ, RZ, -R21 ;  /* 0x000000ffff15b224 */ /* 0x000fe200078e0a15 */
[----:B------:R-:W-:Y:S02]  /*6100*/  ISETP.GT.U32.AND P3, PT, R6, R5, PT ;  /* 0x000000050600720c */ /* 0x000fe40003f64070 */
[----:B------:R-:W-:Y:S01]  /*6110*/  IADD3 R0, R7, 0x8e, RZ ;  /* 0x0000008e07007810 */ /* 0x000fe20007ffe0ff */
[----:B0-----:R-:W-:-:S03]  /*6120*/  IMAD.HI.U32 R14, R25, R15, RZ ;  /* 0x0000000f190e7227 */ /* 0x001fc600078e00ff */
[----:B------:R-:W-:Y:S01]  /*6130*/  IABS R13, R0 ;  /* 0x00000000000d7213 */ /* 0x000fe20000000000 */
[----:B------:R-:W-:Y:S02]  /*6140*/  IMAD.MOV R14, RZ, RZ, -R14 ;  /* 0x000000ffff0e7224 */ /* 0x000fe400078e0a0e */
[----:B------:R-:W-:Y:S01]  /*6150*/  IMAD.MOV.U32 R10, RZ, RZ, R20 ;  /* 0x000000ffff0a7224 */ /* 0x000fe200078e0014 */
[----:B------:R-:W-:Y:S01]  /*6160*/  STL [R1+0x240], R22 ;  /* 0x0002401601007387 */ /* 0x000fe20000100800 */
[----:B------:R-:W-:Y:S02]  /*6170*/  @!P4 IMAD.IADD R19, R19, 0x1, -R6 ;  /* 0x000000011313c824 */ /* 0x000fe400078e0a06 */
[----:B------:R-:W-:Y:S01]  /*6180*/  IMAD R14, R6, R14, R15 ;  /* 0x0000000e060e7224 */ /* 0x000fe200078e020f */
[----:B------:R-:W-:Y:S01]  /*6190*/  STL [R1+0x23c], R21 ;  /* 0x00023c1501007387 */ /* 0x000fe20000100800 */
[----:B------:R-:W-:Y:S01]  /*61a0*/  @!P6 IMAD.MOV R10, RZ, RZ, -R10 ;  /* 0x000000ffff0ae224 */ /* 0x000fe200078e0a0a */
[----:B------:R-:W-:Y:S01]  /*61b0*/  ISETP.GE.AND P6, PT, R16, RZ, PT ;  /* 0x000000ff1000720c */ /* 0x000fe20003fc6270 */
[----:B------:R-:W-:Y:S01]  /*61c0*/  @!P5 IMAD.IADD R2, R2, 0x1, -R6 ;  /* 0x000000010202d824 */ /* 0x000fe200078e0a06 */
[----:B------:R0:W-:Y:S01]  /*61d0*/  STL [R1+0x238], R11 ;  /* 0x0002380b01007387 */ /* 0x0001e20000100800 */
[----:B------:R-:W-:Y:S01]  /*61e0*/  ISETP.GE.AND P5, PT, R9, RZ, PT ;  /* 0x000000ff0900720c */ /* 0x000fe20003fa6270 */
[----:B------:R-:W-:Y:S01]  /*61f0*/  IMAD.HI.U32 R9, R25, R13, RZ ;  /* 0x0000000d19097227 */ /* 0x000fe200078e00ff */
[----:B------:R-:W-:-:S03]  /*6200*/  ISETP.GT.U32.AND P4, PT, R6, R14, PT ;  /* 0x0000000e0600720c */ /* 0x000fc60003f84070 */
[--C-:B------:R-:W-:Y:S02]  /*6210*/  @!P2 IMAD.IADD R4, R4, 0x1, -R6.reuse ;  /* 0x000000010404a824 */ /* 0x100fe400078e0a06 */
[----:B0-----:R-:W-:Y:S02]  /*6220*/  IMAD.MOV.U32 R11, RZ, RZ, R19 ;  /* 0x000000ffff0b7224 */ /* 0x001fe400078e0013 */
[----:B------:R-:W-:Y:S02]  /*6230*/  @!P3 IMAD.IADD R5, R5, 0x1, -R6 ;  /* 0x000000010505b824 */ /* 0x000fe400078e0a06 */
[----:B------:R-:W-:Y:S02]  /*6240*/  IMAD.MOV R9, RZ, RZ, -R9 ;  /* 0x000000ffff097224 */ /* 0x000fe400078e0a09 */
[----:B------:R-:W-:Y:S01]  /*6250*/  @!P0 IMAD.MOV R11, RZ, RZ, -R11 ;  /* 0x000000ffff0b8224 */ /* 0x000fe200078e0a0b */
[----:B------:R-:W-:Y:S01]  /*6260*/  ISETP.GT.U32.AND P0, PT, R6, R4, PT ;  /* 0x000000040600720c */ /* 0x000fe20003f04070 */
[----:B------:R0:W-:Y:S01]  /*6270*/  STL [R1+0x234], R10 ;  /* 0x0002340a01007387 */ /* 0x0001e20000100800 */
[----:B------:R-:W-:Y:S01]  /*6280*/  ISETP.GE.AND P1, PT, R12, RZ, PT ;  /* 0x000000ff0c00720c */ /* 0x000fe20003f26270 */
[----:B------:R-:W-:Y:S01]  /*6290*/  IMAD R13, R6, R9, R13 ;  /* 0x00000009060d7224 */ /* 0x000fe200078e020d */
[----:B------:R-:W-:Y:S01]  /*62a0*/  IADD3 R3, R7, 0x8d, RZ ;  /* 0x0000008d07037810 */ /* 0x000fe20007ffe0ff */
[----:B0-----:R-:W-:-:S02]  /*62b0*/  IMAD.MOV.U32 R10, RZ, RZ, R5 ;  /* 0x000000ffff0a7224 */ /* 0x001fc400078e0005 */
[----:B------:R-:W-:Y:S01]  /*62c0*/  IMAD.MOV.U32 R5, RZ, RZ, R2 ;  /* 0x000000ffff057224 */ /* 0x000fe200078e0002 */
[----:B------:R-:W-:-:S03]  /*62d0*/  ISETP.GE.AND P3, PT, R17, RZ, PT ;  /* 0x000000ff1100720c */ /* 0x000fc60003f66270 */
[----:B------:R-:W-:Y:S01]  /*62e0*/  @!P6 IMAD.MOV R5, RZ, RZ, -R5 ;  /* 0x000000ffff05e224 */ /* 0x000fe200078e0a05 */
[----:B------:R-:W-:Y:S01]  /*62f0*/  ISETP.GT.U32.AND P6, PT, R6, R13, PT ;  /* 0x0000000d0600720c */ /* 0x000fe20003fc4070 */
[--C-:B------:R-:W-:Y:S01]  /*6300*/  @!P4 IMAD.IADD R14, R14, 0x1, -R6.reuse ;  /* 0x000000010e0ec824 */ /* 0x100fe200078e0a06 */
[----:B------:R-:W-:Y:S01]  /*6310*/  IABS R16, R3 ;  /* 0x0000000300107213 */ /* 0x000fe20000000000 */
[----:B------:R-:W-:Y:S01]  /*6320*/  @!P0 IMAD.IADD R4, R4, 0x1, -R6 ;  /* 0x0000000104048824 */ /* 0x000fe200078e0a06 */
[----:B------:R-:W-:Y:S01]  /*6330*/  ISETP.GE.AND P2, PT, R0, RZ, PT ;  /* 0x000000ff0000720c */ /* 0x000fe20003f46270 */
[----:B------:R-:W-:Y:S01]  /*6340*/  @!P1 IMAD.MOV R10, RZ, RZ, -R10 ;  /* 0x000000ffff0a9224 */ /* 0x000fe200078e0a0a */
[----:B------:R-:W-:Y:S01]  /*6350*/  ISETP.GT.U32.AND P1, PT, R6, R14, PT ;  /* 0x0000000e0600720c */ /* 0x000fe20003f24070 */
[----:B------:R-:W-:Y:S01]  /*6360*/  IMAD.HI.U32 R0, R25, R16, RZ ;  /* 0x0000001019007227 */ /* 0x000fe200078e00ff */
[----:B------:R-:W-:-:S03]  /*6370*/  IADD3 R2, R7, 0x8c, RZ ;  /* 0x0000008c07027810 */ /* 0x000fc60007ffe0ff */
[----:B------:R-:W-:Y:S01]  /*6380*/  IMAD.MOV.U32 R9, RZ, RZ, R4 ;  /* 0x000000ffff097224 */ /* 0x000fe200078e0004 */
[----:B------:R-:W-:Y:S01]  /*6390*/  ISETP.GE.AND P0, PT, R2, RZ, PT ;  /* 0x000000ff0200720c */ /* 0x000fe20003f06270 */
[----:B------:R-:W-:Y:S01]  /*63a0*/  IMAD.MOV R0, RZ, RZ, -R0 ;  /* 0x000000ffff007224 */ /* 0x000fe200078e0a00 */
[----:B------:R-:W-:Y:S01]  /*63b0*/  IABS R2, R2 ;  /* 0x0000000200027213 */ /* 0x000fe20000000000 */
[----:B------:R-:W-:Y:S02]  /*63c0*/  @!P6 IMAD.IADD R13, R13, 0x1, -R6 ;  /* 0x000000010d0de824 */ /* 0x000fe400078e0a06 */
[----:B------:R-:W-:Y:S01]  /*63d0*/  @!P3 IMAD.MOV R9, RZ, RZ, -R9 ;  /* 0x000000ffff09b224 */ /* 0x000fe200078e0a09 */
[----:B------:R-:W-:Y:S01]  /*63e0*/  STL [R1+0x22c], R11 ;  /* 0x00022c0b01007387 */ /* 0x000fe20000100800 */
[C---:B------:R-:W-:Y:S01]  /*63f0*/  IMAD R16, R6.reuse, R0, R16 ;  /* 0x0000000006107224 */ /* 0x040fe200078e0210 */
[----:B------:R-:W-:Y:S02]  /*6400*/  ISETP.GT.U32.AND P6, PT, R6, R13, PT ;  /* 0x0000000d0600720c */ /* 0x000fe40003fc4070 */
[----:B------:R0:W-:Y:S01]  /*6410*/  STL [R1+0x228], R10 ;  /* 0x0002280a01007387 */ /* 0x0001e20000100800 */
[----:B------:R-:W-:-:S03]  /*6420*/  @!P1 IMAD.IADD R14, R14, 0x1, -R6 ;  /* 0x000000010e0e9824 */ /* 0x000fc600078e0a06 */
[----:B------:R-:W-:Y:S01]  /*6430*/  STL [R1+0x220], R5 ;  /* 0x0002200501007387 */ /* 0x000fe20000100800 */
[----:B------:R-:W-:-:S03]  /*6440*/  ISETP.GT.U32.AND P1, PT, R6, R16, PT ;  /* 0x000000100600720c */ /* 0x000fc60003f24070 */
[----:B------:R1:W-:Y:S01]  /*6450*/  STL [R1+0x1d0], R9 ;  /* 0x0001d00901007387 */ /* 0x0003e20000100800 */
[----:B------:R-:W-:Y:S01]  /*6460*/  IADD3 R0, R7, 0x8a, RZ ;  /* 0x0000008a07007810 */ /* 0x000fe20007ffe0ff */
[----:B0-----:R-:W-:Y:S02]  /*6470*/  IMAD.MOV.U32 R10, RZ, RZ, R14 ;  /* 0x000000ffff0a7224 */ /* 0x001fe400078e000e */
[----:B-1----:R-:W-:-:S04]  /*6480*/  IMAD.HI.U32 R9, R25, R2, RZ ;  /* 0x0000000219097227 */ /* 0x002fc800078e00ff */
[----:B------:R-:W-:Y:S01]  /*6490*/  IMAD.MOV R9, RZ, RZ, -R9 ;  /* 0x000000ffff097224 */ /* 0x000fe200078e0a09 */
[----:B------:R-:W-:Y:S02]  /*64a0*/  ISETP.GE.AND P4, PT, R3, RZ, PT ;  /* 0x000000ff0300720c */ /* 0x000fe40003f86270 */
[----:B------:R-:W-:Y:S01]  /*64b0*/  IADD3 R3, R7, 0x8b, RZ ;  /* 0x0000008b07037810 */ /* 0x000fe20007ffe0ff */
[C---:B------:R-:W-:Y:S01]  /*64c0*/  IMAD R14, R6.reuse, R9, R2 ;  /* 0x00000009060e7224 */ /* 0x040fe200078e0202 */
[----:B------:R-:W-:Y:S01]  /*64d0*/  IABS R11, R0 ;  /* 0x00000000000b7213 */ /* 0x000fe20000000000 */
[----:B------:R-:W-:Y:S01]  /*64e0*/  @!P6 IMAD.IADD R13, R13, 0x1, -R6 ;  /* 0x000000010d0de824 */ /* 0x000fe200078e0a06 */
[----:B------:R-:W-:Y:S02]  /*64f0*/  IABS R5, R3 ;  /* 0x0000000300057213 */ /* 0x000fe40000000000 */
[----:B------:R-:W-:Y:S01]  /*6500*/  ISETP.GE.AND P3, PT, R3, RZ, PT ;  /* 0x000000ff0300720c */ /* 0x000fe20003f66270 */
[----:B------:R-:W-:Y:S01]  /*6510*/  IMAD.HI.U32 R3, R25, R11, RZ ;  /* 0x0000000b19037227 */ /* 0x000fe200078e00ff */
[----:B------:R-:W-:-:S03]  /*6520*/  ISETP.GT.U32.AND P6, PT, R6, R14, PT ;  /* 0x0000000e0600720c */ /* 0x000fc60003fc4070 */
[----:B------:R-:W-:Y:S02]  /*6530*/  @!P1 IMAD.IADD R16, R16, 0x1, -R6 ;  /* 0x0000000110109824 */ /* 0x000fe400078e0a06 */
[----:B------:R-:W-:Y:S02]  /*6540*/  IMAD.MOV R3, RZ, RZ, -R3 ;  /* 0x000000ffff037224 */ /* 0x000fe400078e0a03 */
[----:B------:R-:W-:Y:S01]  /*6550*/  IMAD.HI.U32 R4, R25, R5, RZ ;  /* 0x0000000519047227 */ /* 0x000fe200078e00ff */
[----:B------:R-:W-:-:S03]  /*6560*/  ISETP.GT.U32.AND P1, PT, R6, R16, PT ;  /* 0x000000100600720c */ /* 0x000fc60003f24070 */
[----:B------:R-:W-:Y:S01]  /*6570*/  @!P5 IMAD.MOV R10, RZ, RZ, -R10 ;  /* 0x000000ffff0ad224 */ /* 0x000fe200078e0a0a */
[----:B------:R-:W-:Y:S01]  /*6580*/  ISETP.GE.AND P5, PT, R0, RZ, PT ;  /* 0x000000ff0000720c */ /* 0x000fe20003fa6270 */
[----:B------:R-:W-:Y:S01]  /*6590*/  IMAD R11, R6, R3, R11 ;  /* 0x00000003060b7224 */ /* 0x000fe200078e020b */
[----:B------:R-:W-:Y:S01]  /*65a0*/  IADD3 R0, R7, 0x89, RZ ;  /* 0x0000008907007810 */ /* 0x000fe20007ffe0ff */
[----:B------:R-:W-:Y:S02]  /*65b0*/  IMAD.MOV.U32 R17, RZ, RZ, R13 ;  /* 0x000000ffff117224 */ /* 0x000fe400078e000d */
[----:B------:R-:W-:Y:S01]  /*65c0*/  IMAD.MOV R4, RZ, RZ, -R4 ;  /* 0x000000ffff047224 */ /* 0x000fe200078e0a04 */
[----:B------:R-:W-:Y:S01]  /*65d0*/  IABS R3, R0 ;  /* 0x0000000000037213 */ /* 0x000fe20000000000 */
[----:B------:R-:W-:Y:S02]  /*65e0*/  @!P6 IMAD.IADD R14, R14, 0x1, -R6 ;  /* 0x000000010e0ee824 */ /* 0x000fe400078e0a06 */
[----:B------:R-:W-:Y:S01]  /*65f0*/  @!P2 IMAD.MOV R17, RZ, RZ, -R17 ;  /* 0x000000ffff11a224 */ /* 0x000fe200078e0a11 */
[C---:B------:R-:W-:Y:S01]  /*6600*/  ISETP.GT.U32.AND P2, PT, R6.reuse, R11, PT ;  /* 0x0000000b0600720c */ /* 0x040fe20003f44070 */
[C---:B------:R-:W-:Y:S01]  /*6610*/  IMAD R5, R6.reuse, R4, R5 ;  /* 0x0000000406057224 */ /* 0x040fe200078e0205 */
[----:B------:R-:W-:Y:S01]  /*6620*/  ISETP.GT.U32.AND P6, PT, R6, R14, PT ;  /* 0x0000000e0600720c */ /* 0x000fe20003fc4070 */
[----:B------:R-:W-:-:S04]  /*6630*/  IMAD.HI.U32 R13, R25, R3, RZ ;  /* 0x00000003190d7227 */ /* 0x000fc800078e00ff */
[----:B------:R-:W-:Y:S01]  /*6640*/  @!P1 IMAD.IADD R16, R16, 0x1, -R6 ;  /* 0x0000000110109824 */ /* 0x000fe200078e0a06 */
[----:B------:R-:W-:Y:S01]  /*6650*/  ISETP.GT.U32.AND P1, PT, R6, R5, PT ;  /* 0x000000050600720c */ /* 0x000fe20003f24070 */
[----:B------:R-:W-:Y:S02]  /*6660*/  IMAD.MOV R13, RZ, RZ, -R13 ;  /* 0x000000ffff0d7224 */ /* 0x000fe400078e0a0d */
[----:B------:R-:W-:Y:S01]  /*6670*/  @!P4 IMAD.MOV R16, RZ, RZ, -R16 ;  /* 0x000000ffff10c224 */ /* 0x000fe200078e0a10 */
[----:B------:R-:W-:Y:S01]  /*6680*/  ISETP.GE.AND P4, PT, R0, RZ, PT ;  /* 0x000000ff0000720c */ /* 0x000fe20003f86270 */
[----:B------:R-:W-:Y:S02]  /*6690*/  IMAD R0, R6, R13, R3 ;  /* 0x0000000d06007224 */ /* 0x000fe400078e0203 */
[--C-:B------:R-:W-:Y:S01]  /*66a0*/  @!P2 IMAD.IADD R11, R11, 0x1, -R6.reuse ;  /* 0x000000010b0ba824 */ /* 0x100fe200078e0a06 */
[----:B------:R-:W-:Y:S01]  /*66b0*/  IADD3 R2, R7, 0x86, RZ ;  /* 0x0000008607027810 */ /* 0x000fe20007ffe0ff */
[----:B------:R-:W-:Y:S01]  /*66c0*/  @!P6 IMAD.IADD R14, R14, 0x1, -R6 ;  /* 0x000000010e0ee824 */ /* 0x000fe200078e0a06 */
[----:B------:R-:W-:-:S02]  /*66d0*/  ISETP.GT.U32.AND P6, PT, R6, R0, PT ;  /* 0x000000000600720c */ /* 0x000fc40003fc4070 */
[C---:B------:R-:W-:Y:S01]  /*66e0*/  ISETP.GT.U32.AND P2, PT, R6.reuse, R11, PT ;  /* 0x0000000b0600720c */ /* 0x040fe20003f44070 */
[----:B------:R-:W-:Y:S01]  /*66f0*/  @!P1 IMAD.IADD R5, R5, 0x1, -R6 ;  /* 0x0000000105059824 */ /* 0x000fe200078e0a06 */
[----:B------:R-:W-:Y:S01]  /*6700*/  IABS R4, R2 ;  /* 0x0000000200047213 */ /* 0x000fe20000000000 */
[----:B------:R0:W-:Y:S01]  /*6710*/  STL [R1+0x21c], R10 ;  /* 0x00021c0a01007387 */ /* 0x0001e20000100800 */
[----:B------:R-:W-:Y:S02]  /*6720*/  IADD3 R9, R7, 0x88, RZ ;  /* 0x0000008807097810 */ /* 0x000fe40007ffe0ff */
[----:B------:R-:W-:Y:S01]  /*6730*/  ISETP.GT.U32.AND P1, PT, R6, R5, PT ;  /* 0x000000050600720c */ /* 0x000fe20003f24070 */
[----:B------:R-:W-:Y:S01]  /*6740*/  IMAD.HI.U32 R13, R25, R4, RZ ;  /* 0x00000004190d7227 */ /* 0x000fe200078e00ff */
[----:B------:R-:W-:Y:S02]  /*6750*/  IABS R15, R9 ;  /* 0x00000009000f7213 */ /* 0x000fe40000000000 */
[----:B0-----:R-:W-:Y:S01]  /*6760*/  IADD3 R10, R7, 0x87, RZ ;  /* 0x00000087070a7810 */ /* 0x001fe20007ffe0ff */
[----:B------:R-:W-:Y:S03]  /*6770*/  STL [R1+0x1e4], R17 ;  /* 0x0001e41101007387 */ /* 0x000fe60000100800 */
[----:B------:R-:W-:Y:S01]  /*6780*/  IABS R12, R10 ;  /* 0x0000000a000c7213 */ /* 0x000fe20000000000 */
[----:B------:R0:W-:Y:S01]  /*6790*/  STL [R1+0x218], R16 ;  /* 0x0002181001007387 */ /* 0x0001e20000100800 */
[----:B------:R-:W-:-:S02]  /*67a0*/  IMAD.MOV R13, RZ, RZ, -R13 ;  /* 0x000000ffff0d7224 */ /* 0x000fc400078e0a0d */
[--C-:B------:R-:W-:Y:S02]  /*67b0*/  @!P6 IMAD.IADD R0, R0, 0x1, -R6.reuse ;  /* 0x000000010000e824 */ /* 0x100fe400078e0a06 */
[----:B------:R-:W-:Y:S02]  /*67c0*/  @!P2 IMAD.IADD R11, R11, 0x1, -R6 ;  /* 0x000000010b0ba824 */ /* 0x000fe400078e0a06 */
[----:B------:R-:W-:-:S04]  /*67d0*/  IMAD.HI.U32 R3, R25, R12, RZ ;  /* 0x0000000c19037227 */ /* 0x000fc800078e00ff */
[----:B0-----:R-:W-:Y:S01]  /*67e0*/  IMAD.HI.U32 R16, R25, R15, RZ ;  /* 0x0000000f19107227 */ /* 0x001fe200078e00ff */
[----:B------:R-:W-:-:S03]  /*67f0*/  ISETP.GT.U32.AND P6, PT, R6, R0, PT ;  /* 0x000000000600720c */ /* 0x000fc60003fc4070 */
[----:B------:R-:W-:Y:S02]  /*6800*/  IMAD.MOV.U32 R17, RZ, RZ, R14 ;  /* 0x000000ffff117224 */ /* 0x000fe400078e000e */
[C---:B------:R-:W-:Y:S02]  /*6810*/  IMAD R4, R6.reuse, R13, R4 ;  /* 0x0000000d06047224 */ /* 0x040fe400078e0204 */
[----:B------:R-:W-:Y:S02]  /*6820*/  IMAD.MOV.U32 R14, RZ, RZ, R11 ;  /* 0x000000ffff0e7224 */ /* 0x000fe400078e000b */
[----:B------:R-:W-:Y:S02]  /*6830*/  IMAD.MOV R16, RZ, RZ, -R16 ;  /* 0x000000ffff107224 */ /* 0x000fe400078e0a10 */
[----:B------:R-:W-:Y:S02]  /*6840*/  IMAD.MOV R3, RZ, RZ, -R3 ;  /* 0x000000ffff037224 */ /* 0x000fe400078e0a03 */
[----:B------:R-:W-:Y:S01]  /*6850*/  @!P1 IMAD.IADD R5, R5, 0x1, -R6 ;  /* 0x0000000105059824 */ /* 0x000fe200078e0a06 */
[----:B------:R-:W-:Y:S01]  /*6860*/  ISETP.GE.AND P1, PT, R9, RZ, PT ;  /* 0x000000ff0900720c */ /* 0x000fe20003f26270 */
[----:B------:R-:W-:Y:S01]  /*6870*/  @!P5 IMAD.MOV R14, RZ, RZ, -R14 ;  /* 0x000000ffff0ed224 */ /* 0x000fe200078e0a0e */
[C---:B------:R-:W-:Y:S01]  /*6880*/  ISETP.GT.U32.AND P5, PT, R6.reuse, R4, PT ;  /* 0x000000040600720c */ /* 0x040fe20003fa4070 */
[----:B------:R-:W-:-:S02]  /*6890*/  IMAD R9, R6, R16, R15 ;  /* 0x0000001006097224 */ /* 0x000fc400078e020f */
[C---:B------:R-:W-:Y:S01]  /*68a0*/  IMAD R12, R6.reuse, R3, R12 ;  /* 0x00000003060c7224 */ /* 0x040fe200078e020c */
[----:B------:R-:W-:Y:S01]  /*68b0*/  IADD3 R3, R7, 0x85, RZ ;  /* 0x0000008507037810 */ /* 0x000fe20007ffe0ff */
[----:B------:R-:W-:Y:S02]  /*68c0*/  IMAD.MOV.U32 R15, RZ, RZ, R5 ;  /* 0x000000ffff0f7224 */ /* 0x000fe400078e0005 */
[----:B------:R-:W-:Y:S01]  /*68d0*/  @!P0 IMAD.MOV R17, RZ, RZ, -R17 ;  /* 0x000000ffff118224 */ /* 0x000fe200078e0a11 */
[C---:B------:R-:W-:Y:S01]  /*68e0*/  ISETP.GT.U32.AND P0, PT, R6.reuse, R9, PT ;  /* 0x000000090600720c */ /* 0x040fe20003f04070 */
[----:B------:R-:W-:Y:S01]  /*68f0*/  @!P3 IMAD.MOV R15, RZ, RZ, -R15 ;  /* 0x000000ffff0fb224 */ /* 0x000fe200078e0a0f */
[----:B------:R-:W-:Y:S02]  /*6900*/  IABS R13, R3 ;  /* 0x00000003000d7213 */ /* 0x000fe40000000000 */
[----:B------:R-:W-:Y:S01]  /*6910*/  ISETP.GT.U32.AND P2, PT, R6, R12, PT ;  /* 0x0000000c0600720c */ /* 0x000fe20003f44070 */
[----:B------:R-:W-:Y:S01]  /*6920*/  @!P6 IMAD.IADD R0, R0, 0x1, -R6 ;  /* 0x000000010000e824 */ /* 0x000fe200078e0a06 */
[----:B------:R-:W-:Y:S01]  /*6930*/  STL [R1+0x204], R17 ;  /* 0x0002041101007387 */ /* 0x000fe20000100800 */
[----:B------:R-:W-:-:S03]  /*6940*/  IMAD.MOV.U32 R5, RZ, RZ, R13 ;  /* 0x000000ffff057224 */ /* 0x000fc600078e000d */
[----:B------:R-:W-:Y:S01]  /*6950*/  STL [R1+0x20c], R15 ;  /* 0x00020c0f01007387 */ /* 0x000fe20000100800 */
[----:B------:R-:W-:Y:S01]  /*6960*/  @!P5 IMAD.IADD R4, R4, 0x1, -R6 ;  /* 0x000000010404d824 */ /* 0x000fe200078e0a06 */
[----:B------:R-:W-:Y:S02]  /*6970*/  ISETP.GE.AND P3, PT, R10, RZ, PT ;  /* 0x000000ff0a00720c */ /* 0x000fe40003f66270 */
[----:B------:R0:W-:Y:S01]  /*6980*/  STL [R1+0x210], R14 ;  /* 0x0002100e01007387 */ /* 0x0001e20000100800 */
[----:B------:R-:W-:Y:S01]  /*6990*/  IADD3 R10, R7, 0x84, RZ ;  /* 0x00000084070a7810 */ /* 0x000fe20007ffe0ff */
[----:B------:R-:W-:-:S04]  /*69a0*/  IMAD.HI.U32 R11, R25, R5, RZ ;  /* 0x00000005190b7227 */ /* 0x000fc800078e00ff */
[----:B0-----:R-:W-:Y:S01]  /*69b0*/  IMAD.MOV.U32 R14, RZ, RZ, R0 ;  /* 0x000000ffff0e7224 */ /* 0x001fe200078e0000 */
[----:B------:R-:W-:Y:S01]  /*69c0*/  IABS R13, R10 ;  /* 0x0000000a000d7213 */ /* 0x000fe20000000000 */
[----:B------:R-:W-:Y:S02]  /*69d0*/  @!P0 IMAD.IADD R9, R9, 0x1, -R6 ;  /* 0x0000000109098824 */ /* 0x000fe400078e0a06 */
[----:B------:R-:W-:Y:S01]  /*69e0*/  @!P4 IMAD.MOV R14, RZ, RZ, -R14 ;  /* 0x000000ffff0ec224 */ /* 0x000fe200078e0a0e */
[----:B------:R-:W-:Y:S01]  /*69f0*/  ISETP.GT.U32.AND P4, PT, R6, R4, PT ;  /* 0x000000040600720c */ /* 0x000fe20003f84070 */
[----:B------:R-:W-:Y:S02]  /*6a00*/  IMAD.MOV R11, RZ, RZ, -R11 ;  /* 0x000000ffff0b7224 */ /* 0x000fe400078e0a0b */
[----:B------:R-:W-:Y:S01]  /*6a10*/  @!P2 IMAD.IADD R12, R12, 0x1, -R6 ;  /* 0x000000010c0ca824 */ /* 0x000fe200078e0a06 */
[C---:B------:R-:W-:Y:S01]  /*6a20*/  ISETP.GT.U32.AND P2, PT, R6.reuse, R9, PT ;  /* 0x000000090600720c */ /* 0x040fe20003f44070 */
[----:B------:R-:W-:Y:S01]  /*6a30*/  IMAD R5, R6, R11, R5 ;  /* 0x0000000b06057224 */ /* 0x000fe200078e0205 */
[----:B------:R-:W-:Y:S01]  /*6a40*/  ISETP.GE.AND P0, PT, R3, RZ, PT ;  /* 0x000000ff0300720c */ /* 0x000fe20003f06270 */
[----:B------:R-:W-:Y:S01]  /*6a50*/  IMAD.HI.U32 R11, R25, R13, RZ ;  /* 0x0000000d190b7227 */ /* 0x000fe200078e00ff */
[----:B------:R-:W-:-:S02]  /*6a60*/  IADD3 R0, R7, 0x81, RZ ;  /* 0x0000008107007810 */ /* 0x000fc40007ffe0ff */
[----:B------:R-:W-:Y:S02]  /*6a70*/  ISETP.GT.U32.AND P5, PT, R6, R12, PT ;  /* 0x0000000c0600720c */ /* 0x000fe40003fa4070 */
[C---:B------:R-:W-:Y:S01]  /*6a80*/  IADD3 R3, R7.reuse, 0x83, RZ ;  /* 0x0000008307037810 */ /* 0x040fe20007ffe0ff */
[----:B------:R0:W-:Y:S01]  /*6a90*/  STL [R1+0x214], R14 ;  /* 0x0002140e01007387 */ /* 0x0001e20000100800 */
[----:B------:R-:W-:Y:S01]  /*6aa0*/  ISETP.GE.AND P6, PT, R2, RZ, PT ;  /* 0x000000ff0200720c */ /* 0x000fe20003fc6270 */
[----:B------:R-:W-:Y:S01]  /*6ab0*/  IMAD.MOV R11, RZ, RZ, -R11 ;  /* 0x000000ffff0b7224 */ /* 0x000fe200078e0a0b */
[----:B------:R-:W-:Y:S02]  /*6ac0*/  IABS R15, R0 ;  /* 0x00000000000f7213 */ /* 0x000fe40000000000 */
[----:B------:R-:W-:Y:S01]  /*6ad0*/  IADD3 R2, R7, 0x82, RZ ;  /* 0x0000008207027810 */ /* 0x000fe20007ffe0ff */
[----:B------:R-:W-:Y:S01]  /*6ae0*/  @!P4 IMAD.IADD R4, R4, 0x1, -R6 ;  /* 0x000000010404c824 */ /* 0x000fe200078e0a06 */
[----:B------:R-:W-:-:S02]  /*6af0*/  ISETP.GE.AND P4, PT, R10, RZ, PT ;  /* 0x000000ff0a00720c */ /* 0x000fc40003f86270 */
[----:B0-----:R-:W-:Y:S01]  /*6b00*/  IABS R14, R3 ;  /* 0x00000003000e7213 */ /* 0x001fe20000000000 */
[----:B------:R-:W-:Y:S01]  /*6b10*/  IMAD R13, R6, R11, R13 ;  /* 0x0000000b060d7224 */ /* 0x000fe200078e020d */
[----:B------:R-:W-:Y:S01]  /*6b20*/  IABS R11, R2 ;  /* 0x00000002000b7213 */ /* 0x000fe20000000000 */
[----:B------:R-:W-:Y:S02]  /*6b30*/  IMAD.MOV.U32 R10, RZ, RZ, R15 ;  /* 0x000000ffff0a7224 */ /* 0x000fe400078e000f */
[----:B------:R-:W-:-:S04]  /*6b40*/  IMAD.HI.U32 R15, R25, R14, RZ ;  /* 0x0000000e190f7227 */ /* 0x000fc800078e00ff */
[--C-:B------:R-:W-:Y:S01]  /*6b50*/  @!P2 IMAD.IADD R9, R9, 0x1, -R6.reuse ;  /* 0x000000010909a824 */ /* 0x100fe200078e0a06 */
[----:B------:R-:W-:Y:S01]  /*6b60*/  ISETP.GT.U32.AND P2, PT, R6, R5, PT ;  /* 0x000000050600720c */ /* 0x000fe20003f44070 */
[----:B------:R-:W-:Y:S01]  /*6b70*/  @!P5 IMAD.IADD R12, R12, 0x1, -R6 ;  /* 0x000000010c0cd824 */ /* 0x000fe200078e0a06 */
[----:B------:R-:W-:Y:S01]  /*6b80*/  ISETP.GT.U32.AND P5, PT, R6, R13, PT ;  /* 0x0000000d0600720c */ /* 0x000fe20003fa4070 */
[----:B------:R-:W-:-:S04]  /*6b90*/  IMAD.HI.U32 R16, R25, R11, RZ ;  /* 0x0000000b19107227 */ /* 0x000fc800078e00ff */
[----:B------:R-:W-:Y:S02]  /*6ba0*/  IMAD.MOV R15, RZ, RZ, -R15 ;  /* 0x000000ffff0f7224 */ /* 0x000fe400078e0a0f */
[----:B------:R-:W-:Y:S02]  /*6bb0*/  IMAD.MOV.U32 R17, RZ, RZ, R9 ;  /* 0x000000ffff117224 */ /* 0x000fe400078e0009 */
[----:B------:R-:W-:Y:S02]  /*6bc0*/  IMAD.MOV R9, RZ, RZ, -R16 ;  /* 0x000000ffff097224 */ /* 0x000fe400078e0a10 */
[C---:B------:R-:W-:Y:S02]  /*6bd0*/  IMAD R14, R6.reuse, R15, R14 ;  /* 0x0000000f060e7224 */ /* 0x040fe400078e020e */
[C---:B------:R-:W-:Y:S02]  /*6be0*/  IMAD R11, R6.reuse, R9, R11 ;  /* 0x00000009060b7224 */ /* 0x040fe400078e020b */
[----:B------:R-:W-:Y:S01]  /*6bf0*/  @!P3 IMAD.MOV R12, RZ, RZ, -R12 ;  /* 0x000000ffff0cb224 */ /* 0x000fe200078e0a0c */
[C---:B------:R-:W-:Y:S01]  /*6c00*/  ISETP.GT.U32.AND P3, PT, R6.reuse, R14, PT ;  /* 0x0000000e0600720c */ /* 0x040fe20003f64070 */
[----:B------:R-:W-:Y:S01]  /*6c10*/  @!P2 IMAD.IADD R5, R5, 0x1, -R6 ;  /* 0x000000010505a824 */ /* 0x000fe200078e0a06 */
[----:B------:R-:W-:Y:S01]  /*6c20*/  ISETP.GE.AND P2, PT, R3, RZ, PT ;  /* 0x000000ff0300720c */ /* 0x000fe20003f46270 */
[----:B------:R-:W-:Y:S01]  /*6c30*/  @!P6 IMAD.MOV R4, RZ, RZ, -R4 ;  /* 0x000000ffff04e224 */ /* 0x000fe200078e0a04 */
[----:B------:R-:W-:Y:S01]  /*6c40*/  ISETP.GT.U32.AND P6, PT, R6, R11, PT ;  /* 0x0000000b0600720c */ /* 0x000fe20003fc4070 */
[----:B------:R-:W-:-:S04]  /*6c50*/  IMAD.HI.U32 R3, R25, R10, RZ ;  /* 0x0000000a19037227 */ /* 0x000fc800078e00ff */
[----:B------:R-:W-:Y:S01]  /*6c60*/  @!P5 IMAD.IADD R13, R13, 0x1, -R6 ;  /* 0x000000010d0dd824 */ /* 0x000fe200078e0a06 */
[----:B------:R-:W-:Y:S01]  /*6c70*/  IADD3 R15, R7, 0x80, RZ ;  /* 0x00000080070f7810 */ /* 0x000fe20007ffe0ff */
[----:B------:R-:W-:-:S03]  /*6c80*/  IMAD.MOV R3, RZ, RZ, -R3 ;  /* 0x000000ffff037224 */ /* 0x000fc600078e0a03 */
[C---:B------:R-:W-:Y:S01]  /*6c90*/  ISETP.GT.U32.AND P5, PT, R6.reuse, R13, PT ;  /* 0x0000000d0600720c */ /* 0x040fe20003fa4070 */
[----:B------:R-:W-:Y:S01]  /*6ca0*/  @!P1 IMAD.MOV R17, RZ, RZ, -R17 ;  /* 0x000000ffff119224 */ /* 0x000fe200078e0a11 */
[C---:B------:R-:W-:Y:S01]  /*6cb0*/  ISETP.GT.U32.AND P1, PT, R6.reuse, R5, PT ;  /* 0x000000050600720c */ /* 0x040fe20003f24070 */
[----:B------:R-:W-:Y:S01]  /*6cc0*/  IMAD R10, R6, R3, R10 ;  /* 0x00000003060a7224 */ /* 0x000fe200078e020a */
[----:B------:R-:W-:Y:S01]  /*6cd0*/  IABS R3, R15 ;  /* 0x0000000f00037213 */ /* 0x000fe20000000000 */
[--C-:B------:R-:W-:Y:S01]  /*6ce0*/  @!P3 IMAD.IADD R14, R14, 0x1, -R6.reuse ;  /* 0x000000010e0eb824 */ /* 0x100fe200078e0a06 */
[----:B------:R-:W-:Y:S01]  /*6cf0*/  ISETP.GE.AND P3, PT, R0, RZ, PT ;  /* 0x000000ff0000720c */ /* 0x000fe20003f66270 */
[----:B------:R-:W-:Y:S02]  /*6d00*/  @!P6 IMAD.IADD R11, R11, 0x1, -R6 ;  /* 0x000000010b0be824 */ /* 0x000fe400078e0a06 */
[----:B------:R-:W-:Y:S01]  /*6d10*/  IMAD.HI.U32 R0, R25, R3, RZ ;  /* 0x0000000319007227 */ /* 0x000fe200078e00ff */
[----:B------:R-:W-:-:S03]  /*6d20*/  ISETP.GT.U32.AND P6, PT, R6, R14, PT ;  /* 0x0000000e0600720c */ /* 0x000fc60003fc4070 */
[----:B------:R-:W-:Y:S01]  /*6d30*/  @!P5 IMAD.IADD R13, R13, 0x1, -R6 ;  /* 0x000000010d0dd824 */ /* 0x000fe200078e0a06 */
[----:B------:R-:W-:Y:S01]  /*6d40*/  ISETP.GT.U32.AND P5, PT, R6, R10, PT ;  /* 0x0000000a0600720c */ /* 0x000fe20003fa4070 */
[----:B------:R-:W-:Y:S02]  /*6d50*/  IMAD.MOV R0, RZ, RZ, -R0 ;  /* 0x000000ffff007224 */ /* 0x000fe400078e0a00 */
[--C-:B------:R-:W-:Y:S01]  /*6d60*/  @!P1 IMAD.IADD R5, R5, 0x1, -R6.reuse ;  /* 0x0000000105059824 */ /* 0x100fe200078e0a06 */
[----:B------:R-:W-:Y:S01]  /*6d70*/  ISETP.GE.AND P1, PT, R2, RZ, PT ;  /* 0x000000ff0200720c */ /* 0x000fe20003f26270 */
[----:B------:R-:W-:Y:S01]  /*6d80*/  IMAD R3, R6, R0, R3 ;  /* 0x0000000006037224 */ /* 0x000fe200078e0203 */
[----:B------:R-:W-:Y:S01]  /*6d90*/  IADD3 R2, R7, 0x7f, RZ ;  /* 0x0000007f07027810 */ /* 0x000fe20007ffe0ff */
[----:B------:R-:W-:Y:S02]  /*6da0*/  STL [R1+0x208], R17 ;  /* 0x0002081101007387 */ /* 0x000fe40000100800 */
[----:B------:R-:W-:-:S02]  /*6db0*/  @!P6 IMAD.IADD R14, R14, 0x1, -R6 ;  /* 0x000000010e0ee824 */ /* 0x000fc400078e0a06 */
[----:B------:R0:W-:Y:S01]  /*6dc0*/  STL [R1+0x1f8], R12 ;  /* 0x0001f80c01007387 */ /* 0x0001e20000100800 */
[----:B------:R-:W-:-:S03]  /*6dd0*/  ISETP.GT.U32.AND P6, PT, R6, R3, PT ;  /* 0x000000030600720c */ /* 0x000fc60003fc4070 */
[----:B------:R1:W-:Y:S01]  /*6de0*/  STL [R1+0x1fc], R4 ;  /* 0x0001fc0401007387 */ /* 0x0003e20000100800 */
[----:B------:R-:W-:Y:S01]  /*6df0*/  @!P5 IMAD.IADD R10, R10, 0x1, -R6 ;  /* 0x000000010a0ad824 */ /* 0x000fe200078e0a06 */
[----:B------:R-:W-:Y:S02]  /*6e00*/  IADD3 R9, R7, 0x7e, RZ ;  /* 0x0000007e07097810 */ /* 0x000fe40007ffe0ff */
[----:B------:R-:W-:Y:S01]  /*6e10*/  ISETP.GT.U32.AND P5, PT, R6, R11, PT ;  /* 0x0000000b0600720c */ /* 0x000fe20003fa4070 */
[----:B0-----:R-:W-:Y:S01]  /*6e20*/  IMAD.MOV.U32 R12, RZ, RZ, R5 ;  /* 0x000000ffff0c7224 */ /* 0x001fe200078e0005 */
[----:B-1----:R-:W-:-:S05]  /*6e30*/  IABS R4, R2 ;  /* 0x0000000200047213 */ /* 0x002fca0000000000 */
[----:B------:R-:W-:Y:S01]  /*6e40*/  IMAD.HI.U32 R5, R25, R4, RZ ;  /* 0x0000000419057227 */ /* 0x000fe200078e00ff */
[----:B------:R-:W-:Y:S02]  /*6e50*/  IABS R17, R9 ;  /* 0x0000000900117213 */ /* 0x000fe40000000000 */
[----:B------:R-:W-:Y:S01]  /*6e60*/  IADD3 R0, R7, 0x7d, RZ ;  /* 0x0000007d07007810 */ /* 0x000fe20007ffe0ff */
[----:B------:R-:W-:Y:S02]  /*6e70*/  IMAD.MOV R5, RZ, RZ, -R5 ;  /* 0x000000ffff057224 */ /* 0x000fe400078e0a05 */
[----:B------:R-:W-:Y:S02]  /*6e80*/  @!P6 IMAD.IADD R3, R3, 0x1, -R6 ;  /* 0x000000010303e824 */ /* 0x000fe400078e0a06 */
[----:B------:R-:W-:Y:S01]  /*6e90*/  IMAD R4, R6, R5, R4 ;  /* 0x0000000506047224 */ /* 0x000fe200078e0204 */
[----:B------:R-:W-:Y:S01]  /*6ea0*/  IABS R5, R0 ;  /* 0x0000000000057213 */ /* 0x000fe20000000000 */
[----:B------:R-:W-:-:S04]  /*6eb0*/  IMAD.HI.U32 R18, R25, R17, RZ ;  /* 0x0000001119127227 */ /* 0x000fc800078e00ff */
[----:B------:R-:W-:Y:S01]  /*6ec0*/  @!P4 IMAD.MOV R13, RZ, RZ, -R13 ;  /* 0x000000ffff0dc224 */ /* 0x000fe200078e0a0d */
[C---:B------:R-:W-:Y:S01]  /*6ed0*/  ISETP.GT.U32.AND P4, PT, R6.reuse, R3, PT ;  /* 0x000000030600720c */ /* 0x040fe20003f84070 */
[----:B------:R-:W-:Y:S01]  /*6ee0*/  @!P0 IMAD.MOV R12, RZ, RZ, -R12 ;  /* 0x000000ffff0c8224 */ /* 0x000fe200078e0a0c */
[C---:B------:R-:W-:Y:S01]  /*6ef0*/  ISETP.GT.U32.AND P0, PT, R6.reuse, R10, PT ;  /* 0x0000000a0600720c */ /* 0x040fe20003f04070 */
[----:B------:R-:W-:Y:S01]  /*6f00*/  @!P5 IMAD.IADD R11, R11, 0x1, -R6 ;  /* 0x000000010b0bd824 */ /* 0x000fe200078e0a06 */
[----:B------:R-:W-:Y:S01]  /*6f10*/  ISETP.GT.U32.AND P5, PT, R6, R4, PT ;  /* 0x000000040600720c */ /* 0x000fe20003fa4070 */
[----:B------:R-:W-:Y:S02]  /*6f20*/  IMAD.MOV R18, RZ, RZ, -R18 ;  /* 0x000000ffff127224 */ /* 0x000fe400078e0a12 */
[----:B------:R-:W-:Y:S01]  /*6f30*/  IMAD.HI.U32 R16, R25, R5, RZ ;  /* 0x0000000519107227 */ /* 0x000fe200078e00ff */
[----:B------:R-:W-:-:S03]  /*6f40*/  ISETP.GE.AND P6, PT, R2, RZ, PT ;  /* 0x000000ff0200720c */ /* 0x000fc60003fc6270 */
[C---:B------:R-:W-:Y:S02]  /*6f50*/  IMAD R2, R6.reuse, R18, R17 ;  /* 0x0000001206027224 */ /* 0x040fe400078e0211 */
[----:B------:R-:W-:Y:S02]  /*6f60*/  IMAD.MOV R16, RZ, RZ, -R16 ;  /* 0x000000ffff107224 */ /* 0x000fe400078e0a10 */
[----:B------:R-:W-:Y:S02]  /*6f70*/  IMAD.MOV.U32 R19, RZ, RZ, R14 ;  /* 0x000000ffff137224 */ /* 0x000fe400078e000e */
[C---:B------:R-:W-:Y:S02]  /*6f80*/  IMAD R5, R6.reuse, R16, R5 ;  /* 0x0000001006057224 */ /* 0x040fe400078e0205 */
[----:B------:R-:W-:Y:S01]  /*6f90*/  @!P2 IMAD.MOV R19, RZ, RZ, -R19 ;  /* 0x000000ffff13a224 */ /* 0x000fe200078e0a13 */
[C---:B------:R-:W-:Y:S01]  /*6fa0*/  ISETP.GT.U32.AND P2, PT, R6.reuse, R2, PT ;  /* 0x000000020600720c */ /* 0x040fe20003f44070 */
[--C-:B------:R-:W-:Y:S01]  /*6fb0*/  @!P4 IMAD.IADD R3, R3, 0x1, -R6.reuse ;  /* 0x000000010303c824 */ /* 0x100fe200078e0a06 */
[----:B------:R-:W-:Y:S01]  /*6fc0*/  ISETP.GT.U32.AND P4, PT, R6, R5, PT ;  /* 0x000000050600720c */ /* 0x000fe20003f84070 */
[--C-:B------:R-:W-:Y:S01]  /*6fd0*/  @!P0 IMAD.IADD R10, R10, 0x1, -R6.reuse ;  /* 0x000000010a0a8824 */ /* 0x100fe200078e0a06 */
[----:B------:R0:W-:Y:S01]  /*6fe0*/  STL [R1+0x200], R12 ;  /* 0x0002000c01007387 */ /* 0x0001e20000100800 */
[----:B------:R-:W-:Y:S01]  /*6ff0*/  @!P5 IMAD.IADD R4, R4, 0x1, -R6 ;  /* 0x000000010404d824 */ /* 0x000fe200078e0a06 */
[----:B------:R-:W-:Y:S01]  /*7000*/  ISETP.GE.AND P0, PT, R15, RZ, PT ;  /* 0x000000ff0f00720c */ /* 0x000fe20003f06270 */
[----:B------:R-:W-:Y:S01]  /*7010*/  @!P3 IMAD.MOV R10, RZ, RZ, -R10 ;  /* 0x000000ffff0ab224 */ /* 0x000fe200078e0a0a */
[----:B------:R-:W-:-:S02]  /*7020*/  ISETP.GE.AND P3, PT, R0, RZ, PT ;  /* 0x000000ff0000720c */ /* 0x000fc40003f66270 */
[----:B------:R-:W-:Y:S02]  /*7030*/  ISETP.GT.U32.AND P5, PT, R6, R4, PT ;  /* 0x000000040600720c */ /* 0x000fe40003fa4070 */
[C---:B0-----:R-:W-:Y:S02]  /*7040*/  IADD3 R12, R7.reuse, 0x7c, RZ ;  /* 0x0000007c070c7810 */ /* 0x041fe40007ffe0ff */
[----:B------:R-:W-:Y:S02]  /*7050*/  IADD3 R0, R7, 0x7b, RZ ;  /* 0x0000007b07007810 */ /* 0x000fe40007ffe0ff */
[----:B------:R-:W-:Y:S01]  /*7060*/  IABS R15, R12 ;  /* 0x0000000c000f7213 */ /* 0x000fe20000000000 */
[----:B------:R-:W-:Y:S01]  /*7070*/  @!P1 IMAD.MOV R11, RZ, RZ, -R11 ;  /* 0x000000ffff0b9224 */ /* 0x000fe200078e0a0b */
[----:B------:R-:W-:Y:S01]  /*7080*/  ISETP.GE.AND P1, PT, R9, RZ, PT ;  /* 0x000000ff0900720c */ /* 0x000fe20003f26270 */
[----:B------:R-:W-:Y:S01]  /*7090*/  @!P2 IMAD.IADD R2, R2, 0x1, -R6 ;  /* 0x000000010202a824 */ /* 0x000fe200078e0a06 */
[----:B------:R-:W-:Y:S01]  /*70a0*/  IABS R17, R0 ;  /* 0x0000000000117213 */ /* 0x000fe20000000000 */
[----:B------:R-:W-:Y:S01]  /*70b0*/  STL [R1+0x1f4], R13 ;  /* 0x0001f40d01007387 */ /* 0x000fe20000100800 */
[----:B------:R-:W-:-:S03]  /*70c0*/  IMAD.HI.U32 R9, R25, R15, RZ ;  /* 0x0000000f19097227 */ /* 0x000fc600078e00ff */
[----:B------:R-:W-:Y:S01]  /*70d0*/  STL [R1+0x1f0], R19 ;  /* 0x0001f01301007387 */ /* 0x000fe20000100800 */
[--C-:B------:R-:W-:Y:S01]  /*70e0*/  @!P4 IMAD.IADD R5, R5, 0x1, -R6.reuse ;  /* 0x000000010505c824 */ /* 0x100fe200078e0a06 */
[----:B------:R-:W-:Y:S02]  /*70f0*/  ISETP.GT.U32.AND P4, PT, R6, R2, PT ;  /* 0x000000020600720c */ /* 0x000fe40003f84070 */
[----:B------:R0:W-:Y:S01]  /*7100*/  STL [R1+0x1ec], R11 ;  /* 0x0001ec0b01007387 */ /* 0x0001e20000100800 */
[----:B------:R-:W-:Y:S02]  /*7110*/  IMAD.MOV R9, RZ, RZ, -R9 ;  /* 0x000000ffff097224 */ /* 0x000fe400078e0a09 */
[----:B------:R-:W-:Y:S02]  /*7120*/  @!P5 IMAD.IADD R4, R4, 0x1, -R6 ;  /* 0x000000010404d824 */ /* 0x000fe400078e0a06 */
[----:B------:R-:W-:Y:S02]  /*7130*/  IMAD R18, R6, R9, R15 ;  /* 0x0000000906127224 */ /* 0x000fe400078e020f */
[----:B0-----:R-:W-:-:S02]  /*7140*/  IMAD.MOV.U32 R11, RZ, RZ, R3 ;  /* 0x000000ffff0b7224 */ /* 0x001fc400078e0003 */
[----:B------:R-:W-:-:S04]  /*7150*/  IMAD.HI.U32 R3, R25, R17, RZ ;  /* 0x0000001119037227 */ /* 0x000fc800078e00ff */
[----:B------:R-:W-:Y:S02]  /*7160*/  IMAD.MOV R3, RZ, RZ, -R3 ;  /* 0x000000ffff037224 */ /* 0x000fe400078e0a03 */
[----:B------:R-:W-:Y:S01]  /*7170*/  @!P6 IMAD.MOV R4, RZ, RZ, -R4 ;  /* 0x000000ffff04e224 */ /* 0x000fe200078e0a04 */
[C---:B------:R-:W-:Y:S01]  /*7180*/  ISETP.GT.U32.AND P6, PT, R6.reuse, R18, PT ;  /* 0x000000120600720c */ /* 0x040fe20003fc4070 */
[C---:B------:R-:W-:Y:S02]  /*7190*/  IMAD R17, R6.reuse, R3, R17 ;  /* 0x0000000306117224 */ /* 0x040fe400078e0211 */
[----:B------:R-:W-:Y:S01]  /*71a0*/  @!P0 IMAD.MOV R11, RZ, RZ, -R11 ;  /* 0x000000ffff0b8224 */ /* 0x000fe200078e0a0b */
[----:B------:R-:W-:Y:S01]  /*71b0*/  ISETP.GT.U32.AND P0, PT, R6, R5, PT ;  /* 0x000000050600720c */ /* 0x000fe20003f04070 */
[----:B------:R-:W-:Y:S01]  /*71c0*/  @!P4 IMAD.IADD R2, R2, 0x1, -R6 ;  /* 0x000000010202c824 */ /* 0x000fe200078e0a06 */
[----:B------:R-:W-:Y:S01]  /*71d0*/  ISETP.GT.U32.AND P4, PT, R6, R17, PT ;  /* 0x000000110600720c */ /* 0x000fe20003f84070 */
[----:B------:R0:W-:Y:S01]  /*71e0*/  STL [R1+0x1e8], R10 ;  /* 0x0001e80a01007387 */ /* 0x0001e20000100800 */
[----:B------:R-:W-:-:S02]  /*71f0*/  IADD3 R9, R7, 0x79, RZ ;  /* 0x0000007907097810 */ /* 0x000fc40007ffe0ff */
[----:B------:R-:W-:Y:S02]  /*7200*/  ISETP.GE.AND P2, PT, R0, RZ, PT ;  /* 0x000000ff0000720c */ /* 0x000fe40003f46270 */
[----:B0-----:R-:W-:Y:S01]  /*7210*/  IADD3 R10, R7, 0x7a, RZ ;  /* 0x0000007a070a7810 */ /* 0x001fe20007ffe0ff */
[----:B------:R-:W-:-:S03]  /*7220*/  @!P6 IMAD.IADD R18, R18, 0x1, -R6 ;  /* 0x000000011212e824 */ /* 0x000fc600078e0a06 */
[----:B------:R-:W-:Y:S02]  /*7230*/  IABS R13, R10 ;  /* 0x0000000a000d7213 */ /* 0x000fe40000000000 */
[----:B------:R-:W-:Y:S02]  /*7240*/  IADD3 R0, R7, 0x78, RZ ;  /* 0x0000007807007810 */ /* 0x000fe40007ffe0ff */
[----:B------:R-:W-:Y:S01]  /*7250*/  IABS R16, R9 ;  /* 0x0000000900107213 */ /* 0x000fe20000000000 */
[----:B------:R-:W-:Y:S01]  /*7260*/  IMAD.HI.U32 R3, R25, R13, RZ ;  /* 0x0000000d19037227 */ /* 0x000fe200078e00ff */
[----:B------:R0:W-:Y:S01]  /*7270*/  STL [R1+0x1e0], R11 ;  /* 0x0001e00b01007387 */ /* 0x0001e20000100800 */
[----:B------:R-:W-:Y:S02]  /*7280*/  IABS R15, R0 ;  /* 0x00000000000f7213 */ /* 0x000fe40000000000 */
[--C-:B------:R-:W-:Y:S01]  /*7290*/  @!P0 IMAD.IADD R5, R5, 0x1, -R6.reuse ;  /* 0x0000000105058824 */ /* 0x100fe200078e0a06 */
[----:B------:R1:W-:Y:S01]  /*72a0*/  STL [R1+0x1dc], R4 ;  /* 0x0001dc0401007387 */ /* 0x0003e20000100800 */
[----:B------:R-:W-:Y:S01]  /*72b0*/  @!P4 IMAD.IADD R17, R17, 0x1, -R6 ;  /* 0x000000011111c824 */ /* 0x000fe200078e0a06 */
[----:B------:R-:W-:Y:S01]  /*72c0*/  ISETP.GE.AND P0, PT, R10, RZ, PT ;  /* 0x000000ff0a00720c */ /* 0x000fe20003f06270 */
[----:B------:R-:W-:Y:S01]  /*72d0*/  IMAD.MOV R10, RZ, RZ, -R3 ;  /* 0x000000ffff0a7224 */ /* 0x000fe200078e0a03 */
[----:B------:R-:W-:Y:S01]  /*72e0*/  ISETP.GT.U32.AND P4, PT, R6, R18, PT ;  /* 0x000000120600720c */ /* 0x000fe20003f84070 */
[----:B0-----:R-:W-:-:S02]  /*72f0*/  IMAD.MOV.U32 R11, RZ, RZ, R2 ;  /* 0x000000ffff0b7224 */ /* 0x001fc400078e0002 */
[----:B-1----:R-:W-:-:S04]  /*7300*/  IMAD.HI.U32 R4, R25, R16, RZ ;  /* 0x0000001019047227 */ /* 0x002fc800078e00ff */
[----:B------:R-:W-:Y:S01]  /*7310*/  @!P1 IMAD.MOV R11, RZ, RZ, -R11 ;  /* 0x000000ffff0b9224 */ /* 0x000fe200078e0a0b */
[----:B------:R-:W-:Y:S01]  /*7320*/  ISETP.GT.U32.AND P1, PT, R6, R17, PT ;  /* 0x000000110600720c */ /* 0x000fe20003f24070 */
[----:B------:R-:W-:-:S04]  /*7330*/  IMAD.HI.U32 R3, R25, R15, RZ ;  /* 0x0000000f19037227 */ /* 0x000fc800078e00ff */
[----:B------:R-:W-:Y:S02]  /*7340*/  IMAD.MOV R4, RZ, RZ, -R4 ;  /* 0x000000ffff047224 */ /* 0x000fe400078e0a04 */
[C---:B------:R-:W-:Y:S02]  /*7350*/  IMAD R13, R6.reuse, R10, R13 ;  /* 0x0000000a060d7224 */ /* 0x040fe400078e020d */
[----:B------:R-:W-:Y:S02]  /*7360*/  IMAD.MOV.U32 R2, RZ, RZ, R5 ;  /* 0x000000ffff027224 */ /* 0x000fe400078e0005 */
[----:B------:R-:W-:Y:S02]  /*7370*/  IMAD.MOV R3, RZ, RZ, -R3 ;  /* 0x000000ffff037224 */ /* 0x000fe400078e0a03 */
[C---:B------:R-:W-:Y:S02]  /*7380*/  IMAD R16, R6.reuse, R4, R16 ;  /* 0x0000000406107224 */ /* 0x040fe400078e0210 */
[----:B------:R-:W-:Y:S01]  /*7390*/  @!P3 IMAD.MOV R2, RZ, RZ, -R2 ;  /* 0x000000ffff02b224 */ /* 0x000fe200078e0a02 */
[C---:B------:R-:W-:Y:S01]  /*73a0*/  ISETP.GT.U32.AND P3, PT, R6.reuse, R13, PT ;  /* 0x0000000d0600720c */ /* 0x040fe20003f64070 */
[----:B------:R-:W-:-:S02]  /*73b0*/  IMAD R15, R6, R3, R15 ;  /* 0x00000003060f7224 */ /* 0x000fc400078e020f */
[--C-:B------:R-:W-:Y:S01]  /*73c0*/  @!P4 IMAD.IADD R18, R18, 0x1, -R6.reuse ;  /* 0x000000011212c824 */ /* 0x100fe200078e0a06 */
[C---:B------:R-:W-:Y:S01]  /*73d0*/  ISETP.GT.U32.AND P4, PT, R6.reuse, R16, PT ;  /* 0x000000100600720c */ /* 0x040fe20003f84070 */
[--C-:B------:R-:W-:Y:S01]  /*73e0*/  @!P1 IMAD.IADD R17, R17, 0x1, -R6.reuse ;  /* 0x0000000111119824 */ /* 0x100fe200078e0a06 */
[----:B------:R-:W-:Y:S02]  /*73f0*/  ISETP.GT.U32.AND P1, PT, R6, R15, PT ;  /* 0x0000000f0600720c */ /* 0x000fe40003f24070 */
[----:B------:R-:W-:Y:S02]  /*7400*/  ISETP.GE.AND P6, PT, R9, RZ, PT ;  /* 0x000000ff0900720c */ /* 0x000fe40003fc6270 */
[C---:B------:R-:W-:Y:S01]  /*7410*/  IADD3 R9, R7.reuse, 0x77, RZ ;  /* 0x0000007707097810 */ /* 0x040fe20007ffe0ff */
[----:B------:R0:W-:Y:S01]  /*7420*/  STL [R1+0x1d4], R11 ;  /* 0x0001d40b01007387 */ /* 0x0001e20000100800 */
[----:B------:R-:W-:Y:S01]  /*7430*/  IADD3 R5, R7, 0x76, RZ ;  /* 0x0000007607057810 */ /* 0x000fe20007ffe0ff */
[----:B------:R-:W-:-:S02]  /*7440*/  @!P3 IMAD.IADD R13, R13, 0x1, -R6 ;  /* 0x000000010d0db824 */ /* 0x000fc400078e0a06 */
[----:B------:R1:W-:Y:S02]  /*7450*/  STL [R1+0x1d8], R2 ;  /* 0x0001d80201007387 */ /* 0x0003e40000100800 */
[----:B------:R-:W-:Y:S01]  /*7460*/  @!P4 IMAD.IADD R16, R16, 0x1, -R6 ;  /* 0x000000011010c824 */ /* 0x000fe200078e0a06 */
[----:B0-----:R-:W-:Y:S02]  /*7470*/  IABS R11, R9 ;  /* 0x00000009000b7213 */ /* 0x001fe40000000000 */
[----:B------:R-:W-:Y:S02]  /*7480*/  ISETP.GT.U32.AND P4, PT, R6, R13, PT ;  /* 0x0000000d0600720c */ /* 0x000fe40003f84070 */
[----:B-1----:R-:W-:Y:S01]  /*7490*/  IABS R2, R5 ;  /* 0x0000000500027213 */ /* 0x002fe20000000000 */
[----:B------:R-:W-:Y:S01]  /*74a0*/  IMAD.HI.U32 R14, R25, R11, RZ ;  /* 0x0000000b190e7227 */ /* 0x000fe200078e00ff */
[----:B------:R-:W-:-:S03]  /*74b0*/  ISETP.GE.AND P3, PT, R0, RZ, PT ;  /* 0x000000ff0000720c */ /* 0x000fc60003f66270 */
[----:B------:R-:W-:Y:S01]  /*74c0*/  @!P1 IMAD.IADD R15, R15, 0x1, -R6 ;  /* 0x000000010f0f9824 */ /* 0x000fe200078e0a06 */
[----:B------:R-:W-:Y:S01]  /*74d0*/  ISETP.GT.U32.AND P1, PT, R6, R16, PT ;  /* 0x000000100600720c */ /* 0x000fe20003f24070 */
[----:B------:R-:W-:Y:S01]  /*74e0*/  IMAD.HI.U32 R0, R25, R2, RZ ;  /* 0x0000000219007227 */ /* 0x000fe200078e00ff */
[----:B------:R-:W-:-:S03]  /*74f0*/  ISETP.GE.AND P5, PT, R12, RZ, PT ;  /* 0x000000ff0c00720c */ /* 0x000fc60003fa6270 */
[----:B------:R-:W-:Y:S02]  /*7500*/  IMAD.MOV R14, RZ, RZ, -R14 ;  /* 0x000000ffff0e7224 */ /* 0x000fe400078e0a0e */
[----:B------:R-:W-:Y:S02]  /*7510*/  IMAD.MOV R0, RZ, RZ, -R0 ;  /* 0x000000ffff007224 */ /* 0x000fe400078e0a00 */
[C---:B------:R-:W-:Y:S01]  /*7520*/  IMAD R11, R6.reuse, R14, R11 ;  /* 0x0000000e060b7224 */ /* 0x040fe200078e020b */
[----:B------:R-:W-:Y:S01]  /*7530*/  IADD3 R12, R7, 0x74, RZ ;  /* 0x00000074070c7810 */ /* 0x000fe20007ffe0ff */
[C---:B------:R-:W-:Y:S02]  /*7540*/  IMAD R2, R6.reuse, R0, R2 ;  /* 0x0000000006027224 */ /* 0x040fe400078e0202 */
[----:B------:R-:W-:Y:S01]  /*7550*/  @!P4 IMAD.IADD R13, R13, 0x1, -R6 ;  /* 0x000000010d0dc824 */ /* 0x000fe200078e0a06 */
[----:B------:R-:W-:Y:S01]  /*7560*/  ISETP.GT.U32.AND P4, PT, R6, R11, PT ;  /* 0x0000000b0600720c */ /* 0x000fe20003f84070 */
[----:B------:R-:W-:Y:S01]  /*7570*/  IMAD.MOV.U32 R20, RZ, RZ, R18 ;  /* 0x000000ffff147224 */ /* 0x000fe200078e0012 */
[----:B------:R-:W-:Y:S01]  /*7580*/  IADD3 R10, R7, 0x75, RZ ;  /* 0x00000075070a7810 */ /* 0x000fe20007ffe0ff */
[----:B------:R-:W-:Y:S01]  /*7590*/  IMAD.MOV.U32 R19, RZ, RZ, R17 ;  /* 0x000000ffff137224 */ /* 0x000fe200078e0011 */
[----:B------:R-:W-:Y:S01]  /*75a0*/  IABS R3, R12 ;  /* 0x0000000c00037213 */ /* 0x000fe20000000000 */
[----:B------:R-:W-:Y:S01]  /*75b0*/  @!P1 IMAD.IADD R16, R16, 0x1, -R6 ;  /* 0x0000000110109824 */ /* 0x000fe200078e0a06 */
[C---:B------:R-:W-:Y:S01]  /*75c0*/  ISETP.GT.U32.AND P1, PT, R6.reuse, R2, PT ;  /* 0x000000020600720c */ /* 0x040fe20003f24070 */
[----:B------:R-:W-:Y:S01]  /*75d0*/  @!P5 IMAD.MOV R20, RZ, RZ, -R20 ;  /* 0x000000ffff14d224 */ /* 0x000fe200078e0a14 */
[----:B------:R-:W-:Y:S01]  /*75e0*/  IABS R4, R10 ;  /* 0x0000000a00047213 */ /* 0x000fe20000000000 */
[----:B------:R-:W-:Y:S01]  /*75f0*/  @!P2 IMAD.MOV R19, RZ, RZ, -R19 ;  /* 0x000000ffff13a224 */ /* 0x000fe200078e0a13 */
[----:B------:R-:W-:-:S02]  /*7600*/  ISETP.GT.U32.AND P5, PT, R6, R15, PT ;  /* 0x0000000f0600720c */ /* 0x000fc40003fa4070 */
[----:B------:R-:W-:Y:S01]  /*7610*/  ISETP.GE.AND P2, PT, R9, RZ, PT ;  /* 0x000000ff0900720c */ /* 0x000fe20003f46270 */
[----:B------:R-:W-:-:S04]  /*7620*/  IMAD.HI.U32 R9, R25, R3, RZ ;  /* 0x0000000319097227 */ /* 0x000fc800078e00ff */
[----:B------:R-:W-:-:S04]  /*7630*/  IMAD.HI.U32 R14, R25, R4, RZ ;  /* 0x00000004190e7227 */ /* 0x000fc800078e00ff */
[----:B------:R-:W-:Y:S02]  /*7640*/  IMAD.MOV R9, RZ, RZ, -R9 ;  /* 0x000000ffff097224 */ /* 0x000fe400078e0a09 */
[----:B------:R-:W-:Y:S02]  /*7650*/  @!P4 IMAD.IADD R11, R11, 0x1, -R6 ;  /* 0x000000010b0bc824 */ /* 0x000fe400078e0a06 */
[----:B------:R-:W-:Y:S01]  /*7660*/  IMAD.MOV R14, RZ, RZ, -R14 ;  /* 0x000000ffff0e7224 */ /* 0x000fe200078e0a0e */
[----:B------:R-:W-:Y:S01]  /*7670*/  IADD3 R0, R7, 0x73, RZ ;  /* 0x0000007307007810 */ /* 0x000fe20007ffe0ff */
[----:B------:R-:W-:Y:S02]  /*7680*/  IMAD R3, R6, R9, R3 ;  /* 0x0000000906037224 */ /* 0x000fe400078e0203 */
[----:B------:R-:W-:Y:S01]  /*7690*/  @!P1 IMAD.IADD R2, R2, 0x1, -R6 ;  /* 0x0000000102029824 */ /* 0x000fe200078e0a06 */
[C---:B------:R-:W-:Y:S01]  /*76a0*/  ISETP.GT.U32.AND P1, PT, R6.reuse, R11, PT ;  /* 0x0000000b0600720c */ /* 0x040fe20003f24070 */
[----:B------:R-:W-:-:S02]  /*76b0*/  IMAD R4, R6, R14, R4 ;  /* 0x0000000e06047224 */ /* 0x000fc400078e0204 */
[----:B------:R-:W-:Y:S01]  /*76c0*/  @!P5 IMAD.IADD R15, R15, 0x1, -R6 ;  /* 0x000000010f0fd824 */ /* 0x000fe200078e0a06 */
[----:B------:R-:W-:Y:S01]  /*76d0*/  ISETP.GE.AND P5, PT, R5, RZ, PT ;  /* 0x000000ff0500720c */ /* 0x000fe20003fa6270 */
[----:B------:R-:W-:Y:S01]  /*76e0*/  IMAD.MOV.U32 R17, RZ, RZ, R13 ;  /* 0x000000ffff117224 */ /* 0x000fe200078e000d */
[----:B------:R-:W-:Y:S01]  /*76f0*/  IABS R5, R0 ;  /* 0x0000000000057213 */ /* 0x000fe20000000000 */
[----:B------:R-:W-:Y:S01]  /*7700*/  @!P6 IMAD.MOV R16, RZ, RZ, -R16 ;  /* 0x000000ffff10e224 */ /* 0x000fe200078e0a10 */
[C---:B------:R-:W-:Y:S01]  /*7710*/  ISETP.GT.U32.AND P6, PT, R6.reuse, R3, PT ;  /* 0x000000030600720c */ /* 0x040fe20003fc4070 */
[----:B------:R-:W-:Y:S01]  /*7720*/  @!P0 IMAD.MOV R17, RZ, RZ, -R17 ;  /* 0x000000ffff118224 */ /* 0x000fe200078e0a11 */
[C---:B------:R-:W-:Y:S01]  /*7730*/  ISETP.GT.U32.AND P4, PT, R6.reuse, R4, PT ;  /* 0x000000040600720c */ /* 0x040fe20003f84070 */
[----:B------:R-:W-:Y:S01]  /*7740*/  IMAD.HI.U32 R13, R25, R5, RZ ;  /* 0x00000005190d7227 */ /* 0x000fe200078e00ff */
[----:B------:R-:W-:Y:S01]  /*7750*/  ISETP.GT.U32.AND P0, PT, R6, R2, PT ;  /* 0x000000020600720c */ /* 0x000fe20003f04070 */
[----:B------:R-:W-:Y:S02]  /*7760*/  STL [R1+0x1b0], R20 ;  /* 0x0001b01401007387 */ /* 0x000fe40000100800 */
[----:B------:R-:W-:-:S02]  /*7770*/  @!P3 IMAD.MOV R15, RZ, RZ, -R15 ;  /* 0x000000ffff0fb224 */ /* 0x000fc400078e0a0f */
[----:B------:R-:W-:Y:S01]  /*7780*/  STL [R1+0x1b4], R19 ;  /* 0x0001b41301007387 */ /* 0x000fe20000100800 */
[----:B------:R-:W-:Y:S02]  /*7790*/  IMAD.MOV R13, RZ, RZ, -R13 ;  /* 0x000000ffff0d7224 */ /* 0x000fe400078e0a0d */
[----:B------:R-:W-:Y:S01]  /*77a0*/  @!P1 IMAD.IADD R11, R11, 0x1, -R6 ;  /* 0x000000010b0b9824 */ /* 0x000fe200078e0a06 */
[----:B------:R-:W-:Y:S01]  /*77b0*/  STL [R1+0x1cc], R17 ;  /* 0x0001cc1101007387 */ /* 0x000fe20000100800 */
[----:B------:R-:W-:-:S03]  /*77c0*/  IMAD R5, R6, R13, R5 ;  /* 0x0000000d06057224 */ /* 0x000fc600078e0205 */
[----:B------:R-:W-:Y:S01]  /*77d0*/  STL [R1+0x1b8], R16 ;  /* 0x0001b81001007387 */ /* 0x000fe20000100800 */
[----:B------:R-:W-:-:S03]  /*77e0*/  @!P6 IMAD.IADD R3, R3, 0x1, -R6 ;  /* 0x000000010303e824 */ /* 0x000fc600078e0a06 */
[----:B------:R0:W-:Y:S01]  /*77f0*/  STL [R1+0x1bc], R15 ;  /* 0x0001bc0f01007387 */ /* 0x0001e20000100800 */
[--C-:B------:R-:W-:Y:S01]  /*7800*/  @!P4 IMAD.IADD R4, R4, 0x1, -R6.reuse ;  /* 0x000000010404c824 */ /* 0x100fe200078e0a06 */
[----:B------:R-:W-:Y:S01]  /*7810*/  IADD3 R9, R7, 0x72, RZ ;  /* 0x0000007207097810 */ /* 0x000fe20007ffe0ff */
[----:B------:R-:W-:Y:S01]  /*7820*/  @!P0 IMAD.IADD R2, R2, 0x1, -R6 ;  /* 0x0000000102028824 */ /* 0x000fe200078e0a06 */
[C---:B------:R-:W-:Y:S01]  /*7830*/  ISETP.GT.U32.AND P0, PT, R6.reuse, R5, PT ;  /* 0x000000050600720c */ /* 0x040fe20003f04070 */
[----:B0-----:R-:W-:Y:S01]  /*7840*/  IMAD.MOV.U32 R15, RZ, RZ, R11 ;  /* 0x000000ffff0f7224 */ /* 0x001fe200078e000b */
[----:B------:R-:W-:-:S03]  /*7850*/  ISETP.GT.U32.AND P4, PT, R6, R4, PT ;  /* 0x000000040600720c */ /* 0x000fc60003f84070 */
[----:B------:R-:W-:Y:S01]  /*7860*/  @!P2 IMAD.MOV R15, RZ, RZ, -R15 ;  /* 0x000000ffff0fa224 */ /* 0x000fe200078e0a0f */
[----:B------:R-:W-:Y:S02]  /*7870*/  ISETP.GT.U32.AND P2, PT, R6, R3, PT ;  /* 0x000000030600720c */ /* 0x000fe40003f44070 */
[----:B------:R-:W-:Y:S01]  /*7880*/  IABS R14, R9 ;  /* 0x00000009000e7213 */ /* 0x000fe20000000000 */
[----:B------:R-:W-:Y:S01]  /*7890*/  IMAD.MOV.U32 R11, RZ, RZ, R2 ;  /* 0x000000ffff0b7224 */ /* 0x000fe200078e0002 */
[----:B------:R-:W-:Y:S02]  /*78a0*/  ISETP.GE.AND P3, PT, R10, RZ, PT ;  /* 0x000000ff0a00720c */ /* 0x000fe40003f66270 */
[----:B------:R-:W-:Y:S01]  /*78b0*/  ISETP.GE.AND P1, PT, R12, RZ, PT ;  /* 0x000000ff0c00720c */ /* 0x000fe20003f26270 */
[----:B------:R-:W-:Y:S02]  /*78c0*/  IMAD.MOV.U32 R10, RZ, RZ, R14 ;  /* 0x000000ffff0a7224 */ /* 0x000fe400078e000e */
[----:B------:R-:W-:-:S02]  /*78d0*/  @!P5 IMAD.MOV R11, RZ, RZ, -R11 ;  /* 0x000000ffff0bd224 */ /* 0x000fc400078e0a0b */
[----:B------:R-:W-:Y:S01]  /*78e0*/  IMAD.HI.U32 R12, R25, R10, RZ ;  /* 0x0000000a190c7227 */ /* 0x000fe200078e00ff */
[----:B------:R-:W-:Y:S03]  /*78f0*/  STL [R1+0x1c0], R15 ;  /* 0x0001c00f01007387 */ /* 0x000fe60000100800 */
[--C-:B------:R-:W-:Y:S02]  /*7900*/  @!P0 IMAD.IADD R5, R5, 0x1, -R6.reuse ;  /* 0x0000000105058824 */ /* 0x100fe400078e0a06 */
[--C-:B------:R-:W-:Y:S01]  /*7910*/  @!P2 IMAD.IADD R3, R3, 0x1, -R6.reuse ;  /* 0x000000010303a824 */ /* 0x100fe200078e0a06 */
[----:B------:R0:W-:Y:S01]  /*7920*/  STL [R1+0x1c4], R11 ;  /* 0x0001c40b01007387 */ /* 0x0001e20000100800 */
[----:B------:R-:W-:Y:S01]  /*7930*/  @!P4 IMAD.IADD R4, R4, 0x1, -R6 ;  /* 0x000000010404c824 */ /* 0x000fe200078e0a06 */
[----:B------:R-:W-:Y:S01]  /*7940*/  ISETP.GE.AND P4, PT, R9, RZ, PT ;  /* 0x000000ff0900720c */ /* 0x000fe20003f86270 */
[----:B------:R-:W-:Y:S01]  /*7950*/  IMAD.MOV R12, RZ, RZ, -R12 ;  /* 0x000000ffff0c7224 */ /* 0x000fe200078e0a0c */
[----:B------:R-:W-:-:S02]  /*7960*/  IADD3 R9, R7, 0x71, RZ ;  /* 0x0000007107097810 */ /* 0x000fc40007ffe0ff */
[----:B------:R-:W-:Y:S01]  /*7970*/  ISETP.GT.U32.AND P0, PT, R6, R5, PT ;  /* 0x000000050600720c */ /* 0x000fe20003f04070 */
[----:B------:R-:W-:Y:S02]  /*7980*/  @!P3 IMAD.MOV R4, RZ, RZ, -R4 ;  /* 0x000000ffff04b224 */ /* 0x000fe400078e0a04 */
[----:B0-----:R-:W-:Y:S01]  /*7990*/  IMAD.MOV.U32 R11, RZ, RZ, R3 ;  /* 0x000000ffff0b7224 */ /* 0x001fe200078e0003 */
[----:B------:R-:W-:Y:S01]  /*79a0*/  ISETP.GE.AND P6, PT, R0, RZ, PT ;  /* 0x000000ff0000720c */ /* 0x000fe20003fc6270 */
[C---:B------:R-:W-:Y:S01]  /*79b0*/  IMAD R0, R6.reuse, R12, R10 ;  /* 0x0000000c06007224 */ /* 0x040fe200078e020a */
[----:B------:R-:W-:Y:S01]  /*79c0*/  ISETP.GE.AND P5, PT, R9, RZ, PT ;  /* 0x000000ff0900720c */ /* 0x000fe20003fa6270 */
[----:B------:R-:W-:Y:S01]  /*79d0*/  @!P1 IMAD.MOV R11, RZ, RZ, -R11 ;  /* 0x000000ffff0b9224 */ /* 0x000fe200078e0a0b */
[----:B------:R-:W-:Y:S01]  /*79e0*/  IABS R9, R9 ;  /* 0x0000000900097213 */ /* 0x000fe20000000000 */
[----:B------:R-:W-:Y:S01]  /*79f0*/  STL [R1+0x1c8], R4 ;  /* 0x0001c80401007387 */ /* 0x000fe20000100800 */
[----:B------:R-:W-:-:S03]  /*7a00*/  ISETP.GT.U32.AND P3, PT, R6, R0, PT ;  /* 0x000000000600720c */ /* 0x000fc60003f64070 */
[----:B------:R0:W-:Y:S01]  /*7a10*/  STL [R1+0x414], R11 ;  /* 0x0004140b01007387 */ /* 0x0001e20000100800 */
[----:B------:R-:W-:Y:S01]  /*7a20*/  IADD3 R10, R7, 0x6f, RZ ;  /* 0x0000006f070a7810 */ /* 0x000fe20007ffe0ff */
[----:B------:R-:W-:Y:S02]  /*7a30*/  @!P0 IMAD.IADD R5, R5, 0x1, -R6 ;  /* 0x0000000105058824 */ /* 0x000fe400078e0a06 */
[----:B0-----:R-:W-:-:S04]  /*7a40*/  IMAD.HI.U32 R11, R25, R9, RZ ;  /* 0x00000009190b7227 */ /* 0x001fc800078e00ff */
[----:B------:R-:W-:Y:S01]  /*7a50*/  IMAD.MOV R11, RZ, RZ, -R11 ;  /* 0x000000ffff0b7224 */ /* 0x000fe200078e0a0b */
[----:B------:R-:W-:Y:S01]  /*7a60*/  ISETP.GE.AND P1, PT, R10, RZ, PT ;  /* 0x000000ff0a00720c */ /* 0x000fe20003f26270 */
[----:B------:R-:W-:Y:S01]  /*7a70*/  IMAD.MOV.U32 R12, RZ, RZ, R5 ;  /* 0x000000ffff0c7224 */ /* 0x000fe200078e0005 */
[----:B------:R-:W-:Y:S01]  /*7a80*/  IABS R10, R10 ;  /* 0x0000000a000a7213 */ /* 0x000fe20000000000 */
[----:B------:R-:W-:Y:S02]  /*7a90*/  IMAD R9, R6, R11, R9 ;  /* 0x0000000b06097224 */ /* 0x000fe400078e0209 */
[----:B------:R-:W-:Y:S02]  /*7aa0*/  @!P3 IMAD.IADD R0, R0, 0x1, -R6 ;  /* 0x000000010000b824 */ /* 0x000fe400078e0a06 */
[----:B------:R-:W-:Y:S01]  /*7ab0*/  @!P6 IMAD.MOV R12, RZ, RZ, -R12 ;  /* 0x000000ffff0ce224 */ /* 0x000fe200078e0a0c */
[C---:B------:R-:W-:Y:S01]  /*7ac0*/  ISETP.GT.U32.AND P6, PT, R6.reuse, R9, PT ;  /* 0x000000090600720c */ /* 0x040fe20003fc4070 */
[----:B------:R-:W-:Y:S01]  /*7ad0*/  IMAD.HI.U32 R3, R25, R10, RZ ;  /* 0x0000000a19037227 */ /* 0x000fe200078e00ff */
[----:B------:R-:W-:-:S02]  /*7ae0*/  ISETP.GT.U32.AND P3, PT, R6, R0, PT ;  /* 0x000000000600720c */ /* 0x000fc40003f64070 */
[----:B------:R-:W-:Y:S01]  /*7af0*/  IADD3 R22, R7, 0x70, RZ ;  /* 0x0000007007167810 */ /* 0x000fe20007ffe0ff */
[----:B------:R-:W-:-:S03]  /*7b00*/  IMAD.MOV R3, RZ, RZ, -R3 ;  /* 0x000000ffff037224 */ /* 0x000fc600078e0a03 */
[----:B------:R-:W-:Y:S01]  /*7b10*/  ISETP.GE.AND P2, PT, R22, RZ, PT ;  /* 0x000000ff1600720c */ /* 0x000fe20003f46270 */
[----:B------:R-:W-:Y:S01]  /*7b20*/  IMAD R10, R6, R3, R10 ;  /* 0x00000003060a7224 */ /* 0x000fe200078e020a */
[----:B------:R-:W-:-:S03]  /*7b30*/  IABS R22, R22 ;  /* 0x0000001600167213 */ /* 0x000fc60000000000 */
[----:B------:R-:W-:Y:S01]  /*7b40*/  @!P6 IMAD.IADD R9, R9, 0x1, -R6 ;  /* 0x000000010909e824 */ /* 0x000fe200078e0a06 */
[----:B------:R-:W-:Y:S01]  /*7b50*/  ISETP.GT.U32.AND P6, PT, R6, R10, PT ;  /* 0x0000000a0600720c */ /* 0x000fe20003fc4070 */
[----:B------:R-:W-:Y:S01]  /*7b60*/  IMAD.HI.U32 R4, R25, R22, RZ ;  /* 0x0000001619047227 */ /* 0x000fe200078e00ff */
[----:B------:R-:W-:-:S03]  /*7b70*/  IADD3 R2, R7, 0x6e, RZ ;  /* 0x0000006e07027810 */ /* 0x000fc60007ffe0ff */
[----:B------:R-:W-:Y:S02]  /*7b80*/  @!P3 IMAD.IADD R0, R0, 0x1, -R6 ;  /* 0x000000010000b824 */ /* 0x000fe400078e0a06 */
[----:B------:R-:W-:Y:S01]  /*7b90*/  IMAD.MOV R4, RZ, RZ, -R4 ;  /* 0x000000ffff047224 */ /* 0x000fe200078e0a04 */
[----:B------:R-:W-:Y:S01]  /*7ba0*/  IABS R18, R2 ;  /* 0x0000000200127213 */ /* 0x000fe20000000000 */
[----:B------:R-:W-:Y:S01]  /*7bb0*/  IMAD.MOV.U32 R5, RZ, RZ, R0 ;  /* 0x000000ffff057224 */ /* 0x000fe200078e0000 */
[----:B------:R-:W-:Y:S01]  /*7bc0*/  IADD3 R11, R7, 0x6d, RZ ;  /* 0x0000006d070b7810 */ /* 0x000fe20007ffe0ff */
[----:B------:R-:W-:Y:S01]  /*7bd0*/  IMAD R22, R6, R4, R22 ;  /* 0x0000000406167224 */ /* 0x000fe200078e0216 */
[----:B------:R-:W-:Y:S01]  /*7be0*/  ISETP.GE.AND P0, PT, R2, RZ, PT ;  /* 0x000000ff0200720c */ /* 0x000fe20003f06270 */
[----:B------:R-:W-:Y:S01]  /*7bf0*/  @!P4 IMAD.MOV R5, RZ, RZ, -R5 ;  /* 0x000000ffff05c224 */ /* 0x000fe200078e0a05 */
[----:B------:R-:W-:Y:S01]  /*7c00*/  ISETP.GT.U32.AND P4, PT, R6, R9, PT ;  /* 0x000000090600720c */ /* 0x000fe20003f84070 */
[----:B------:R-:W-:Y:S01]  /*7c10*/  IMAD.HI.U32 R2, R25, R18, RZ ;  /* 0x0000001219027227 */ /* 0x000fe200078e00ff */
[----:B------:R-:W-:-:S02]  /*7c20*/  IADD3 R17, R7, 0x6c, RZ ;  /* 0x0000006c07117810 */ /* 0x000fc40007ffe0ff */
[----:B------:R-:W-:Y:S01]  /*7c30*/  ISETP.GT.U32.AND P3, PT, R6, R22, PT ;  /* 0x000000160600720c */ /* 0x000fe20003f64070 */
[----:B------:R-:W-:Y:S01]  /*7c40*/  @!P6 IMAD.IADD R10, R10, 0x1, -R6 ;  /* 0x000000010a0ae824 */ /* 0x000fe200078e0a06 */
[----:B------:R-:W-:Y:S01]  /*7c50*/  IABS R21, R11 ;  /* 0x0000000b00157213 */ /* 0x000fe20000000000 */
[----:B------:R-:W-:Y:S01]  /*7c60*/  IMAD.MOV R2, RZ, RZ, -R2 ;  /* 0x000000ffff027224 */ /* 0x000fe200078e0a02 */
[----:B------:R0:W-:Y:S01]  /*7c70*/  STL [R1+0x410], R12 ;  /* 0x0004100c01007387 */ /* 0x0001e20000100800 */
[----:B------:R-:W-:Y:S02]  /*7c80*/  IABS R3, R17 ;  /* 0x0000001100037213 */ /* 0x000fe40000000000 */
[C---:B------:R-:W-:Y:S01]  /*7c90*/  ISETP.GT.U32.AND P6, PT, R6.reuse, R10, PT ;  /* 0x0000000a0600720c */ /* 0x040fe20003fc4070 */
[----:B------:R-:W-:Y:S01]  /*7ca0*/  IMAD R18, R6, R2, R18 ;  /* 0x0000000206127224 */ /* 0x000fe200078e0212 */
[----:B------:R-:W-:Y:S01]  /*7cb0*/  IADD3 R2, R7, 0x6b, RZ ;  /* 0x0000006b07027810 */ /* 0x000fe20007ffe0ff */
[----:B------:R-:W-:-:S02]  /*7cc0*/  IMAD.MOV.U32 R0, RZ, RZ, R3 ;  /* 0x000000ffff007224 */ /* 0x000fc400078e0003 */
[----:B0-----:R-:W-:Y:S01]  /*7cd0*/  IMAD.HI.U32 R12, R25, R21, RZ ;  /* 0x00000015190c7227 */ /* 0x001fe200078e00ff */
[----:B------:R0:W-:Y:S03]  /*7ce0*/  STL [R1+0x40c], R5 ;  /* 0x00040c0501007387 */ /* 0x0001e60000100800 */
[----:B------:R-:W-:Y:S02]  /*7cf0*/  IMAD.MOV R12, RZ, RZ, -R12 ;  /* 0x000000ffff0c7224 */ /* 0x000fe400078e0a0c */
[--C-:B------:R-:W-:Y:S01]  /*7d00*/  @!P4 IMAD.IADD R9, R9, 0x1, -R6.reuse ;  /* 0x000000010909c824 */ /* 0x100fe200078e0a06 */
[----:B------:R-:W-:Y:S01]  /*7d10*/  ISETP.GT.U32.AND P4, PT, R6, R18, PT ;  /* 0x000000120600720c */ /* 0x000fe20003f84070 */
[----:B------:R-:W-:Y:S01]  /*7d20*/  @!P3 IMAD.IADD R22, R22, 0x1, -R6 ;  /* 0x000000011616b824 */ /* 0x000fe200078e0a06 */
[----:B------:R-:W-:Y:S01]  /*7d30*/  IABS R13, R2 ;  /* 0x00000002000d7213 */ /* 0x000fe20000000000 */
[----:B------:R-:W-:-:S02]  /*7d40*/  IMAD R21, R6, R12, R21 ;  /* 0x0000000c06157224 */ /* 0x000fc400078e0215 */
[----:B0-----:R-:W-:Y:S01]  /*7d50*/  IMAD.HI.U32 R5, R25, R0, RZ ;  /* 0x0000000019057227 */ /* 0x001fe200078e00ff */
[----:B------:R-:W-:-:S03]  /*7d60*/  ISETP.GT.U32.AND P3, PT, R6, R22, PT ;  /* 0x000000160600720c */ /* 0x000fc60003f64070 */
[----:B------:R-:W-:Y:S02]  /*7d70*/  IMAD.MOV R5, RZ, RZ, -R5 ;  /* 0x000000ffff057224 */ /* 0x000fe400078e0a05 */
[----:B------:R-:W-:Y:S01]  /*7d80*/  @!P6 IMAD.IADD R10, R10, 0x1, -R6 ;  /* 0x000000010a0ae824 */ /* 0x000fe200078e0a06 */
[----:B------:R-:W-:Y:S01]  /*7d90*/  ISETP.GT.U32.AND P6, PT, R6, R21, PT ;  /* 0x000000150600720c */ /* 0x000fe20003fc4070 */
[----:B------:R-:W-:-:S04]  /*7da0*/  IMAD.HI.U32 R4, R25, R13, RZ ;  /* 0x0000000d19047227 */ /* 0x000fc800078e00ff */
[----:B------:R-:W-:Y:S02]  /*7db0*/  IMAD R0, R6, R5, R0 ;  /* 0x0000000506007224 */ /* 0x000fe400078e0200 */
[----:B------:R-:W-:Y:S01]  /*7dc0*/  IMAD.MOV R4, RZ, RZ, -R4 ;  /* 0x000000ffff047224 */ /* 0x000fe200078e0a04 */
[C---:B------:R-:W-:Y:S01]  /*7dd0*/  IADD3 R19, R7.reuse, 0x6a, RZ ;  /* 0x0000006a07137810 */ /* 0x040fe20007ffe0ff */
[--C-:B------:R-:W-:Y:S01]  /*7de0*/  @!P4 IMAD.IADD R18, R18, 0x1, -R6.reuse ;  /* 0x000000011212c824 */ /* 0x100fe200078e0a06 */
[C---:B------:R-:W-:Y:S01]  /*7df0*/  ISETP.GT.U32.AND P4, PT, R6.reuse, R0, PT ;  /* 0x000000000600720c */ /* 0x040fe20003f84070 */
[----:B------:R-:W-:Y:S01]  /*7e00*/  IMAD R13, R6, R4, R13 ;  /* 0x00000004060d7224 */ /* 0x000fe200078e020d */
[----:B------:R-:W-:Y:S02]  /*7e10*/  IABS R14, R19 ;  /* 0x00000013000e7213 */ /* 0x000fe40000000000 */
[----:B------:R-:W-:Y:S01]  /*7e20*/  IADD3 R12, R7, 0x69, RZ ;  /* 0x00000069070c7810 */ /* 0x000fe20007ffe0ff */
[--C-:B------:R-:W-:Y:S01]  /*7e30*/  @!P3 IMAD.IADD R22, R22, 0x1, -R6.reuse ;  /* 0x000000011616b824 */ /* 0x100fe200078e0a06 */
[----:B------:R-:W-:Y:S01]  /*7e40*/  ISETP.GE.AND P3, PT, R11, RZ, PT ;  /* 0x000000ff0b00720c */ /* 0x000fe20003f66270 */
[----:B------:R-:W-:Y:S01]  /*7e50*/  @!P6 IMAD.IADD R21, R21, 0x1, -R6 ;  /* 0x000000011515e824 */ /* 0x000fe200078e0a06 */
[----:B------:R-:W-:Y:S01]  /*7e60*/  ISETP.GT.U32.AND P6, PT, R6, R13, PT ;  /* 0x0000000d0600720c */ /* 0x000fe20003fc4070 */
[----:B------:R-:W-:Y:S01]  /*7e70*/  IMAD.HI.U32 R3, R25, R14, RZ ;  /* 0x0000000e19037227 */ /* 0x000fe200078e00ff */
[----:B------:R-:W-:-:S02]  /*7e80*/  IABS R11, R12 ;  /* 0x0000000c000b7213 */ /* 0x000fc40000000000 */
[C---:B------:R-:W-:Y:S01]  /*7e90*/  IADD3 R16, R7.reuse, 0x67, RZ ;  /* 0x0000006707107810 */ /* 0x040fe20007ffe0ff */
[----:B------:R-:W-:Y:S01]  /*7ea0*/  @!P5 IMAD.MOV R9, RZ, RZ, -R9 ;  /* 0x000000ffff09d224 */ /* 0x000fe200078e0a09 */
[----:B------:R-:W-:Y:S01]  /*7eb0*/  ISETP.GT.U32.AND P5, PT, R6, R18, PT ;  /* 0x000000120600720c */ /* 0x000fe20003fa4070 */
[----:B------:R-:W-:Y:S01]  /*7ec0*/  IMAD.MOV R3, RZ, RZ, -R3 ;  /* 0x000000ffff037224 */ /* 0x000fe200078e0a03 */
[----:B------:R-:W-:Y:S01]  /*7ed0*/  IADD3 R15, R7, 0x68, RZ ;  /* 0x00000068070f7810 */ /* 0x000fe20007ffe0ff */
[----:B------:R-:W-:Y:S01]  /*7ee0*/  IMAD.HI.U32 R27, R25, R11, RZ ;  /* 0x0000000b191b7227 */ /* 0x000fe200078e00ff */
[----:B------:R-:W-:-:S03]  /*7ef0*/  IABS R5, R16 ;  /* 0x0000001000057213 */ /* 0x000fc60000000000 */
[----:B------:R-:W-:Y:S02]  /*7f00*/  @!P4 IMAD.IADD R0, R0, 0x1, -R6 ;  /* 0x000000010000c824 */ /* 0x000fe400078e0a06 */
[C---:B------:R-:W-:Y:S01]  /*7f10*/  IMAD R14, R6.reuse, R3, R14 ;  /* 0x00000003060e7224 */ /* 0x040fe200078e020e */
[----:B------:R-:W-:Y:S01]  /*7f20*/  IABS R3, R15 ;  /* 0x0000000f00037213 */ /* 0x000fe20000000000 */
[----:B------:R-:W-:Y:S01]  /*7f30*/  IMAD.MOV R27, RZ, RZ, -R27 ;  /* 0x000000ffff1b7224 */ /* 0x000fe200078e0a1b */
[----:B------:R0:W-:Y:S01]  /*7f40*/  STL [R1+0x1ac], R9 ;  /* 0x0001ac0901007387 */ /* 0x0001e20000100800 */
[----:B------:R-:W-:Y:S01]  /*7f50*/  @!P2 IMAD.MOV R22, RZ, RZ, -R22 ;  /* 0x000000ffff16a224 */ /* 0x000fe200078e0a16 */
[----:B------:R-:W-:Y:S01]  /*7f60*/  ISETP.GT.U32.AND P2, PT, R6, R0, PT ;  /* 0x000000000600720c */ /* 0x000fe20003f44070 */
[----:B------:R-:W-:-:S04]  /*7f70*/  IMAD.HI.U32 R24, R25, R5, RZ ;  /* 0x0000000519187227 */ /* 0x000fc800078e00ff */
[----:B------:R-:W-:Y:S01]  /*7f80*/  @!P6 IMAD.IADD R13, R13, 0x1, -R6 ;  /* 0x000000010d0de824 */ /* 0x000fe200078e0a06 */
[C---:B------:R-:W-:Y:S01]  /*7f90*/  ISETP.GT.U32.AND P6, PT, R6.reuse, R21, PT ;  /* 0x000000150600720c */ /* 0x040fe20003fc4070 */
[----:B------:R-:W-:Y:S02]  /*7fa0*/  IMAD R11, R6, R27, R11 ;  /* 0x0000001b060b7224 */ /* 0x000fe400078e020b */
[----:B0-----:R-:W-:Y:S02]  /*7fb0*/  IMAD.MOV.U32 R9, RZ, RZ, R10 ;  /* 0x000000ffff097224 */ /* 0x001fe400078e000a */
[----:B------:R-:W-:-:S04]  /*7fc0*/  IMAD.HI.U32 R23, R25, R3, RZ ;  /* 0x0000000319177227 */ /* 0x000fc800078e00ff */
[----:B------:R-:W-:Y:S02]  /*7fd0*/  IMAD.MOV R24, RZ, RZ, -R24 ;  /* 0x000000ffff187224 */ /* 0x000fe400078e0a18 */
[----:B------:R-:W-:Y:S01]  /*7fe0*/  @!P1 IMAD.MOV R9, RZ, RZ, -R9 ;  /* 0x000000ffff099224 */ /* 0x000fe200078e0a09 */
[----:B------:R-:W-:Y:S01]  /*7ff0*/  ISETP.GT.U32.AND P1, PT, R6, R13, PT ;  /* 0x0000000d0600720c */ /* 0x000fe20003f24070 */
[----:B------:R-:W-:Y:S01]  /*8000*/  @!P5 IMAD.IADD R18, R18, 0x1, -R6 ;  /* 0x000000011212d824 */ /* 0x000fe200078e0a06 */
[C---:B------:R-:W-:Y:S01]  /*8010*/  ISETP.GT.U32.AND P5, PT, R6.reuse, R11, PT ;  /* 0x0000000b0600720c */ /* 0x040fe20003fa4070 */
[----:B------:R-:W-:Y:S02]  /*8020*/  IMAD.MOV R23, RZ, RZ, -R23 ;  /* 0x000000ffff177224 */ /* 0x000fe400078e0a17 */
[C---:B------:R-:W-:Y:S01]  /*8030*/  IMAD R5, R6.reuse, R24, R5 ;  /* 0x0000001806057224 */ /* 0x040fe200078e0205 */
[C---:B------:R-:W-:Y:S01]  /*8040*/  ISETP.GT.U32.AND P4, PT, R6.reuse, R14, PT ;  /* 0x0000000e0600720c */ /* 0x040fe20003f84070 */
[----:B------:R-:W-:-:S02]  /*8050*/  IMAD R3, R6, R23, R3 ;  /* 0x0000001706037224 */ /* 0x000fc400078e0203 */
[--C-:B------:R-:W-:Y:S01]  /*8060*/  @!P2 IMAD.IADD R0, R0, 0x1, -R6.reuse ;  /* 0x000000010000a824 */ /* 0x100fe200078e0a06 */
[C---:B------:R-:W-:Y:S01]  /*8070*/  ISETP.GT.U32.AND P2, PT, R6.reuse, R5, PT ;  /* 0x000000050600720c */ /* 0x040fe20003f44070 */
[--C-:B------:R-:W-:Y:S01]  /*8080*/  @!P6 IMAD.IADD R21, R21, 0x1, -R6.reuse ;  /* 0x000000011515e824 */ /* 0x100fe200078e0a06 */
[----:B------:R-:W-:Y:S01]  /*8090*/  ISETP.GT.U32.AND P6, PT, R6, R3, PT ;  /* 0x000000030600720c */ /* 0x000fe20003fc4070 */
[--C-:B------:R-:W-:Y:S01]  /*80a0*/  @!P1 IMAD.IADD R13, R13, 0x1, -R6.reuse ;  /* 0x000000010d0d9824 */ /* 0x100fe200078e0a06 */
[----:B------:R-:W-:Y:S01]  /*80b0*/  ISETP.GE.AND P1, PT, R17, RZ, PT ;  /* 0x000000ff1100720c */ /* 0x000fe20003f26270 */
[--C-:B------:R-:W-:Y:S01]  /*80c0*/  @!P5 IMAD.IADD R11, R11, 0x1, -R6.reuse ;  /* 0x000000010b0bd824 */ /* 0x100fe200078e0a06 */
[----:B------:R-:W-:Y:S01]  /*80d0*/  STL [R1+0x1a8], R22 ;  /* 0x0001a81601007387 */ /* 0x000fe20000100800 */
[----:B------:R-:W-:Y:S02]  /*80e0*/  ISETP.GE.AND P5, PT, R2, RZ, PT ;  /* 0x000000ff0200720c */ /* 0x000fe40003fa6270 */
[----:B------:R-:W-:Y:S01]  /*80f0*/  IADD3 R20, R7, 0x66, RZ ;  /* 0x0000006607147810 */ /* 0x000fe20007ffe0ff */
[----:B------:R0:W-:Y:S01]  /*8100*/  STL [R1+0x1a4], R9 ;  /* 0x0001a40901007387 */ /* 0x0001e20000100800 */
[----:B------:R-:W-:-:S02]  /*8110*/  @!P4 IMAD.IADD R14, R14, 0x1, -R6 ;  /* 0x000000010e0ec824 */ /* 0x000fc400078e0a06 */
[----:B------:R-:W-:Y:S01]  /*8120*/  IABS R4, R20 ;  /* 0x0000001400047213 */ /* 0x000fe20000000000 */
[----:B------:R-:W-:Y:S02]  /*8130*/  IMAD.MOV.U32 R27, RZ, RZ, R18 ;  /* 0x000000ffff1b7224 */ /* 0x000fe400078e0012 */
[----:B------:R-:W-:Y:S01]  /*8140*/  @!P2 IMAD.IADD R5, R5, 0x1, -R6 ;  /* 0x000000010505a824 */ /* 0x000fe200078e0a06 */
[----:B0-----:R-:W-:Y:S01]  /*8150*/  IADD3 R9, R7, 0x65, RZ ;  /* 0x0000006507097810 */ /* 0x001fe20007ffe0ff */
[----:B------:R-:W-:Y:S01]  /*8160*/  IMAD.MOV.U32 R22, RZ, RZ, R21 ;  /* 0x000000ffff167224 */ /* 0x000fe200078e0015 */
[----:B------:R-:W-:Y:S02]  /*8170*/  ISETP.GE.AND P2, PT, R12, RZ, PT ;  /* 0x000000ff0c00720c */ /* 0x000fe40003f46270 */
[----:B------:R-:W-:Y:S01]  /*8180*/  IABS R17, R9 ;  /* 0x0000000900117213 */ /* 0x000fe20000000000 */
[----:B------:R-:W-:Y:S01]  /*8190*/  IMAD.MOV.U32 R12, RZ, RZ, R0 ;  /* 0x000000ffff0c7224 */ /* 0x000fe200078e0000 */
[C---:B------:R-:W-:Y:S01]  /*81a0*/  ISETP.GT.U32.AND P4, PT, R6.reuse, R14, PT ;  /* 0x0000000e0600720c */ /* 0x040fe20003f84070 */
[----:B------:R-:W-:Y:S01]  /*81b0*/  @!P6 IMAD.IADD R3, R3, 0x1, -R6 ;  /* 0x000000010303e824 */ /* 0x000fe200078e0a06 */
[----:B------:R-:W-:Y:S01]  /*81c0*/  ISETP.GE.AND P6, PT, R19, RZ, PT ;  /* 0x000000ff1300720c */ /* 0x000fe20003fc6270 */
[----:B------:R-:W-:Y:S01]  /*81d0*/  @!P0 IMAD.MOV R27, RZ, RZ, -R27 ;  /* 0x000000ffff1b8224 */ /* 0x000fe200078e0a1b */
[----:B------:R-:W-:Y:S01]  /*81e0*/  ISETP.GT.U32.AND P0, PT, R6, R11, PT ;  /* 0x0000000b0600720c */ /* 0x000fe20003f04070 */
[----:B------:R-:W-:-:S02]  /*81f0*/  IMAD.MOV.U32 R0, RZ, RZ, R13 ;  /* 0x000000ffff007224 */ /* 0x000fc400078e000d */
[----:B------:R-:W-:-:S04]  /*8200*/  IMAD.HI.U32 R26, R25, R4, RZ ;  /* 0x00000004191a7227 */ /* 0x000fc800078e00ff */
[----:B------:R-:W-:-:S04]  /*8210*/  IMAD.HI.U32 R19, R25, R17, RZ ;  /* 0x0000001119137227 */ /* 0x000fc800078e00ff */
[----:B------:R-:W-:Y:S02]  /*8220*/  @!P3 IMAD.MOV R22, RZ, RZ, -R22 ;  /* 0x000000ffff16b224 */ /* 0x000fe400078e0a16 */
[----:B------:R-:W-:Y:S02]  /*8230*/  @!P1 IMAD.MOV R12, RZ, RZ, -R12 ;  /* 0x000000ffff0c9224 */ /* 0x000fe400078e0a0c */
[----:B------:R-:W-:Y:S01]  /*8240*/  @!P5 IMAD.MOV R0, RZ, RZ, -R0 ;  /* 0x000000ffff00d224 */ /* 0x000fe200078e0a00 */
[----:B------:R-:W-:Y:S01]  /*8250*/  STL [R1+0x194], R27 ;  /* 0x0001941b01007387 */ /* 0x000fe20000100800 */
[----:B------:R-:W-:Y:S02]  /*8260*/  IMAD.MOV R26, RZ, RZ, -R26 ;  /* 0x000000ffff1a7224 */ /* 0x000fe400078e0a1a */
[----:B------:R-:W-:Y:S01]  /*8270*/  IMAD.MOV R19, RZ, RZ, -R19 ;  /* 0x000000ffff137224 */ /* 0x000fe200078e0a13 */
[----:B------:R-:W-:Y:S01]  /*8280*/  STL [R1+0x190], R22 ;  /* 0x0001901601007387 */ /* 0x000fe20000100800 */
[----:B------:R-:W-:-:S03]  /*8290*/  IMAD R4, R6, R26, R4 ;  /* 0x0000001a06047224 */ /* 0x000fc600078e0204 */
[----:B------:R-:W-:Y:S01]  /*82a0*/  STL [R1+0x18c], R12 ;  /* 0x00018c0c01007387 */ /* 0x000fe20000100800 */
[----:B------:R-:W-:-:S03]  /*82b0*/  ISETP.GT.U32.AND P3, PT, R6, R3, PT ;  /* 0x000000030600720c */ /* 0x000fc60003f64070 */
[----:B------:R0:W-:Y:S01]  /*82c0*/  STL [R1+0x188], R0 ;  /* 0x0001880001007387 */ /* 0x0001e20000100800 */
[--C-:B------:R-:W-:Y:S01]  /*82d0*/  @!P4 IMAD.IADD R14, R14, 0x1, -R6.reuse ;  /* 0x000000010e0ec824 */ /* 0x100fe200078e0a06 */
[C---:B------:R-:W-:Y:S01]  /*82e0*/  ISETP.GT.U32.AND P4, PT, R6.reuse, R4, PT ;  /* 0x000000040600720c */ /* 0x040fe20003f84070 */
[----:B------:R-:W-:Y:S02]  /*82f0*/  @!P0 IMAD.IADD R11, R11, 0x1, -R6 ;  /* 0x000000010b0b8824 */ /* 0x000fe400078e0a06 */
[----:B0-----:R-:W-:Y:S01]  /*8300*/  IMAD R0, R6, R19, R17 ;  /* 0x0000001306007224 */ /* 0x001fe200078e0211 */
[----:B------:R-:W-:-:S04]  /*8310*/  ISETP.GE.AND P5, PT, R15, RZ, PT ;  /* 0x000000ff0f00720c */ /* 0x000fc80003fa6270 */
[----:B------:R-:W-:Y:S01]  /*8320*/  ISETP.GT.U32.AND P0, PT, R6, R0, PT ;  /* 0x000000000600720c */ /* 0x000fe20003f04070 */
[----:B------:R-:W-:Y:S01]  /*8330*/  IMAD.MOV.U32 R12, RZ, RZ, R14 ;  /* 0x000000ffff0c7224 */ /* 0x000fe200078e000e */
[----:B------:R-:W-:Y:S01]  /*8340*/  IADD3 R10, R7, 0x64, RZ ;  /* 0x00000064070a7810 */ /* 0x000fe20007ffe0ff */
[--C-:B------:R-:W-:Y:S02]  /*8350*/  @!P3 IMAD.IADD R3, R3, 0x1, -R6.reuse ;  /* 0x000000010303b824 */ /* 0x100fe400078e0a06 */
[----:B------:R-:W-:Y:S01]  /*8360*/  @!P4 IMAD.IADD R4, R4, 0x1, -R6 ;  /* 0x000000010404c824 */ /* 0x000fe200078e0a06 */
[----:B------:R-:W-:Y:S01]  /*8370*/  IABS R2, R10 ;  /* 0x0000000a00027213 */ /* 0x000fe20000000000 */
[----:B------:R-:W-:Y:S01]  /*8380*/  @!P6 IMAD.MOV R12, RZ, RZ, -R12 ;  /* 0x000000ffff0ce224 */ /* 0x000fe200078e0a0c */
[----:B------:R-:W-:Y:S01]  /*8390*/  ISETP.GT.U32.AND P4, PT, R6, R5, PT ;  /* 0x000000050600720c */ /* 0x000fe20003f84070 */
[----:B------:R-:W-:-:S04]  /*83a0*/  IMAD.MOV.U32 R13, RZ, RZ, R3 ;  /* 0x000000ffff0d7224 */ /* 0x000fc800078e0003 */
[----:B------:R-:W-:Y:S01]  /*83b0*/  @!P0 IMAD.IADD R0, R0, 0x1, -R6 ;  /* 0x0000000100008824 */ /* 0x000fe200078e0a06 */
[----:B------:R0:W-:Y:S01]  /*83c0*/  STL [R1+0x184], R12 ;  /* 0x0001840c01007387 */ /* 0x0001e20000100800 */
[----:B------:R-:W-:Y:S01]  /*83d0*/  @!P5 IMAD.MOV R13, RZ, RZ, -R13 ;  /* 0x000000ffff0dd224 */ /* 0x000fe200078e0a0d */
[----:B------:R-:W-:Y:S02]  /*83e0*/  ISETP.GE.AND P6, PT, R16, RZ, PT ;  /* 0x000000ff1000720c */ /* 0x000fe40003fc6270 */
[----:B------:R-:W-:Y:S01]  /*83f0*/  ISETP.GT.U32.AND P5, PT, R6, R0, PT ;  /* 0x000000000600720c */ /* 0x000fe20003fa4070 */
[----:B0-----:R-:W-:Y:S01]  /*8400*/  IMAD.HI.U32 R12, R25, R2, RZ ;  /* 0x00000002190c7227 */ /* 0x001fe200078e00ff */
[----:B------:R-:W-:-:S03]  /*8410*/  IADD3 R17, R7, 0x63, RZ ;  /* 0x0000006307117810 */ /* 0x000fc60007ffe0ff */
[----:B------:R-:W-:Y:S01]  /*8420*/  IMAD.MOV R12, RZ, RZ, -R12 ;  /* 0x000000ffff0c7224 */ /* 0x000fe200078e0a0c */
[----:B------:R-:W-:Y:S01]  /*8430*/  ISETP.GE.AND P0, PT, R17, RZ, PT ;  /* 0x000000ff1100720c */ /* 0x000fe20003f06270 */
[----:B------:R-:W-:Y:S01]  /*8440*/  @!P4 IMAD.IADD R5, R5, 0x1, -R6 ;  /* 0x000000010505c824 */ /* 0x000fe200078e0a06 */
[----:B------:R-:W-:Y:S01]  /*8450*/  ISETP.GE.AND P4, PT, R9, RZ, PT ;  /* 0x000000ff0900720c */ /* 0x000fe20003f86270 */
[----:B------:R-:W-:Y:S01]  /*8460*/  IMAD R2, R6, R12, R2 ;  /* 0x0000000c06027224 */ /* 0x000fe200078e0202 */
[C---:B------:R-:W-:Y:S01]  /*8470*/  IADD3 R12, R7.reuse, 0x62, RZ ;  /* 0x00000062070c7810 */ /* 0x040fe20007ffe0ff */
[----:B------:R-:W-:Y:S01]  /*8480*/  IMAD.MOV.U32 R14, RZ, RZ, R11 ;  /* 0x000000ffff0e7224 */ /* 0x000fe200078e000b */
[----:B------:R-:W-:Y:S02]  /*8490*/  IADD3 R9, R7, 0x60, RZ ;  /* 0x0000006007097810 */ /* 0x000fe40007ffe0ff */
[----:B------:R-:W-:Y:S01]  /*84a0*/  IABS R17, R17 ;  /* 0x0000001100117213 */ /* 0x000fe20000000000 */
[----:B------:R-:W-:Y:S01]  /*84b0*/  @!P2 IMAD.MOV R14, RZ, RZ, -R14 ;  /* 0x000000ffff0ea224 */ /* 0x000fe200078e0a0e */
[----:B------:R-:W-:Y:S01]  /*84c0*/  ISETP.GE.AND P2, PT, R12, RZ, PT ;  /* 0x000000ff0c00720c */ /* 0x000fe20003f46270 */
[----:B------:R-:W-:Y:S01]  /*84d0*/  @!P5 IMAD.IADD R0, R0, 0x1, -R6 ;  /* 0x000000010000d824 */ /* 0x000fe200078e0a06 */
[----:B------:R-:W-:Y:S01]  /*84e0*/  IABS R11, R12 ;  /* 0x0000000c000b7213 */ /* 0x000fe20000000000 */
[----:B------:R-:W-:Y:S01]  /*84f0*/  @!P6 IMAD.MOV R5, RZ, RZ, -R5 ;  /* 0x000000ffff05e224 */ /* 0x000fe200078e0a05 */
[----:B------:R-:W-:-:S02]  /*8500*/  IABS R12, R9 ;  /* 0x00000009000c7213 */ /* 0x000fc40000000000 */
[----:B------:R-:W-:Y:S01]  /*8510*/  ISETP.GE.AND P5, PT, R9, RZ, PT ;  /* 0x000000ff0900720c */ /* 0x000fe20003fa6270 */
[----:B------:R-:W-:Y:S01]  /*8520*/  IMAD.HI.U32 R9, R25, R17, RZ ;  /* 0x0000001119097227 */ /* 0x000fe200078e00ff */
[C---:B------:R-:W-:Y:S01]  /*8530*/  ISETP.GT.U32.AND P6, PT, R6.reuse, R2, PT ;  /* 0x000000020600720c */ /* 0x040fe20003fc4070 */
[----:B------:R-:W-:Y:S02]  /*8540*/  STL [R1+0x16c], R14 ;  /* 0x00016c0e01007387 */ /* 0x000fe40000100800 */
[----:B------:R-:W-:Y:S01]  /*8550*/  IMAD.MOV R9, RZ, RZ, -R9 ;  /* 0x000000ffff097224 */ /* 0x000fe200078e0a09 */
[C---:B------:R-:W-:Y:S01]  /*8560*/  ISETP.GT.U32.AND P1, PT, R6.reuse, R4, PT ;  /* 0x000000040600720c */ /* 0x040fe20003f24070 */
[----:B------:R0:W-:Y:S02]  /*8570*/  STL [R1+0x168], R13 ;  /* 0x0001680d01007387 */ /* 0x0001e40000100800 */
[----:B------:R-:W-:Y:S02]  /*8580*/  IMAD R17, R6, R9, R17 ;  /* 0x0000000906117224 */ /* 0x000fe400078e0211 */
[----:B0-----:R-:W-:-:S04]  /*8590*/  IMAD.MOV.U32 R13, RZ, RZ, R0 ;  /* 0x000000ffff0d7224 */ /* 0x001fc800078e0000 */
[--C-:B------:R-:W-:Y:S02]  /*85a0*/  @!P6 IMAD.IADD R2, R2, 0x1, -R6.reuse ;  /* 0x000000010202e824 */ /* 0x100fe400078e0a06 */
[----:B------:R-:W-:Y:S01]  /*85b0*/  @!P4 IMAD.MOV R13, RZ, RZ, -R13 ;  /* 0x000000ffff0dc224 */ /* 0x000fe200078e0a0d */
[C---:B------:R-:W-:Y:S02]  /*85c0*/  ISETP.GT.U32.AND P4, PT, R6.reuse, R17, PT ;  /* 0x000000110600720c */ /* 0x040fe40003f84070 */
[----:B------:R-:W-:Y:S01]  /*85d0*/  ISETP.GT.U32.AND P6, PT, R6, R2, PT ;  /* 0x000000020600720c */ /* 0x000fe20003fc4070 */
[----:B------:R-:W-:Y:S01]  /*85e0*/  @!P1 IMAD.IADD R4, R4, 0x1, -R6 ;  /* 0x0000000104049824 */ /* 0x000fe200078e0a06 */
[----:B------:R-:W-:Y:S02]  /*85f0*/  ISETP.GE.AND P1, PT, R10, RZ, PT ;  /* 0x000000ff0a00720c */ /* 0x000fe40003f26270 */
[----:B------:R-:W-:Y:S01]  /*8600*/  IADD3 R10, R7, 0x61, RZ ;  /* 0x00000061070a7810 */ /* 0x000fe20007ffe0ff */
[----:B------:R0:W-:Y:S03]  /*8610*/  STL [R1+0x164], R5 ;  /* 0x0001640501007387 */ /* 0x0001e60000100800 */
[----:B------:R-:W-:-:S03]  /*8620*/  IABS R21, R10 ;  /* 0x0000000a00157213 */ /* 0x000fc60000000000 */
[----:B------:R-:W-:Y:S02]  /*8630*/  @!P4 IMAD.IADD R17, R17, 0x1, -R6 ;  /* 0x000000011111c824 */ /* 0x000fe400078e0a06 */
[----:B0-----:R-:W-:-:S03]  /*8640*/  IMAD.HI.U32 R5, R25, R11, RZ ;  /* 0x0000000b19057227 */ /* 0x001fc600078e00ff */
[----:B------:R-:W-:Y:S01]  /*8650*/  ISETP.GT.U32.AND P4, PT, R6, R17, PT ;  /* 0x000000110600720c */ /* 0x000fe20003f84070 */
[----:B------:R-:W-:Y:S02]  /*8660*/  IMAD.MOV.U32 R3, RZ, RZ, R4 ;  /* 0x000000ffff037224 */ /* 0x000fe400078e0004 */
[----:B------:R-:W-:Y:S01]  /*8670*/  IMAD.HI.U32 R4, R25, R21, RZ ;  /* 0x0000001519047227 */ /* 0x000fe200078e00ff */
[----:B------:R-:W-:-:S03]  /*8680*/  ISETP.GE.AND P3, PT, R20, RZ, PT ;  /* 0x000000ff1400720c */ /* 0x000fc60003f66270 */
[----:B------:R-:W-:Y:S02]  /*8690*/  IMAD.MOV R5, RZ, RZ, -R5 ;  /* 0x000000ffff057224 */ /* 0x000fe400078e0a05 */
[----:B------:R-:W-:Y:S02]  /*86a0*/  @!P6 IMAD.IADD R2, R2, 0x1, -R6 ;  /* 0x000000010202e824 */ /* 0x000fe400078e0a06 */
[----:B------:R-:W-:Y:S02]  /*86b0*/  IMAD.MOV R4, RZ, RZ, -R4 ;  /* 0x000000ffff047224 */ /* 0x000fe400078e0a04 */
[C---:B------:R-:W-:Y:S02]  /*86c0*/  IMAD R11, R6.reuse, R5, R11 ;  /* 0x00000005060b7224 */ /* 0x040fe400078e020b */
[----:B------:R-:W-:Y:S02]  /*86d0*/  IMAD.MOV.U32 R14, RZ, RZ, R2 ;  /* 0x000000ffff0e7224 */ /* 0x000fe400078e0002 */
[----:B------:R-:W-:-:S02]  /*86e0*/  IMAD R21, R6, R4, R21 ;  /* 0x0000000406157224 */ /* 0x000fc400078e0215 */
[----:B------:R-:W-:Y:S01]  /*86f0*/  @!P1 IMAD.MOV R14, RZ, RZ, -R14 ;  /* 0x000000ffff0e9224 */ /* 0x000fe200078e0a0e */
[C---:B------:R-:W-:Y:S01]  /*8700*/  ISETP.GT.U32.AND P1, PT, R6.reuse, R11, PT ;  /* 0x0000000b0600720c */ /* 0x040fe20003f24070 */
[----:B------:R-:W-:Y:S01]  /*8710*/  @!P4 IMAD.IADD R17, R17, 0x1, -R6 ;  /* 0x000000011111c824 */ /* 0x000fe200078e0a06 */
[----:B------:R-:W-:Y:S01]  /*8720*/  ISETP.GT.U32.AND P4, PT, R6, R21, PT ;  /* 0x000000150600720c */ /* 0x000fe20003f84070 */
[----:B------:R-:W-:Y:S01]  /*8730*/  @!P3 IMAD.MOV R3, RZ, RZ, -R3 ;  /* 0x000000ffff03b224 */ /* 0x000fe200078e0a03 */
[----:B------:R-:W-:Y:S02]  /*8740*/  ISETP.GE.AND P3, PT, R10, RZ, PT ;  /* 0x000000ff0a00720c */ /* 0x000fe40003f66270 */
[----:B------:R-:W-:Y:S02]  /*8750*/  IADD3 R10, R7, 0x5d, RZ ;  /* 0x0000005d070a7810 */ /* 0x000fe40007ffe0ff */
[----:B------:R0:W-:Y:S02]  /*8760*/  STL [R1+0x160], R3 ;  /* 0x0001600301007387 */ /* 0x0001e40000100800 */
[----:B------:R-:W-:-:S02]  /*8770*/  IABS R9, R10 ;  /* 0x0000000a00097213 */ /* 0x000fc40000000000 */
[----:B------:R1:W-:Y:S01]  /*8780*/  STL [R1+0x180], R13 ;  /* 0x0001800d01007387 */ /* 0x0003e20000100800 */
[----:B------:R-:W-:Y:S02]  /*8790*/  @!P1 IMAD.IADD R11, R11, 0x1, -R6 ;  /* 0x000000010b0b9824 */ /* 0x000fe400078e0a06 */
[----:B0-----:R-:W-:Y:S01]  /*87a0*/  IMAD.HI.U32 R3, R25, R12, RZ ;  /* 0x0000000c19037227 */ /* 0x001fe200078e00ff */
[----:B-1----:R-:W-:-:S03]  /*87b0*/  IADD3 R13, R7, 0x5f, RZ ;  /* 0x0000005f070d7810 */ /* 0x002fc60007ffe0ff */
[----:B------:R-:W-:Y:S01]  /*87c0*/  IMAD.MOV R3, RZ, RZ, -R3 ;  /* 0x000000ffff037224 */ /* 0x000fe200078e0a03 */
[----:B------:R-:W-:Y:S01]  /*87d0*/  IADD3 R4, R7, 0x5e, RZ ;  /* 0x0000005e07047810 */ /* 0x000fe20007ffe0ff */
[----:B------:R-:W-:Y:S01]  /*87e0*/  @!P4 IMAD.IADD R21, R21, 0x1, -R6 ;  /* 0x000000011515c824 */ /* 0x000fe200078e0a06 */
[----:B------:R-:W-:Y:S01]  /*87f0*/  ISETP.GE.AND P6, PT, R13, RZ, PT ;  /* 0x000000ff0d00720c */ /* 0x000fe20003fc6270 */
[----:B------:R-:W-:Y:S01]  /*8800*/  IMAD.MOV.U32 R2, RZ, RZ, R9 ;  /* 0x000000ffff027224 */ /* 0x000fe200078e0009 */
[----:B------:R-:W-:Y:S02]  /*8810*/  IABS R13, R13 ;  /* 0x0000000d000d7213 */ /* 0x000fe40000000000 */
[C---:B------:R-:W-:Y:S01]  /*8820*/  ISETP.GT.U32.AND P1, PT, R6.reuse, R11, PT ;  /* 0x0000000b0600720c */ /* 0x040fe20003f24070 */
[C---:B------:R-:W-:Y:S01]  /*8830*/  IMAD R12, R6.reuse, R3, R12 ;  /* 0x00000003060c7224 */ /* 0x040fe200078e020c */
[----:B------:R-:W-:Y:S01]  /*8840*/  IABS R3, R4 ;  /* 0x0000000400037213 */ /* 0x000fe20000000000 */
[----:B------:R-:W-:Y:S01]  /*8850*/  IMAD.HI.U32 R5, R25, R13, RZ ;  /* 0x0000000d19057227 */ /* 0x000fe200078e00ff */
[----:B------:R-:W-:-:S02]  /*8860*/  ISETP.GT.U32.AND P4, PT, R6, R21, PT ;  /* 0x000000150600720c */ /* 0x000fc40003f84070 */
[----:B------:R-:W-:Y:S01]  /*8870*/  IADD3 R18, R7, 0x5b, RZ ;  /* 0x0000005b07127810 */ /* 0x000fe20007ffe0ff */
[----:B------:R-:W-:Y:S01]  /*8880*/  IMAD.HI.U32 R16, R25, R2, RZ ;  /* 0x0000000219107227 */ /* 0x000fe200078e00ff */
[----:B------:R-:W-:Y:S02]  /*8890*/  IADD3 R19, R7, 0x5c, RZ ;  /* 0x0000005c07137810 */ /* 0x000fe40007ffe0ff */
[----:B------:R-:W-:Y:S01]  /*88a0*/  IABS R15, R18 ;  /* 0x00000012000f7213 */ /* 0x000fe20000000000 */
[----:B------:R-:W-:Y:S02]  /*88b0*/  IMAD.MOV R5, RZ, RZ, -R5 ;  /* 0x000000ffff057224 */ /* 0x000fe400078e0a05 */
[----:B------:R-:W-:Y:S01]  /*88c0*/  IMAD.HI.U32 R9, R25, R3, RZ ;  /* 0x0000000319097227 */ /* 0x000fe200078e00ff */
[----:B------:R-:W-:-:S03]  /*88d0*/  IABS R0, R19 ;  /* 0x0000001300007213 */ /* 0x000fc60000000000 */
[----:B------:R-:W-:Y:S02]  /*88e0*/  IMAD.MOV R16, RZ, RZ, -R16 ;  /* 0x000000ffff107224 */ /* 0x000fe400078e0a10 */
[C---:B------:R-:W-:Y:S02]  /*88f0*/  IMAD R13, R6.reuse, R5, R13 ;  /* 0x00000005060d7224 */ /* 0x040fe400078e020d */
[----:B------:R-:W-:Y:S02]  /*8900*/  IMAD.MOV R9, RZ, RZ, -R9 ;  /* 0x000000ffff097224 */ /* 0x000fe400078e0a09 */
[C---:B------:R-:W-:Y:S02]  /*8910*/  IMAD R2, R6.reuse, R16, R2 ;  /* 0x0000001006027224 */ /* 0x040fe400078e0202 */
[----:B------:R-:W-:Y:S01]  /*8920*/  @!P1 IMAD.IADD R11, R11, 0x1, -R6 ;  /* 0x000000010b0b9824 */ /* 0x000fe200078e0a06 */
[----:B------:R-:W-:Y:S01]  /*8930*/  ISETP.GT.U32.AND P1, PT, R6, R12, PT ;  /* 0x0000000c0600720c */ /* 0x000fe20003f24070 */
[----:B------:R-:W-:Y:S01]  /*8940*/  IMAD.MOV.U32 R23, RZ, RZ, R17 ;  /* 0x000000ffff177224 */ /* 0x000fe200078e0011 */
[----:B------:R0:W-:Y:S01]  /*8950*/  STL [R1+0x17c], R14 ;  /* 0x00017c0e01007387 */ /* 0x0001e20000100800 */
[----:B------:R-:W-:-:S04]  /*8960*/  IMAD.HI.U32 R5, R25, R15, RZ ;  /* 0x0000000f19057227 */ /* 0x000fc800078e00ff */
[C---:B------:R-:W-:Y:S02]  /*8970*/  IMAD R3, R6.reuse, R9, R3 ;  /* 0x0000000906037224 */ /* 0x040fe400078e0203 */
[----:B------:R-:W-:Y:S02]  /*8980*/  IMAD.MOV.U32 R22, RZ, RZ, R11 ;  /* 0x000000ffff167224 */ /* 0x000fe400078e000b */
[----:B------:R-:W-:Y:S01]  /*8990*/  @!P0 IMAD.MOV R23, RZ, RZ, -R23 ;  /* 0x000000ffff178224 */ /* 0x000fe200078e0a17 */
[----:B------:R-:W-:Y:S01]  /*89a0*/  ISETP.GT.U32.AND P0, PT, R6, R13, PT ;  /* 0x0000000d0600720c */ /* 0x000fe20003f04070 */
[----:B0-----:R-:W-:-:S04]  /*89b0*/  IMAD.HI.U32 R14, R25, R0, RZ ;  /* 0x00000000190e7227 */ /* 0x001fc800078e00ff */
[----:B------:R-:W-:Y:S01]  /*89c0*/  @!P4 IMAD.IADD R21, R21, 0x1, -R6 ;  /* 0x000000011515c824 */ /* 0x000fe200078e0a06 */
[C---:B------:R-:W-:Y:S01]  /*89d0*/  ISETP.GT.U32.AND P4, PT, R6.reuse, R2, PT ;  /* 0x000000020600720c */ /* 0x040fe20003f84070 */
[----:B------:R-:W-:Y:S02]  /*89e0*/  IMAD.MOV R5, RZ, RZ, -R5 ;  /* 0x000000ffff057224 */ /* 0x000fe400078e0a05 */
[----:B------:R-:W-:Y:S02]  /*89f0*/  IMAD.MOV R14, RZ, RZ, -R14 ;  /* 0x000000ffff0e7224 */ /* 0x000fe400078e0a0e */
[----:B------:R-:W-:Y:S01]  /*8a00*/  @!P2 IMAD.MOV R22, RZ, RZ, -R22 ;  /* 0x000000ffff16a224 */ /* 0x000fe200078e0a16 */
[C---:B------:R-:W-:Y:S01]  /*8a10*/  ISETP.GT.U32.AND P2, PT, R6.reuse, R3, PT ;  /* 0x000000030600720c */ /* 0x040fe20003f44070 */
[C---:B------:R-:W-:Y:S01]  /*8a20*/  IMAD R15, R6.reuse, R5, R15 ;  /* 0x00000005060f7224 */ /* 0x040fe200078e020f */
[----:B------:R-:W-:Y:S01]  /*8a30*/  IADD3 R5, R7, 0x59, RZ ;  /* 0x0000005907057810 */ /* 0x000fe20007ffe0ff */
[----:B------:R-:W-:-:S02]  /*8a40*/  IMAD R0, R6, R14, R0 ;  /* 0x0000000e06007224 */ /* 0x000fc400078e0200 */
[--C-:B------:R-:W-:Y:S01]  /*8a50*/  @!P1 IMAD.IADD R12, R12, 0x1, -R6.reuse ;  /* 0x000000010c0c9824 */ /* 0x100fe200078e0a06 */
[----:B------:R-:W-:Y:S01]  /*8a60*/  IABS R20, R5 ;  /* 0x0000000500147213 */ /* 0x000fe20000000000 */
[----:B------:R0:W-:Y:S01]  /*8a70*/  STL [R1+0x15c], R23 ;  /* 0x00015c1701007387 */ /* 0x0001e20000100800 */
[C---:B------:R-:W-:Y:S01]  /*8a80*/  ISETP.GT.U32.AND P1, PT, R6.reuse, R0, PT ;  /* 0x000000000600720c */ /* 0x040fe20003f24070 */
[--C-:B------:R-:W-:Y:S01]  /*8a90*/  @!P0 IMAD.IADD R13, R13, 0x1, -R6.reuse ;  /* 0x000000010d0d8824 */ /* 0x100fe200078e0a06 */
[----:B------:R-:W-:Y:S01]  /*8aa0*/  ISETP.GT.U32.AND P0, PT, R6, R12, PT ;  /* 0x0000000c0600720c */ /* 0x000fe20003f04070 */
[----:B------:R-:W-:Y:S02]  /*8ab0*/  @!P4 IMAD.IADD R2, R2, 0x1, -R6 ;  /* 0x000000010202c824 */ /* 0x000fe400078e0a06 */
[----:B------:R-:W-:Y:S02]  /*8ac0*/  IMAD.MOV.U32 R11, RZ, RZ, R20 ;  /* 0x000000ffff0b7224 */ /* 0x000fe400078e0014 */
[----:B0-----:R-:W-:Y:S01]  /*8ad0*/  IMAD.MOV.U32 R23, RZ, RZ, R21 ;  /* 0x000000ffff177224 */ /* 0x001fe200078e0015 */
[----:B------:R-:W-:Y:S01]  /*8ae0*/  IADD3 R9, R7, 0x5a, RZ ;  /* 0x0000005a07097810 */ /* 0x000fe20007ffe0ff */
[----:B------:R-:W-:Y:S01]  /*8af0*/  @!P2 IMAD.IADD R3, R3, 0x1, -R6 ;  /* 0x000000010303a824 */ /* 0x000fe200078e0a06 */
[----:B------:R0:W-:Y:S01]  /*8b00*/  STL [R1+0x154], R22 ;  /* 0x0001541601007387 */ /* 0x0001e20000100800 */
[----:B------:R-:W-:Y:S01]  /*8b10*/  @!P3 IMAD.MOV R23, RZ, RZ, -R23 ;  /* 0x000000ffff17b224 */ /* 0x000fe200078e0a17 */
[----:B------:R-:W-:-:S02]  /*8b20*/  ISETP.GT.U32.AND P3, PT, R6, R2, PT ;  /* 0x000000020600720c */ /* 0x000fc40003f64070 */
[----:B------:R-:W-:Y:S02]  /*8b30*/  IABS R14, R9 ;  /* 0x00000009000e7213 */ /* 0x000fe40000000000 */
[C---:B------:R-:W-:Y:S01]  /*8b40*/  ISETP.GT.U32.AND P4, PT, R6.reuse, R3, PT ;  /* 0x000000030600720c */ /* 0x040fe20003f84070 */
[----:B0-----:R-:W-:Y:S01]  /*8b50*/  IMAD.HI.U32 R22, R25, R11, RZ ;  /* 0x0000000b19167227 */ /* 0x001fe200078e00ff */
[----:B------:R-:W-:-:S03]  /*8b60*/  ISETP.GT.U32.AND P2, PT, R6, R13, PT ;  /* 0x0000000d0600720c */ /* 0x000fc60003f44070 */
[----:B------:R-:W-:Y:S02]  /*8b70*/  IMAD.MOV R22, RZ, RZ, -R22 ;  /* 0x000000ffff167224 */ /* 0x000fe400078e0a16 */
[----:B------:R-:W-:Y:S01]  /*8b80*/  @!P1 IMAD.IADD R0, R0, 0x1, -R6 ;  /* 0x0000000100009824 */ /* 0x000fe200078e0a06 */
[----:B------:R-:W-:Y:S01]  /*8b90*/  IADD3 R16, R7, 0x58, RZ ;  /* 0x0000005807107810 */ /* 0x000fe20007ffe0ff */
[----:B------:R-:W-:-:S04]  /*8ba0*/  IMAD.HI.U32 R17, R25, R14, RZ ;  /* 0x0000000e19117227 */ /* 0x000fc800078e00ff */
[----:B------:R-:W-:Y:S02]  /*8bb0*/  IMAD R11, R6, R22, R11 ;  /* 0x00000016060b7224 */ /* 0x000fe400078e020b */
[--C-:B------:R-:W-:Y:S01]  /*8bc0*/  @!P0 IMAD.IADD R12, R12, 0x1, -R6.reuse ;  /* 0x000000010c0c8824 */ /* 0x100fe200078e0a06 */
[C---:B------:R-:W-:Y:S01]  /*8bd0*/  ISETP.GT.U32.AND P0, PT, R6.reuse, R15, PT ;  /* 0x0000000f0600720c */ /* 0x040fe20003f04070 */
[----:B------:R-:W-:Y:S01]  /*8be0*/  IMAD.MOV R17, RZ, RZ, -R17 ;  /* 0x000000ffff117224 */ /* 0x000fe200078e0a11 */
[----:B------:R-:W-:Y:S01]  /*8bf0*/  ISETP.GT.U32.AND P1, PT, R6, R0, PT ;  /* 0x000000000600720c */ /* 0x000fe20003f24070 */
[----:B------:R-:W-:Y:S01]  /*8c00*/  @!P3 IMAD.IADD R2, R2, 0x1, -R6 ;  /* 0x000000010202b824 */ /* 0x000fe200078e0a06 */
[----:B------:R-:W-:Y:S02]  /*8c10*/  IABS R20, R16 ;  /* 0x0000001000147213 */ /* 0x000fe40000000000 */
[C---:B------:R-:W-:Y:S01]  /*8c20*/  ISETP.GT.U32.AND P3, PT, R6.reuse, R11, PT ;  /* 0x0000000b0600720c */ /* 0x040fe20003f64070 */
[----:B------:R-:W-:-:S02]  /*8c30*/  IMAD R14, R6, R17, R14 ;  /* 0x00000011060e7224 */ /* 0x000fc400078e020e */
[----:B------:R-:W-:Y:S01]  /*8c40*/  @!P4 IMAD.IADD R3, R3, 0x1, -R6 ;  /* 0x000000010303c824 */ /* 0x000fe200078e0a06 */
[----:B------:R-:W-:Y:S01]  /*8c50*/  ISETP.GE.AND P4, PT, R4, RZ, PT ;  /* 0x000000ff0400720c */ /* 0x000fe20003f86270 */
[----:B------:R-:W-:Y:S01]  /*8c60*/  IMAD.HI.U32 R4, R25, R20, RZ ;  /* 0x0000001419047227 */ /* 0x000fe200078e00ff */
[----:B------:R-:W-:-:S03]  /*8c70*/  IADD3 R17, R7, 0x57, RZ ;  /* 0x0000005707117810 */ /* 0x000fc60007ffe0ff */
[----:B------:R-:W-:Y:S01]  /*8c80*/  @!P2 IMAD.IADD R13, R13, 0x1, -R6 ;  /* 0x000000010d0da824 */ /* 0x000fe200078e0a06 */
[----:B------:R-:W-:Y:S01]  /*8c90*/  ISETP.GT.U32.AND P2, PT, R6, R14, PT ;  /* 0x0000000e0600720c */ /* 0x000fe20003f44070 */
[----:B------:R-:W-:Y:S02]  /*8ca0*/  IMAD.MOV R4, RZ, RZ, -R4 ;  /* 0x000000ffff047224 */ /* 0x000fe400078e0a04 */
[--C-:B------:R-:W-:Y:S02]  /*8cb0*/  @!P0 IMAD.IADD R15, R15, 0x1, -R6.reuse ;  /* 0x000000010f0f8824 */ /* 0x100fe400078e0a06 */
[----:B------:R-:W-:Y:S01]  /*8cc0*/  @!P1 IMAD.IADD R0, R0, 0x1, -R6 ;  /* 0x0000000100009824 */ /* 0x000fe200078e0a06 */
[----:B------:R-:W-:Y:S01]  /*8cd0*/  ISETP.GE.AND P1, PT, R10, RZ, PT ;  /* 0x000000ff0a00720c */ /* 0x000fe20003f26270 */
[C---:B------:R-:W-:Y:S01]  /*8ce0*/  IMAD R4, R6.reuse, R4, R20 ;  /* 0x0000000406047224 */ /* 0x040fe200078e0214 */
[----:B------:R-:W-:Y:S01]  /*8cf0*/  IABS R21, R17 ;  /* 0x0000001100157213 */ /* 0x000fe20000000000 */
[----:B------:R-:W-:Y:S01]  /*8d00*/  @!P3 IMAD.IADD R11, R11, 0x1, -R6 ;  /* 0x000000010b0bb824 */ /* 0x000fe200078e0a06 */
[----:B------:R-:W-:Y:S01]  /*8d10*/  ISETP.GT.U32.AND P3, PT, R6, R15, PT ;  /* 0x0000000f0600720c */ /* 0x000fe20003f64070 */
[----:B------:R-:W-:Y:S01]  /*8d20*/  IMAD.MOV.U32 R10, RZ, RZ, R3 ;  /* 0x000000ffff0a7224 */ /* 0x000fe200078e0003 */
[----:B------:R0:W-:Y:S01]  /*8d30*/  STL [R1+0x150], R23 ;  /* 0x0001501701007387 */ /* 0x0001e20000100800 */
[----:B------:R-:W-:Y:S01]  /*8d40*/  ISETP.GE.AND P0, PT, R19, RZ, PT ;  /* 0x000000ff1300720c */ /* 0x000fe20003f06270 */
[----:B------:R-:W-:-:S02]  /*8d50*/  IMAD.MOV.U32 R24, RZ, RZ, R12 ;  /* 0x000000ffff187224 */ /* 0x000fc400078e000c */
[----:B------:R-:W-:Y:S01]  /*8d60*/  @!P4 IMAD.MOV R10, RZ, RZ, -R10 ;  /* 0x000000ffff0ac224 */ /* 0x000fe200078e0a0a */
[----:B------:R-:W-:Y:S01]  /*8d70*/  ISETP.GT.U32.AND P4, PT, R6, R4, PT ;  /* 0x000000040600720c */ /* 0x000fe20003f84070 */
[----:B------:R-:W-:-:S04]  /*8d80*/  IMAD.HI.U32 R22, R25, R21, RZ ;  /* 0x0000001519167227 */ /* 0x000fc800078e00ff */
[----:B0-----:R-:W-:Y:S02]  /*8d90*/  IMAD.MOV.U32 R23, RZ, RZ, R13 ;  /* 0x000000ffff177224 */ /* 0x001fe400078e000d */
[----:B------:R-:W-:Y:S01]  /*8da0*/  @!P2 IMAD.IADD R14, R14, 0x1, -R6 ;  /* 0x000000010e0ea824 */ /* 0x000fe200078e0a06 */
[----:B------:R-:W-:Y:S01]  /*8db0*/  ISETP.GE.AND P2, PT, R18, RZ, PT ;  /* 0x000000ff1200720c */ /* 0x000fe20003f46270 */
[----:B------:R-:W-:Y:S02]  /*8dc0*/  IMAD.MOV.U32 R3, RZ, RZ, R2 ;  /* 0x000000ffff037224 */ /* 0x000fe400078e0002 */
[----:B------:R-:W-:Y:S02]  /*8dd0*/  @!P5 IMAD.MOV R24, RZ, RZ, -R24 ;  /* 0x000000ffff18d224 */ /* 0x000fe400078e0a18 */
[----:B------:R-:W-:Y:S02]  /*8de0*/  IMAD.MOV R22, RZ, RZ, -R22 ;  /* 0x000000ffff167224 */ /* 0x000fe400078e0a16 */
[----:B------:R-:W-:-:S02]  /*8df0*/  @!P6 IMAD.MOV R23, RZ, RZ, -R23 ;  /* 0x000000ffff17e224 */ /* 0x000fc400078e0a17 */
[----:B------:R-:W-:Y:S01]  /*8e00*/  @!P1 IMAD.MOV R3, RZ, RZ, -R3 ;  /* 0x000000ffff039224 */ /* 0x000fe200078e0a03 */
[----:B------:R-:W-:Y:S01]  /*8e10*/  STL [R1+0x14c], R24 ;  /* 0x00014c1801007387 */ /* 0x000fe20000100800 */
[C---:B------:R-:W-:Y:S02]  /*8e20*/  IMAD R21, R6.reuse, R22, R21 ;  /* 0x0000001606157224 */ /* 0x040fe400078e0215 */
[----:B------:R-:W-:Y:S01]  /*8e30*/  IMAD.MOV.U32 R2, RZ, RZ, R0 ;  /* 0x000000ffff027224 */ /* 0x000fe200078e0000 */
[----:B------:R-:W-:Y:S01]  /*8e40*/  STL [R1+0x148], R23 ;  /* 0x0001481701007387 */ /* 0x000fe20000100800 */
[----:B------:R-:W-:Y:S01]  /*8e50*/  @!P3 IMAD.IADD R15, R15, 0x1, -R6 ;  /* 0x000000010f0fb824 */ /* 0x000fe200078e0a06 */
[----:B------:R-:W-:Y:S02]  /*8e60*/  IADD3 R0, R7, 0x56, RZ ;  /* 0x0000005607007810 */ /* 0x000fe40007ffe0ff */
[----:B------:R0:W-:Y:S01]  /*8e70*/  STL [R1+0x144], R10 ;  /* 0x0001440a01007387 */ /* 0x0001e20000100800 */
[----:B------:R-:W-:Y:S01]  /*8e80*/  @!P0 IMAD.MOV R2, RZ, RZ, -R2 ;  /* 0x000000ffff028224 */ /* 0x000fe200078e0a02 */
[----:B------:R-:W-:Y:S01]  /*8e90*/  ISETP.GT.U32.AND P0, PT, R6, R21, PT ;  /* 0x000000150600720c */ /* 0x000fe20003f04070 */
[----:B------:R-:W-:Y:S01]  /*8ea0*/  @!P4 IMAD.IADD R4, R4, 0x1, -R6 ;  /* 0x000000010404c824 */ /* 0x000fe200078e0a06 */
[----:B------:R1:W-:Y:S01]  /*8eb0*/  STL [R1+0x140], R3 ;  /* 0x0001400301007387 */ /* 0x0003e20000100800 */
[----:B0-----:R-:W-:Y:S01]  /*8ec0*/  IABS R10, R0 ;  /* 0x00000000000a7213 */ /* 0x001fe20000000000 */
[----:B-1----:R-:W-:-:S02]  /*8ed0*/  IMAD.MOV.U32 R3, RZ, RZ, R15 ;  /* 0x000000ffff037224 */ /* 0x002fc400078e000f */
[----:B------:R0:W-:Y:S02]  /*8ee0*/  STL [R1+0x13c], R2 ;  /* 0x00013c0201007387 */ /* 0x0001e40000100800 */
[----:B------:R-:W-:Y:S01]  /*8ef0*/  @!P2 IMAD.MOV R3, RZ, RZ, -R3 ;  /* 0x000000ffff03a224 */ /* 0x000fe200078e0a03 */
[----:B------:R-:W-:Y:S02]  /*8f00*/  ISETP.GT.U32.AND P2, PT, R6, R4, PT ;  /* 0x000000040600720c */ /* 0x000fe40003f44070 */
[----:B------:R-:W-:Y:S01]  /*8f10*/  ISETP.GE.AND P4, PT, R0, RZ, PT ;  /* 0x000000ff0000720c */ /* 0x000fe20003f86270 */
[----:B0-----:R-:W-:Y:S01]  /*8f20*/  IMAD.HI.U32 R2, R25, R10, RZ ;  /* 0x0000000a19027227 */ /* 0x001fe200078e00ff */
[----:B------:R-:W-:-:S03]  /*8f30*/  IADD3 R0, R7, 0x55, RZ ;  /* 0x0000005507007810 */ /* 0x000fc60007ffe0ff */
[----:B------:R-:W-:Y:S01]  /*8f40*/  IMAD.MOV R2, RZ, RZ, -R2 ;  /* 0x000000ffff027224 */ /* 0x000fe200078e0a02 */
[----:B------:R-:W-:Y:S01]  /*8f50*/  ISETP.GE.AND P3, PT, R5, RZ, PT ;  /* 0x000000ff0500720c */ /* 0x000fe20003f66270 */
[----:B------:R-:W-:Y:S01]  /*8f60*/  @!P0 IMAD.IADD R21, R21, 0x1, -R6 ;  /* 0x0000000115158824 */ /* 0x000fe200078e0a06 */
[----:B------:R-:W-:Y:S01]  /*8f70*/  IABS R5, R0 ;  /* 0x0000000000057213 */ /* 0x000fe20000000000 */
[C---:B------:R-:W-:Y:S01]  /*8f80*/  IMAD R10, R6.reuse, R2, R10 ;  /* 0x00000002060a7224 */ /* 0x040fe200078e020a */
[----:B------:R-:W-:Y:S01]  /*8f90*/  ISETP.GT.U32.AND P5, PT, R6, R14, PT ;  /* 0x0000000e0600720c */ /* 0x000fe20003fa4070 */
[----:B------:R-:W-:Y:S01]  /*8fa0*/  @!P2 IMAD.IADD R4, R4, 0x1, -R6 ;  /* 0x000000010404a824 */ /* 0x000fe200078e0a06 */
[----:B------:R0:W-:Y:S01]  /*8fb0*/  STL [R1+0x138], R3 ;  /* 0x0001380301007387 */ /* 0x0001e20000100800 */
[C---:B------:R-:W-:Y:S02]  /*8fc0*/  ISETP.GT.U32.AND P0, PT, R6.reuse, R21, PT ;  /* 0x000000150600720c */ /* 0x040fe40003f04070 */
[----:B------:R-:W-:-:S02]  /*8fd0*/  ISETP.GT.U32.AND P2, PT, R6, R10, PT ;  /* 0x0000000a0600720c */ /* 0x000fc40003f44070 */
[C---:B------:R-:W-:Y:S01]  /*8fe0*/  ISETP.GT.U32.AND P6, PT, R6.reuse, R11, PT ;  /* 0x0000000b0600720c */ /* 0x040fe20003fc4070 */
[----:B0-----:R-:W-:Y:S01]  /*8ff0*/  IMAD.HI.U32 R3, R25, R5, RZ ;  /* 0x0000000519037227 */ /* 0x001fe200078e00ff */
[C---:B------:R-:W-:Y:S02]  /*9000*/  IADD3 R18, R7.reuse, 0x54, RZ ;  /* 0x0000005407127810 */ /* 0x040fe40007ffe0ff */
[----:B------:R-:W-:Y:S01]  /*9010*/  IADD3 R13, R7, 0x53, RZ ;  /* 0x00000053070d7810 */ /* 0x000fe20007ffe0ff */
[----:B------:R-:W-:Y:S01]  /*9020*/  IMAD.MOV R3, RZ, RZ, -R3 ;  /* 0x000000ffff037224 */ /* 0x000fe200078e0a03 */
[----:B------:R-:W-:Y:S02]  /*9030*/  ISETP.GE.AND P1, PT, R9, RZ, PT ;  /* 0x000000ff0900720c */ /* 0x000fe40003f26270 */
[----:B------:R-:W-:Y:S01]  /*9040*/  IABS R15, R18 ;  /* 0x00000012000f7213 */ /* 0x000fe20000000000 */
[----:B------:R-:W-:Y:S01]  /*9050*/  IMAD R5, R6, R3, R5 ;  /* 0x0000000306057224 */ /* 0x000fe200078e0205 */
[----:B------:R-:W-:Y:S01]  /*9060*/  IABS R9, R13 ;  /* 0x0000000d00097213 */ /* 0x000fe20000000000 */
[--C-:B------:R-:W-:Y:S01]  /*9070*/  @!P5 IMAD.IADD R14, R14, 0x1, -R6.reuse ;  /* 0x000000010e0ed824 */ /* 0x100fe200078e0a06 */
[----:B------:R-:W-:Y:S01]  /*9080*/  ISETP.GE.AND P5, PT, R16, RZ, PT ;  /* 0x000000ff1000720c */ /* 0x000fe20003fa6270 */
[--C-:B------:R-:W-:Y:S01]  /*9090*/  @!P0 IMAD.IADD R21, R21, 0x1, -R6.reuse ;  /* 0x0000000115158824 */ /* 0x100fe200078e0a06 */
[----:B------:R-:W-:Y:S01]  /*90a0*/  ISETP.GE.AND P0, PT, R0, RZ, PT ;  /* 0x000000ff0000720c */ /* 0x000fe20003f06270 */
[----:B------:R-:W-:Y:S01]  /*90b0*/  @!P2 IMAD.IADD R10, R10, 0x1, -R6 ;  /* 0x000000010a0aa824 */ /* 0x000fe200078e0a06 */
[----:B------:R-:W-:Y:S01]  /*90c0*/  ISETP.GT.U32.AND P2, PT, R6, R5, PT ;  /* 0x000000050600720c */ /* 0x000fe20003f44070 */
[----:B------:R-:W-:-:S02]  /*90d0*/  IMAD.MOV.U32 R0, RZ, RZ, R9 ;  /* 0x000000ffff007224 */ /* 0x000fc400078e0009 */
[----:B------:R-:W-:-:S04]  /*90e0*/  IMAD.HI.U32 R16, R25, R15, RZ ;  /* 0x0000000f19107227 */ /* 0x000fc800078e00ff */
[----:B------:R-:W-:Y:S01]  /*90f0*/  @!P6 IMAD.IADD R11, R11, 0x1, -R6 ;  /* 0x000000010b0be824 */ /* 0x000fe200078e0a06 */
[----:B------:R-:W-:Y:S01]  /*9100*/  ISETP.GE.AND P6, PT, R17, RZ, PT ;  /* 0x000000ff1100720c */ /* 0x000fe20003fc6270 */
[----:B------:R-:W-:Y:S01]  /*9110*/  IMAD.HI.U32 R12, R25, R0, RZ ;  /* 0x00000000190c7227 */ /* 0x000fe200078e00ff */
[----:B------:R-:W-:-:S03]  /*9120*/  IADD3 R17, R7, 0x52, RZ ;  /* 0x0000005207117810 */ /* 0x000fc60007ffe0ff */
[----:B------:R-:W-:Y:S02]  /*9130*/  IMAD.MOV R16, RZ, RZ, -R16 ;  /* 0x000000ffff107224 */ /* 0x000fe400078e0a10 */
[----:B------:R-:W-:Y:S01]  /*9140*/  @!P1 IMAD.MOV R14, RZ, RZ, -R14 ;  /* 0x000000ffff0e9224 */ /* 0x000fe200078e0a0e */
[----:B------:R-:W-:Y:S01]  /*9150*/  IABS R2, R17 ;  /* 0x0000001100027213 */ /* 0x000fe20000000000 */
[----:B------:R-:W-:Y:S02]  /*9160*/  IMAD.MOV R12, RZ, RZ, -R12 ;  /* 0x000000ffff0c7224 */ /* 0x000fe400078e0a0c */
[C---:B------:R-:W-:Y:S01]  /*9170*/  IMAD R15, R6.reuse, R16, R15 ;  /* 0x00000010060f7224 */ /* 0x040fe200078e020f */
[----:B------:R0:W-:Y:S01]  /*9180*/  STL [R1+0x130], R14 ;  /* 0x0001300e01007387 */ /* 0x0001e20000100800 */
[C---:B------:R-:W-:Y:S01]  /*9190*/  IMAD R0, R6.reuse, R12, R0 ;  /* 0x0000000c06007224 */ /* 0x040fe200078e0200 */
[C---:B------:R-:W-:Y:S01]  /*91a0*/  ISETP.GT.U32.AND P1, PT, R6.reuse, R10, PT ;  /* 0x0000000a0600720c */ /* 0x040fe20003f24070 */
[----:B------:R-:W-:Y:S01]  /*91b0*/  @!P2 IMAD.IADD R5, R5, 0x1, -R6 ;  /* 0x000000010505a824 */ /* 0x000fe200078e0a06 */
[----:B------:R-:W-:Y:S01]  /*91c0*/  ISETP.GT.U32.AND P2, PT, R6, R15, PT ;  /* 0x0000000f0600720c */ /* 0x000fe20003f44070 */
[----:B------:R-:W-:-:S04]  /*91d0*/  IMAD.HI.U32 R19, R25, R2, RZ ;  /* 0x0000000219137227 */ /* 0x000fc800078e00ff */
[----:B0-----:R-:W-:Y:S02]  /*91e0*/  IMAD.MOV.U32 R14, RZ, RZ, R4 ;  /* 0x000000ffff0e7224 */ /* 0x001fe400078e0004 */
[----:B------:R-:W-:Y:S02]  /*91f0*/  IMAD.MOV R19, RZ, RZ, -R19 ;  /* 0x000000ffff137224 */ /* 0x000fe400078e0a13 */
[----:B------:R-:W-:Y:S01]  /*9200*/  @!P5 IMAD.MOV R14, RZ, RZ, -R14 ;  /* 0x000000ffff0ed224 */ /* 0x000fe200078e0a0e */
[C---:B------:R-:W-:Y:S01]  /*9210*/  ISETP.GT.U32.AND P5, PT, R6.reuse, R0, PT ;  /* 0x000000000600720c */ /* 0x040fe20003fa4070 */
[----:B------:R-:W-:Y:S01]  /*9220*/  IMAD R2, R6, R19, R2 ;  /* 0x0000001306027224 */ /* 0x000fe200078e0202 */
[----:B------:R-:W-:Y:S01]  /*9230*/  IADD3 R9, R7, 0x51, RZ ;  /* 0x0000005107097810 */ /* 0x000fe20007ffe0ff */
[----:B------:R-:W-:Y:S02]  /*9240*/  @!P3 IMAD.MOV R11, RZ, RZ, -R11 ;  /* 0x000000ffff0bb224 */ /* 0x000fe400078e0a0b */
[--C-:B------:R-:W-:Y:S01]  /*9250*/  @!P1 IMAD.IADD R10, R10, 0x1, -R6.reuse ;  /* 0x000000010a0a9824 */ /* 0x100fe200078e0a06 */
[----:B------:R-:W-:Y:S01]  /*9260*/  IABS R16, R9 ;  /* 0x0000000900107213 */ /* 0x000fe20000000000 */
[----:B------:R-:W-:Y:S01]  /*9270*/  @!P2 IMAD.IADD R15, R15, 0x1, -R6 ;  /* 0x000000010f0fa824 */ /* 0x000fe200078e0a06 */
[----:B------:R-:W-:Y:S01]  /*9280*/  ISETP.GT.U32.AND P1, PT, R6, R2, PT ;  /* 0x000000020600720c */ /* 0x000fe20003f24070 */
[----:B------:R0:W-:Y:S01]  /*9290*/  STL [R1+0x12c], R11 ;  /* 0x00012c0b01007387 */ /* 0x0001e20000100800 */
[----:B------:R-:W-:Y:S01]  /*92a0*/  IADD3 R3, R7, 0x50, RZ ;  /* 0x0000005007037810 */ /* 0x000fe20007ffe0ff */
[----:B------:R-:W-:-:S04]  /*92b0*/  IMAD.HI.U32 R4, R25, R16, RZ ;  /* 0x0000001019047227 */ /* 0x000fc800078e00ff */
[----:B------:R-:W-:Y:S01]  /*92c0*/  @!P5 IMAD.IADD R0, R0, 0x1, -R6 ;  /* 0x000000010000d824 */ /* 0x000fe200078e0a06 */
[----:B------:R-:W-:Y:S01]  /*92d0*/  ISETP.GT.U32.AND P5, PT, R6, R15, PT ;  /* 0x0000000f0600720c */ /* 0x000fe20003fa4070 */
[----:B0-----:R-:W-:Y:S01]  /*92e0*/  IMAD.MOV.U32 R11, RZ, RZ, R21 ;  /* 0x000000ffff0b7224 */ /* 0x001fe200078e0015 */
[----:B------:R-:W-:Y:S01]  /*92f0*/  IABS R12, R3 ;  /* 0x00000003000c7213 */ /* 0x000fe20000000000 */
[----:B------:R-:W-:Y:S02]  /*9300*/  IMAD.MOV R4, RZ, RZ, -R4 ;  /* 0x000000ffff047224 */ /* 0x000fe400078e0a04 */
[----:B------:R-:W-:Y:S02]  /*9310*/  @!P6 IMAD.MOV R11, RZ, RZ, -R11 ;  /* 0x000000ffff0be224 */ /* 0x000fe400078e0a0b */
[----:B------:R-:W-:Y:S01]  /*9320*/  IMAD.MOV.U32 R19, RZ, RZ, R10 ;  /* 0x000000ffff137224 */ /* 0x000fe200078e000a */
[----:B------:R0:W-:Y:S01]  /*9330*/  STL [R1+0x128], R14 ;  /* 0x0001280e01007387 */ /* 0x0001e20000100800 */
[--C-:B------:R-:W-:Y:S01]  /*9340*/  @!P1 IMAD.IADD R2, R2, 0x1, -R6.reuse ;  /* 0x0000000102029824 */ /* 0x100fe200078e0a06 */
[C---:B------:R-:W-:Y:S01]  /*9350*/  ISETP.GT.U32.AND P3, PT, R6.reuse, R5, PT ;  /* 0x000000050600720c */ /* 0x040fe20003f64070 */
[----:B------:R-:W-:Y:S01]  /*9360*/  @!P4 IMAD.MOV R19, RZ, RZ, -R19 ;  /* 0x000000ffff13c224 */ /* 0x000fe200078e0a13 */
[----:B------:R1:W-:Y:S01]  /*9370*/  STL [R1+0x120], R11 ;  /* 0x0001200b01007387 */ /* 0x0003e20000100800 */
[----:B------:R-:W-:Y:S01]  /*9380*/  ISETP.GT.U32.AND P4, PT, R6, R0, PT ;  /* 0x000000000600720c */ /* 0x000fe20003f84070 */
[----:B------:R-:W-:Y:S01]  /*9390*/  @!P5 IMAD.IADD R15, R15, 0x1, -R6 ;  /* 0x000000010f0fd824 */ /* 0x000fe200078e0a06 */
[----:B------:R-:W-:Y:S01]  /*93a0*/  IADD3 R20, R7, 0x4f, RZ ;  /* 0x0000004f07147810 */ /* 0x000fe20007ffe0ff */
[----:B0-----:R-:W-:-:S04]  /*93b0*/  IMAD.HI.U32 R14, R25, R12, RZ ;  /* 0x0000000c190e7227 */ /* 0x001fc800078e00ff */
[C---:B-1----:R-:W-:Y:S01]  /*93c0*/  IMAD R11, R6.reuse, R4, R16 ;  /* 0x00000004060b7224 */ /* 0x042fe200078e0210 */
[C---:B------:R-:W-:Y:S01]  /*93d0*/  ISETP.GT.U32.AND P1, PT, R6.reuse, R2, PT ;  /* 0x000000020600720c */ /* 0x040fe20003f24070 */
[----:B------:R-:W-:Y:S01]  /*93e0*/  IMAD.MOV R14, RZ, RZ, -R14 ;  /* 0x000000ffff0e7224 */ /* 0x000fe200078e0a0e */
[----:B------:R-:W-:Y:S02]  /*93f0*/  ISETP.GE.AND P2, PT, R17, RZ, PT ;  /* 0x000000ff1100720c */ /* 0x000fe40003f46270 */
[C---:B------:R-:W-:Y:S02]  /*9400*/  ISETP.GT.U32.AND P5, PT, R6.reuse, R11, PT ;  /* 0x0000000b0600720c */ /* 0x040fe40003fa4070 */
[----:B------:R-:W-:Y:S01]  /*9410*/  IABS R17, R20 ;  /* 0x0000001400117213 */ /* 0x000fe20000000000 */
[----:B------:R-:W-:Y:S01]  /*9420*/  IMAD R10, R6, R14, R12 ;  /* 0x0000000e060a7224 */ /* 0x000fe200078e020c */
[----:B------:R-:W-:Y:S01]  /*9430*/  ISETP.GE.AND P6, PT, R18, RZ, PT ;  /* 0x000000ff1200720c */ /* 0x000fe20003fc6270 */
[----:B------:R-:W-:-:S02]  /*9440*/  @!P3 IMAD.IADD R5, R5, 0x1, -R6 ;  /* 0x000000010505b824 */ /* 0x000fc400078e0a06 */
[----:B------:R-:W-:Y:S01]  /*9450*/  IMAD.HI.U32 R18, R25, R17, RZ ;  /* 0x0000001119127227 */ /* 0x000fe200078e00ff */
[----:B------:R-:W-:-:S03]  /*9460*/  IADD3 R12, R7, 0x4e, RZ ;  /* 0x0000004e070c7810 */ /* 0x000fc60007ffe0ff */
[----:B------:R-:W-:Y:S01]  /*9470*/  @!P4 IMAD.IADD R0, R0, 0x1, -R6 ;  /* 0x000000010000c824 */ /* 0x000fe200078e0a06 */
[----:B------:R-:W-:Y:S01]  /*9480*/  ISETP.GT.U32.AND P4, PT, R6, R10, PT ;  /* 0x0000000a0600720c */ /* 0x000fe20003f84070 */
[----:B------:R-:W-:Y:S01]  /*9490*/  IMAD.MOV R18, RZ, RZ, -R18 ;  /* 0x000000ffff127224 */ /* 0x000fe200078e0a12 */
[----:B------:R-:W-:Y:S01]  /*94a0*/  IABS R16, R12 ;  /* 0x0000000c00107213 */ /* 0x000fe20000000000 */
[--C-:B------:R-:W-:Y:S01]  /*94b0*/  @!P1 IMAD.IADD R2, R2, 0x1, -R6.reuse ;  /* 0x0000000102029824 */ /* 0x100fe200078e0a06 */
[----:B------:R-:W-:Y:S01]  /*94c0*/  ISETP.GE.AND P1, PT, R9, RZ, PT ;  /* 0x000000ff0900720c */ /* 0x000fe20003f26270 */
[----:B------:R-:W-:Y:S02]  /*94d0*/  @!P5 IMAD.IADD R11, R11, 0x1, -R6 ;  /* 0x000000010b0bd824 */ /* 0x000fe400078e0a06 */
[----:B------:R-:W-:Y:S02]  /*94e0*/  IMAD.MOV.U32 R22, RZ, RZ, R5 ;  /* 0x000000ffff167224 */ /* 0x000fe400078e0005 */
[C---:B------:R-:W-:Y:S01]  /*94f0*/  IMAD R9, R6.reuse, R18, R17 ;  /* 0x0000001206097224 */ /* 0x040fe200078e0211 */
[----:B------:R0:W-:Y:S01]  /*9500*/  STL [R1+0x124], R19 ;  /* 0x0001241301007387 */ /* 0x0001e20000100800 */
[----:B------:R-:W-:Y:S01]  /*9510*/  @!P0 IMAD.MOV R22, RZ, RZ, -R22 ;  /* 0x000000ffff168224 */ /* 0x000fe200078e0a16 */
[----:B------:R-:W-:-:S02]  /*9520*/  ISETP.GT.U32.AND P0, PT, R6, R11, PT ;  /* 0x0000000b0600720c */ /* 0x000fc40003f04070 */
[----:B------:R-:W-:Y:S02]  /*9530*/  ISETP.GE.AND P3, PT, R13, RZ, PT ;  /* 0x000000ff0d00720c */ /* 0x000fe40003f66270 */
[----:B------:R-:W-:Y:S02]  /*9540*/  IADD3 R13, R7, 0x4d, RZ ;  /* 0x0000004d070d7810 */ /* 0x000fe40007ffe0ff */
[----:B------:R-:W-:Y:S01]  /*9550*/  ISETP.GT.U32.AND P5, PT, R6, R9, PT ;  /* 0x000000090600720c */ /* 0x000fe20003fa4070 */
[----:B0-----:R-:W-:Y:S01]  /*9560*/  IMAD.HI.U32 R19, R25, R16, RZ ;  /* 0x0000001019137227 */ /* 0x001fe200078e00ff */
[----:B------:R-:W-:-:S03]  /*9570*/  IABS R4, R13 ;  /* 0x0000000d00047213 */ /* 0x000fc60000000000 */
[----:B------:R-:W-:Y:S02]  /*9580*/  IMAD.MOV R5, RZ, RZ, -R19 ;  /* 0x000000ffff057224 */ /* 0x000fe400078e0a13 */
[----:B------:R-:W-:Y:S02]  /*9590*/  IMAD.MOV.U32 R21, RZ, RZ, R15 ;  /* 0x000000ffff157224 */ /* 0x000fe400078e000f */
[----:B------:R-:W-:Y:S02]  /*95a0*/  @!P4 IMAD.IADD R10, R10, 0x1, -R6 ;  /* 0x000000010a0ac824 */ /* 0x000fe400078e0a06 */
[----:B------:R-:W-:Y:S02]  /*95b0*/  @!P6 IMAD.MOV R21, RZ, RZ, -R21 ;  /* 0x000000ffff15e224 */ /* 0x000fe400078e0a15 */
[C---:B------:R-:W-:Y:S01]  /*95c0*/  IMAD R5, R6.reuse, R5, R16 ;  /* 0x0000000506057224 */ /* 0x040fe200078e0210 */
[----:B------:R-:W-:Y:S01]  /*95d0*/  ISETP.GT.U32.AND P6, PT, R6, R10, PT ;  /* 0x0000000a0600720c */ /* 0x000fe20003fc4070 */
[----:B------:R-:W-:Y:S01]  /*95e0*/  IMAD.HI.U32 R17, R25, R4, RZ ;  /* 0x0000000419117227 */ /* 0x000fe200078e00ff */
[----:B------:R-:W-:-:S03]  /*95f0*/  IADD3 R14, R7, 0x4c, RZ ;  /* 0x0000004c070e7810 */ /* 0x000fc60007ffe0ff */
[--C-:B------:R-:W-:Y:S01]  /*9600*/  @!P0 IMAD.IADD R11, R11, 0x1, -R6.reuse ;  /* 0x000000010b0b8824 */ /* 0x100fe200078e0a06 */
[C---:B------:R-:W-:Y:S01]  /*9610*/  ISETP.GT.U32.AND P0, PT, R6.reuse, R5, PT ;  /* 0x000000050600720c */ /* 0x040fe20003f04070 */
[----:B------:R-:W-:Y:S02]  /*9620*/  IMAD.MOV R17, RZ, RZ, -R17 ;  /* 0x000000ffff117224 */ /* 0x000fe400078e0a11 */
[----:B------:R-:W-:Y:S01]  /*9630*/  @!P5 IMAD.IADD R9, R9, 0x1, -R6 ;  /* 0x000000010909d824 */ /* 0x000fe200078e0a06 */
[----:B------:R-:W-:Y:S01]  /*9640*/  IABS R18, R14 ;  /* 0x0000000e00127213 */ /* 0x000fe20000000000 */
[C---:B------:R-:W-:Y:S02]  /*9650*/  IMAD R4, R6.reuse, R17, R4 ;  /* 0x0000001106047224 */ /* 0x040fe400078e0204 */
[----:B------:R-:W-:Y:S01]  /*9660*/  @!P3 IMAD.MOV R0, RZ, RZ, -R0 ;  /* 0x000000ffff00b224 */ /* 0x000fe200078e0a00 */
[----:B------:R-:W-:Y:S01]  /*9670*/  ISETP.GT.U32.AND P5, PT, R6, R9, PT ;  /* 0x000000090600720c */ /* 0x000fe20003fa4070 */
[----:B------:R-:W-:Y:S01]  /*9680*/  @!P6 IMAD.IADD R10, R10, 0x1, -R6 ;  /* 0x000000010a0ae824 */ /* 0x000fe200078e0a06 */
[----:B------:R-:W-:Y:S01]  /*9690*/  ISETP.GE.AND P4, PT, R3, RZ, PT ;  /* 0x000000ff0300720c */ /* 0x000fe20003f86270 */
[----:B------:R-:W-:Y:S01]  /*96a0*/  STL [R1+0x11c], R22 ;  /* 0x00011c1601007387 */ /* 0x000fe20000100800 */
[----:B------:R-:W-:Y:S01]  /*96b0*/  ISETP.GT.U32.AND P6, PT, R6, R4, PT ;  /* 0x000000040600720c */ /* 0x000fe20003fc4070 */
[----:B------:R-:W-:Y:S01]  /*96c0*/  IMAD.MOV.U32 R3, RZ, RZ, R18 ;  /* 0x000000ffff037224 */ /* 0x000fe200078e0012 */
[----:B------:R-:W-:Y:S01]  /*96d0*/  IADD3 R16, R7, 0x4a, RZ ;  /* 0x0000004a07107810 */ /* 0x000fe20007ffe0ff */
[----:B------:R-:W-:Y:S01]  /*96e0*/  STL [R1+0x118], R21 ;  /* 0x0001181501007387 */ /* 0x000fe20000100800 */
[----:B------:R-:W-:Y:S01]  /*96f0*/  @!P0 IMAD.IADD R5, R5, 0x1, -R6 ;  /* 0x0000000105058824 */ /* 0x000fe200078e0a06 */
[----:B------:R-:W-:-:S02]  /*9700*/  IADD3 R15, R7, 0x4b, RZ ;  /* 0x0000004b070f7810 */ /* 0x000fc40007ffe0ff */
[----:B------:R0:W-:Y:S01]  /*9710*/  STL [R1+0x114], R0 ;  /* 0x0001140001007387 */ /* 0x0001e20000100800 */
[----:B------:R-:W-:Y:S01]  /*9720*/  ISETP.GE.AND P0, PT, R20, RZ, PT ;  /* 0x000000ff1400720c */ /* 0x000fe20003f06270 */
[----:B------:R-:W-:Y:S01]  /*9730*/  IMAD.HI.U32 R18, R25, R3, RZ ;  /* 0x0000000319127227 */ /* 0x000fe200078e00ff */
[----:B------:R-:W-:-:S03]  /*9740*/  IABS R19, R16 ;  /* 0x0000001000137213 */ /* 0x000fc60000000000 */
[----:B------:R-:W-:Y:S02]  /*9750*/  @!P2 IMAD.MOV R2, RZ, RZ, -R2 ;  /* 0x000000ffff02a224 */ /* 0x000fe400078e0a02 */
[----:B0-----:R-:W-:Y:S01]  /*9760*/  IMAD.MOV.U32 R0, RZ, RZ, R11 ;  /* 0x000000ffff007224 */ /* 0x001fe200078e000b */
[----:B------:R-:W-:Y:S01]  /*9770*/  IABS R17, R15 ;  /* 0x0000000f00117213 */ /* 0x000fe20000000000 */
[----:B------:R-:W-:Y:S02]  /*9780*/  IMAD.MOV R18, RZ, RZ, -R18 ;  /* 0x000000ffff127224 */ /* 0x000fe400078e0a12 */
[----:B------:R-:W-:Y:S01]  /*9790*/  @!P1 IMAD.MOV R0, RZ, RZ, -R0 ;  /* 0x000000ffff009224 */ /* 0x000fe200078e0a00 */
[----:B------:R-:W-:Y:S01]  /*97a0*/  ISETP.GT.U32.AND P3, PT, R6, R5, PT ;  /* 0x000000050600720c */ /* 0x000fe20003f64070 */
[----:B------:R-:W-:Y:S01]  /*97b0*/  @!P5 IMAD.IADD R9, R9, 0x1, -R6 ;  /* 0x000000010909d824 */ /* 0x000fe200078e0a06 */
[----:B------:R0:W-:Y:S01]  /*97c0*/  STL [R1+0x110], R2 ;  /* 0x0001100201007387 */ /* 0x0001e20000100800 */
[----:B------:R-:W-:-:S03]  /*97d0*/  IMAD.HI.U32 R22, R25, R19, RZ ;  /* 0x0000001319167227 */ /* 0x000fc600078e00ff */
[----:B------:R1:W-:Y:S01]  /*97e0*/  STL [R1+0x10c], R0 ;  /* 0x00010c0001007387 */ /* 0x0003e20000100800 */
[----:B------:R-:W-:Y:S01]  /*97f0*/  IMAD R3, R6, R18, R3 ;  /* 0x0000001206037224 */ /* 0x000fe200078e0203 */
[----:B------:R-:W-:Y:S01]  /*9800*/  IADD3 R18, R7, 0x49, RZ ;  /* 0x0000004907127810 */ /* 0x000fe20007ffe0ff */
[----:B------:R-:W-:-:S04]  /*9810*/  IMAD.HI.U32 R21, R25, R17, RZ ;  /* 0x0000001119157227 */ /* 0x000fc800078e00ff */
[----:B0-----:R-:W-:Y:S02]  /*9820*/  IMAD.MOV.U32 R2, RZ, RZ, R10 ;  /* 0x000000ffff027224 */ /* 0x001fe400078e000a */
[----:B------:R-:W-:Y:S02]  /*9830*/  @!P6 IMAD.IADD R4, R4, 0x1, -R6 ;  /* 0x000000010404e824 */ /* 0x000fe400078e0a06 */
[----:B-1----:R-:W-:Y:S02]  /*9840*/  IMAD.MOV.U32 R0, RZ, RZ, R9 ;  /* 0x000000ffff007224 */ /* 0x002fe400078e0009 */
[----:B------:R-:W-:Y:S02]  /*9850*/  IMAD.MOV R22, RZ, RZ, -R22 ;  /* 0x000000ffff167224 */ /* 0x000fe400078e0a16 */
[----:B------:R-:W-:Y:S01]  /*9860*/  @!P4 IMAD.MOV R2, RZ, RZ, -R2 ;  /* 0x000000ffff02c224 */ /* 0x000fe200078e0a02 */
[C---:B------:R-:W-:Y:S01]  /*9870*/  ISETP.GT.U32.AND P5, PT, R6.reuse, R3, PT ;  /* 0x000000030600720c */ /* 0x040fe20003fa4070 */
[----:B------:R-:W-:Y:S01]  /*9880*/  IMAD.MOV R20, RZ, RZ, -R21 ;  /* 0x000000ffff147224 */ /* 0x000fe200078e0a15 */
[----:B------:R-:W-:Y:S01]  /*9890*/  IABS R21, R18 ;  /* 0x0000001200157213 */ /* 0x000fe20000000000 */
[----:B------:R-:W-:Y:S01]  /*98a0*/  @!P0 IMAD.MOV R0, RZ, RZ, -R0 ;  /* 0x000000ffff008224 */ /* 0x000fe200078e0a00 */
[C---:B------:R-:W-:Y:S01]  /*98b0*/  ISETP.GT.U32.AND P2, PT, R6.reuse, R4, PT ;  /* 0x000000040600720c */ /* 0x040fe20003f44070 */
[----:B------:R-:W-:Y:S01]  /*98c0*/  IMAD R19, R6, R22, R19 ;  /* 0x0000001606137224 */ /* 0x000fe200078e0213 */
[----:B------:R-:W-:Y:S01]  /*98d0*/  STL [R1+0x108], R2 ;  /* 0x0001080201007387 */ /* 0x000fe20000100800 */
[----:B------:R-:W-:Y:S01]  /*98e0*/  ISETP.GE.AND P4, PT, R13, RZ, PT ;  /* 0x000000ff0d00720c */ /* 0x000fe20003f86270 */
[----:B------:R-:W-:-:S02]  /*98f0*/  @!P3 IMAD.IADD R5, R5, 0x1, -R6 ;  /* 0x000000010505b824 */ /* 0x000fc400078e0a06 */
[----:B------:R0:W-:Y:S01]  /*9900*/  STL [R1+0x104], R0 ;  /* 0x0001040001007387 */ /* 0x0001e20000100800 */
[----:B------:R-:W-:Y:S02]  /*9910*/  ISETP.GT.U32.AND P3, PT, R6, R19, PT ;  /* 0x000000130600720c */ /* 0x000fe40003f64070 */
[----:B------:R-:W-:Y:S01]  /*9920*/  ISETP.GE.AND P6, PT, R12, RZ, PT ;  /* 0x000000ff0c00720c */ /* 0x000fe20003fc6270 */
[----:B0-----:R-:W-:-:S04]  /*9930*/  IMAD.HI.U32 R0, R25, R21, RZ ;  /* 0x0000001519007227 */ /* 0x001fc800078e00ff */
[----:B------:R-:W-:Y:S02]  /*9940*/  IMAD.MOV R2, RZ, RZ, -R0 ;  /* 0x000000ffff027224 */ /* 0x000fe400078e0a00 */
[--C-:B------:R-:W-:Y:S02]  /*9950*/  @!P5 IMAD.IADD R3, R3, 0x1, -R6.reuse ;  /* 0x000000010303d824 */ /* 0x100fe400078e0a06 */
[----:B------:R-:W-:Y:S02]  /*9960*/  @!P2 IMAD.IADD R4, R4, 0x1, -R6 ;  /* 0x000000010404a824 */ /* 0x000fe400078e0a06 */
[C---:B------:R-:W-:Y:S02]  /*9970*/  IMAD R21, R6.reuse, R2, R21 ;  /* 0x0000000206157224 */ /* 0x040fe400078e0215 */
[C---:B------:R-:W-:Y:S01]  /*9980*/  IMAD R17, R6.reuse, R20, R17 ;  /* 0x0000001406117224 */ /* 0x040fe200078e0211 */
[C---:B------:R-:W-:Y:S01]  /*9990*/  ISETP.GT.U32.AND P1, PT, R6.reuse, R3, PT ;  /* 0x000000030600720c */ /* 0x040fe20003f24070 */
[----:B------:R-:W-:Y:S01]  /*99a0*/  @!P4 IMAD.MOV R4, RZ, RZ, -R4 ;  /* 0x000000ffff04c224 */ /* 0x000fe200078e0a04 */
[C---:B------:R-:W-:Y:S01]  /*99b0*/  ISETP.GT.U32.AND P4, PT, R6.reuse, R21, PT ;  /* 0x000000150600720c */ /* 0x040fe20003f84070 */
[----:B------:R-:W-:Y:S01]  /*99c0*/  IMAD.MOV.U32 R9, RZ, RZ, R5 ;  /* 0x000000ffff097224 */ /* 0x000fe200078e0005 */
[----:B------:R-:W-:Y:S01]  /*99d0*/  ISETP.GT.U32.AND P5, PT, R6, R17, PT ;  /* 0x000000110600720c */ /* 0x000fe20003fa4070 */
[----:B------:R-:W-:Y:S01]  /*99e0*/  @!P3 IMAD.IADD R19, R19, 0x1, -R6 ;  /* 0x000000011313b824 */ /* 0x000fe200078e0a06 */
[----:B------:R-:W-:Y:S01]  /*99f0*/  IADD3 R0, R7, 0x48, RZ ;  /* 0x0000004807007810 */ /* 0x000fe20007ffe0ff */
[----:B------:R-:W-:-:S03]  /*9a00*/  @!P6 IMAD.MOV R9, RZ, RZ, -R9 ;  /* 0x000000ffff09e224 */ /* 0x000fc600078e0a09 */
[----:B------:R-:W-:Y:S02]  /*9a10*/  ISETP.GT.U32.AND P6, PT, R6, R19, PT ;  /* 0x000000130600720c */ /* 0x000fe40003fc4070 */
[----:B------:R-:W-:Y:S01]  /*9a20*/  IABS R2, R0 ;  /* 0x0000000000027213 */ /* 0x000fe20000000000 */
[--C-:B------:R-:W-:Y:S01]  /*9a30*/  @!P1 IMAD.IADD R3, R3, 0x1, -R6.reuse ;  /* 0x0000000103039824 */ /* 0x100fe200078e0a06 */
[----:B------:R-:W-:Y:S01]  /*9a40*/  ISETP.GE.AND P0, PT, R14, RZ, PT ;  /* 0x000000ff0e00720c */ /* 0x000fe20003f06270 */
[----:B------:R0:W-:Y:S01]  /*9a50*/  STL [R1+0xec], R9 ;  /* 0x0000ec0901007387 */ /* 0x0001e20000100800 */
[----:B------:R-:W-:Y:S01]  /*9a60*/  IADD3 R5, R7, 0x47, RZ ;  /* 0x0000004707057810 */ /* 0x000fe20007ffe0ff */
[--C-:B------:R-:W-:Y:S01]  /*9a70*/  @!P4 IMAD.IADD R21, R21, 0x1, -R6.reuse ;  /* 0x000000011515c824 */ /* 0x100fe200078e0a06 */
[----:B------:R-:W-:Y:S01]  /*9a80*/  ISETP.GE.AND P1, PT, R16, RZ, PT ;  /* 0x000000ff1000720c */ /* 0x000fe20003f26270 */
[----:B------:R1:W-:Y:S01]  /*9a90*/  STL [R1+0xe8], R4 ;  /* 0x0000e80401007387 */ /* 0x0003e20000100800 */
[----:B------:R-:W-:-:S02]  /*9aa0*/  @!P5 IMAD.IADD R17, R17, 0x1, -R6 ;  /* 0x000000011111d824 */ /* 0x000fc400078e0a06 */
[C---:B------:R-:W-:Y:S01]  /*9ab0*/  ISETP.GT.U32.AND P4, PT, R6.reuse, R21, PT ;  /* 0x000000150600720c */ /* 0x040fe20003f84070 */
[----:B------:R-:W-:Y:S01]  /*9ac0*/  @!P6 IMAD.IADD R19, R19, 0x1, -R6 ;  /* 0x000000011313e824 */ /* 0x000fe200078e0a06 */
[----:B0-----:R-:W-:Y:S01]  /*9ad0*/  IABS R9, R5 ;  /* 0x0000000500097213 */ /* 0x001fe20000000000 */
[----:B-1----:R-:W-:Y:S01]  /*9ae0*/  IMAD.HI.U32 R4, R25, R2, RZ ;  /* 0x0000000219047227 */ /* 0x002fe200078e00ff */
[----:B------:R-:W-:-:S03]  /*9af0*/  ISETP.GT.U32.AND P3, PT, R6, R17, PT ;  /* 0x000000110600720c */ /* 0x000fc60003f64070 */
[----:B------:R-:W-:Y:S02]  /*9b00*/  IMAD.MOV R4, RZ, RZ, -R4 ;  /* 0x000000ffff047224 */ /* 0x000fe400078e0a04 */
[----:B------:R-:W-:Y:S02]  /*9b10*/  IMAD.MOV.U32 R10, RZ, RZ, R3 ;  /* 0x000000ffff0a7224 */ /* 0x000fe400078e0003 */
[----:B------:R-:W-:Y:S02]  /*9b20*/  IMAD.MOV.U32 R3, RZ, RZ, R9 ;  /* 0x000000ffff037224 */ /* 0x000fe400078e0009 */
[----:B------:R-:W-:Y:S02]  /*9b30*/  IMAD R2, R6, R4, R2 ;  /* 0x0000000406027224 */ /* 0x000fe400078e0202 */
[----:B------:R-:W-:Y:S01]  /*9b40*/  IMAD.MOV.U32 R9, RZ, RZ, R19 ;  /* 0x000000ffff097224 */ /* 0x000fe200078e0013 */
[----:B------:R-:W-:Y:S01]  /*9b50*/  ISETP.GE.AND P5, PT, R18, RZ, PT ;  /* 0x000000ff1200720c */ /* 0x000fe20003fa6270 */
[----:B------:R-:W-:Y:S01]  /*9b60*/  @!P0 IMAD.MOV R10, RZ, RZ, -R10 ;  /* 0x000000ffff0a8224 */ /* 0x000fe200078e0a0a */
[----:B------:R-:W-:Y:S01]  /*9b70*/  ISETP.GE.AND P0, PT, R0, RZ, PT ;  /* 0x000000ff0000720c */ /* 0x000fe20003f06270 */
[----:B------:R-:W-:-:S04]  /*9b80*/  IMAD.HI.U32 R0, R25, R3, RZ ;  /* 0x0000000319007227 */ /* 0x000fc800078e00ff */
[----:B------:R-:W-:Y:S01]  /*9b90*/  @!P1 IMAD.MOV R9, RZ, RZ, -R9 ;  /* 0x000000ffff099224 */ /* 0x000fe200078e0a09 */
[C---:B------:R-:W-:Y:S01]  /*9ba0*/  ISETP.GT.U32.AND P1, PT, R6.reuse, R2, PT ;  /* 0x000000020600720c */ /* 0x040fe20003f24070 */
[----:B------:R-:W-:Y:S02]  /*9bb0*/  IMAD.MOV R0, RZ, RZ, -R0 ;  /* 0x000000ffff007224 */ /* 0x000fe400078e0a00 */
[--C-:B------:R-:W-:Y:S02]  /*9bc0*/  @!P4 IMAD.IADD R21, R21, 0x1, -R6.reuse ;  /* 0x000000011515c824 */ /* 0x100fe400078e0a06 */
[----:B------:R-:W-:Y:S01]  /*9bd0*/  @!P3 IMAD.IADD R17, R17, 0x1, -R6 ;  /* 0x000000011111b824 */ /* 0x000fe200078e0a06 */
[----:B------:R-:W-:Y:S01]  /*9be0*/  ISETP.GE.AND P3, PT, R5, RZ, PT ;  /* 0x000000ff0500720c */ /* 0x000fe20003f66270 */
[----:B------:R-:W-:Y:S02]  /*9bf0*/  IMAD R0, R6, R0, R3 ;  /* 0x0000000006007224 */ /* 0x000fe400078e0203 */
[----:B------:R-:W-:Y:S01]  /*9c00*/  IMAD.MOV.U32 R5, RZ, RZ, R21 ;  /* 0x000000ffff057224 */ /* 0x000fe200078e0015 */
[----:B------:R-:W-:-:S03]  /*9c10*/  ISETP.GE.AND P2, PT, R15, RZ, PT ;  /* 0x000000ff0f00720c */ /* 0x000fc60003f46270 */
[----:B------:R-:W-:Y:S01]  /*9c20*/  @!P5 IMAD.MOV R5, RZ, RZ, -R5 ;  /* 0x000000ffff05d224 */ /* 0x000fe200078e0a05 */
[----:B------:R-:W-:Y:S01]  /*9c30*/  ISETP.GT.U32.AND P5, PT, R6, R0, PT ;  /* 0x000000000600720c */ /* 0x000fe20003fa4070 */
[----:B------:R-:W-:Y:S01]  /*9c40*/  @!P1 IMAD.IADD R2, R2, 0x1, -R6 ;  /* 0x0000000102029824 */ /* 0x000fe200078e0a06 */
[----:B------:R0:W-:Y:S01]  /*9c50*/  STL [R1+0xe4], R10 ;  /* 0x0000e40a01007387 */ /* 0x0001e20000100800 */
[C---:B------:R-:W-:Y:S01]  /*9c60*/  IADD3 R3, R7.reuse, 0x45, RZ ;  /* 0x0000004507037810 */ /* 0x040fe20007ffe0ff */
[----:B------:R-:W-:Y:S02]  /*9c70*/  IMAD.MOV.U32 R12, RZ, RZ, R17 ;  /* 0x000000ffff0c7224 */ /* 0x000fe400078e0011 */
[----:B------:R-:W-:Y:S02]  /*9c80*/  ISETP.GT.U32.AND P1, PT, R6, R2, PT ;  /* 0x000000020600720c */ /* 0x000fe40003f24070 */
[C---:B0-----:R-:W-:Y:S02]  /*9c90*/  IADD3 R10, R7.reuse, 0x46, RZ ;  /* 0x00000046070a7810 */ /* 0x041fe40007ffe0ff */
[----:B------:R-:W-:-:S02]  /*9ca0*/  IADD3 R11, R7, 0x44, RZ ;  /* 0x00000044070b7810 */ /* 0x000fc40007ffe0ff */
[----:B------:R-:W-:Y:S02]  /*9cb0*/  ISETP.GE.AND P6, PT, R10, RZ, PT ;  /* 0x000000ff0a00720c */ /* 0x000fe40003fc6270 */
[----:B------:R-:W-:Y:S01]  /*9cc0*/  IABS R10, R10 ;  /* 0x0000000a000a7213 */ /* 0x000fe20000000000 */
[----:B------:R-:W-:Y:S01]  /*9cd0*/  @!P2 IMAD.MOV R12, RZ, RZ, -R12 ;  /* 0x000000ffff0ca224 */ /* 0x000fe200078e0a0c */
[----:B------:R-:W-:Y:S01]  /*9ce0*/  IABS R13, R3 ;  /* 0x00000003000d7213 */ /* 0x000fe20000000000 */
[----:B------:R-:W-:Y:S01]  /*9cf0*/  @!P5 IMAD.IADD R0, R0, 0x1, -R6 ;  /* 0x000000010000d824 */ /* 0x000fe200078e0a06 */
[----:B------:R-:W-:Y:S01]  /*9d00*/  ISETP.GE.AND P4, PT, R11, RZ, PT ;  /* 0x000000ff0b00720c */ /* 0x000fe20003f86270 */
[----:B------:R-:W-:Y:S01]  /*9d10*/  IMAD.HI.U32 R4, R25, R10, RZ ;  /* 0x0000000a19047227 */ /* 0x000fe200078e00ff */
[----:B------:R-:W-:Y:S02]  /*9d20*/  ISETP.GE.AND P2, PT, R3, RZ, PT ;  /* 0x000000ff0300720c */ /* 0x000fe40003f46270 */
[----:B------:R-:W-:Y:S01]  /*9d30*/  IABS R11, R11 ;  /* 0x0000000b000b7213 */ /* 0x000fe20000000000 */
[----:B------:R-:W-:Y:S01]  /*9d40*/  IMAD.HI.U32 R3, R25, R13, RZ ;  /* 0x0000000d19037227 */ /* 0x000fe200078e00ff */
[----:B------:R-:W-:Y:S01]  /*9d50*/  STL [R1+0xc0], R12 ;  /* 0x0000c00c01007387 */ /* 0x000fe20000100800 */
[----:B------:R-:W-:-:S02]  /*9d60*/  ISETP.GT.U32.AND P5, PT, R6, R0, PT ;  /* 0x000000000600720c */ /* 0x000fc40003fa4070 */
[----:B------:R-:W-:Y:S01]  /*9d70*/  IMAD.MOV R4, RZ, RZ, -R4 ;  /* 0x000000ffff047224 */ /* 0x000fe200078e0a04 */
[----:B------:R0:W-:Y:S01]  /*9d80*/  STL [R1+0xf4], R9 ;  /* 0x0000f40901007387 */ /* 0x0001e20000100800 */
[----:B------:R-:W-:Y:S01]  /*9d90*/  IADD3 R14, R7, 0x43, RZ ;  /* 0x00000043070e7810 */ /* 0x000fe20007ffe0ff */
[----:B------:R-:W-:Y:S02]  /*9da0*/  IMAD.MOV R3, RZ, RZ, -R3 ;  /* 0x000000ffff037224 */ /* 0x000fe400078e0a03 */
[----:B------:R1:W-:Y:S01]  /*9db0*/  STL [R1+0xfc], R5 ;  /* 0x0000fc0501007387 */ /* 0x0003e20000100800 */
[----:B------:R-:W-:Y:S02]  /*9dc0*/  @!P1 IMAD.IADD R2, R2, 0x1, -R6 ;  /* 0x0000000102029824 */ /* 0x000fe400078e0a06 */
[C---:B------:R-:W-:Y:S02]  /*9dd0*/  IMAD R10, R6.reuse, R4, R10 ;  /* 0x00000004060a7224 */ /* 0x040fe400078e020a */
[----:B------:R-:W-:Y:S01]  /*9de0*/  IMAD R13, R6, R3, R13 ;  /* 0x00000003060d7224 */ /* 0x000fe200078e020d */
[----:B0-----:R-:W-:Y:S01]  /*9df0*/  IABS R9, R14 ;  /* 0x0000000e00097213 */ /* 0x001fe20000000000 */
[----:B-1----:R-:W-:-:S04]  /*9e00*/  IMAD.HI.U32 R5, R25, R11, RZ ;  /* 0x0000000b19057227 */ /* 0x002fc800078e00ff */
[----:B------:R-:W-:Y:S02]  /*9e10*/  IMAD.MOV R5, RZ, RZ, -R5 ;  /* 0x000000ffff057224 */ /* 0x000fe400078e0a05 */
[----:B------:R-:W-:Y:S01]  /*9e20*/  IMAD.MOV.U32 R15, RZ, RZ, R2 ;  /* 0x000000ffff0f7224 */ /* 0x000fe200078e0002 */
[C---:B------:R-:W-:Y:S01]  /*9e30*/  ISETP.GT.U32.AND P1, PT, R6.reuse, R10, PT ;  /* 0x0000000a0600720c */ /* 0x040fe20003f24070 */
[C---:B------:R-:W-:Y:S02]  /*9e40*/  IMAD R11, R6.reuse, R5, R11 ;  /* 0x00000005060b7224 */ /* 0x040fe400078e020b */
[----:B------:R-:W-:Y:S01]  /*9e50*/  @!P0 IMAD.MOV R15, RZ, RZ, -R15 ;  /* 0x000000ffff0f8224 */ /* 0x000fe200078e0a0f */
[----:B------:R-:W-:Y:S01]  /*9e60*/  ISETP.GT.U32.AND P0, PT, R6, R13, PT ;  /* 0x0000000d0600720c */ /* 0x000fe20003f04070 */
[----:B------:R-:W-:-:S04]  /*9e70*/  IMAD.HI.U32 R4, R25, R9, RZ ;  /* 0x0000000919047227 */ /* 0x000fc800078e00ff */
[----:B------:R-:W-:Y:S01]  /*9e80*/  @!P5 IMAD.IADD R0, R0, 0x1, -R6 ;  /* 0x000000010000d824 */ /* 0x000fe200078e0a06 */
[----:B------:R-:W-:Y:S01]  /*9e90*/  ISETP.GT.U32.AND P5, PT, R6, R11, PT ;  /* 0x0000000b0600720c */ /* 0x000fe20003fa4070 */
[----:B------:R-:W-:Y:S01]  /*9ea0*/  IMAD.MOV R4, RZ, RZ, -R4 ;  /* 0x000000ffff047224 */ /* 0x000fe200078e0a04 */
[----:B------:R-:W-:-:S03]  /*9eb0*/  IADD3 R17, R7, 0x42, RZ ;  /* 0x0000004207117810 */ /* 0x000fc60007ffe0ff */
[----:B------:R-:W-:Y:S01]  /*9ec0*/  IMAD R9, R6, R4, R9 ;  /* 0x0000000406097224 */ /* 0x000fe200078e0209 */
[----:B------:R-:W-:Y:S01]  /*9ed0*/  IADD3 R3, R7, 0x41, RZ ;  /* 0x0000004107037810 */ /* 0x000fe20007ffe0ff */
[--C-:B------:R-:W-:Y:S01]  /*9ee0*/  @!P1 IMAD.IADD R10, R10, 0x1, -R6.reuse ;  /* 0x000000010a0a9824 */ /* 0x100fe200078e0a06 */
[----:B------:R-:W-:Y:S01]  /*9ef0*/  IABS R18, R17 ;  /* 0x0000001100127213 */ /* 0x000fe20000000000 */
[--C-:B------:R-:W-:Y:S01]  /*9f00*/  @!P0 IMAD.IADD R13, R13, 0x1, -R6.reuse ;  /* 0x000000010d0d8824 */ /* 0x100fe200078e0a06 */
[C---:B------:R-:W-:Y:S02]  /*9f10*/  ISETP.GT.U32.AND P1, PT, R6.reuse, R9, PT ;  /* 0x000000090600720c */ /* 0x040fe40003f24070 */
[----:B------:R-:W-:Y:S02]  /*9f20*/  IABS R12, R3 ;  /* 0x00000003000c7213 */ /* 0x000fe40000000000 */
[----:B------:R-:W-:Y:S01]  /*9f30*/  IABS R21, c[0x0][0x178] ;  /* 0x00005e0000157a13 */ /* 0x000fe20000000000 */
[----:B------:R-:W-:Y:S01]  /*9f40*/  @!P5 IMAD.IADD R11, R11, 0x1, -R6 ;  /* 0x000000010b0bd824 */ /* 0x000fe200078e0a06 */
[C---:B------:R-:W-:Y:S01]  /*9f50*/  ISETP.GT.U32.AND P5, PT, R6.reuse, R13, PT ;  /* 0x0000000d0600720c */ /* 0x040fe20003fa4070 */
[C---:B------:R-:W-:Y:S01]  /*9f60*/  IMAD.HI.U32 R5, R25.reuse, R18, RZ ;  /* 0x0000001219057227 */ /* 0x040fe200078e00ff */
[----:B------:R-:W0:Y:S01]  /*9f70*/  I2F.RP R19, R21 ;  /* 0x0000001500137306 */ /* 0x000e220000209400 */
[----:B------:R1:W-:Y:S02]  /*9f80*/  STL [R1+0x408], R15 ;  /* 0x0004080f01007387 */ /* 0x0003e40000100800 */
[----:B------:R-:W-:Y:S01]  /*9f90*/  IMAD.HI.U32 R2, R25, R12, RZ ;  /* 0x0000000c19027227 */ /* 0x000fe200078e00ff */
[----:B------:R-:W-:-:S02]  /*9fa0*/  ISETP.GT.U32.AND P0, PT, R6, R10, PT ;  /* 0x0000000a0600720c */ /* 0x000fc40003f04070 */
[----:B------:R-:W-:Y:S01]  /*9fb0*/  IADD3 R4, R7, 0x40, RZ ;  /* 0x0000004007047810 */ /* 0x000fe20007ffe0ff */
[----:B------:R-:W-:Y:S02]  /*9fc0*/  IMAD.MOV R5, RZ, RZ, -R5 ;  /* 0x000000ffff057224 */ /* 0x000fe400078e0a05 */
[----:B------:R-:W-:Y:S02]  /*9fd0*/  IMAD.MOV R2, RZ, RZ, -R2 ;  /* 0x000000ffff027224 */ /* 0x000fe400078e0a02 */
[----:B-1----:R-:W-:Y:S02]  /*9fe0*/  IMAD.MOV.U32 R15, RZ, RZ, R0 ;  /* 0x000000ffff0f7224 */ /* 0x002fe400078e0000 */
[----:B------:R-:W-:Y:S01]  /*9ff0*/  IMAD R18, R6, R5, R18 ;  /* 0x0000000506127224 */ /* 0x000fe200078e0212 */
[----:B------:R-:W-:Y:S01]  /*a000*/  IABS R5, R4 ;  /* 0x0000000400057213 */ /* 0x000fe20000000000 */
[----:B------:R-:W-:Y:S02]  /*a010*/  @!P1 IMAD.IADD R9, R9, 0x1, -R6 ;  /* 0x0000000109099824 */ /* 0x000fe400078e0a06 */
[----:B------:R-:W-:-:S02]  /*a020*/  @!P3 IMAD.MOV R15, RZ, RZ, -R15 ;  /* 0x000000ffff0fb224 */ /* 0x000fc400078e0a0f */
[C---:B------:R-:W-:Y:S01]  /*a030*/  IMAD R12, R6.reuse, R2, R12 ;  /* 0x00000002060c7224 */ /* 0x040fe200078e020c */
[C---:B------:R-:W-:Y:S01]  /*a040*/  ISETP.GT.U32.AND P3, PT, R6.reuse, R9, PT ;  /* 0x000000090600720c */ /* 0x040fe20003f64070 */
[--C-:B------:R-:W-:Y:S01]  /*a050*/  @!P5 IMAD.IADD R13, R13, 0x1, -R6.reuse ;  /* 0x000000010d0dd824 */ /* 0x100fe200078e0a06 */
[----:B------:R1:W-:Y:S01]  /*a060*/  STL [R1+0xf0], R15 ;  /* 0x0000f00f01007387 */ /* 0x0003e20000100800 */
[C---:B------:R-:W-:Y:S02]  /*a070*/  ISETP.GT.U32.AND P1, PT, R6.reuse, R11, PT ;  /* 0x0000000b0600720c */ /* 0x040fe40003f24070 */
[----:B------:R-:W-:Y:S01]  /*a080*/  ISETP.GT.U32.AND P5, PT, R6, R12, PT ;  /* 0x0000000c0600720c */ /* 0x000fe20003fa4070 */
[----:B0-----:R-:W0:Y:S01]  /*a090*/  MUFU.RCP R19, R19 ;  /* 0x0000001300137308 */ /* 0x001e220000001000 */
[----:B------:R-:W-:Y:S01]  /*a0a0*/  @!P0 IMAD.IADD R10, R10, 0x1, -R6 ;  /* 0x000000010a0a8824 */ /* 0x000fe200078e0a06 */
[----:B------:R-:W-:Y:S01]  /*a0b0*/  ISETP.GT.U32.AND P0, PT, R6, R18, PT ;  /* 0x000000120600720c */ /* 0x000fe20003f04070 */
[----:B-1----:R-:W-:Y:S01]  /*a0c0*/  IMAD.HI.U32 R15, R25, R5, RZ ;  /* 0x00000005190f7227 */ /* 0x002fe200078e00ff */
[----:B------:R-:W-:-:S03]  /*a0d0*/  IADD3 R2, R7, 0x3f, RZ ;  /* 0x0000003f07027810 */ /* 0x000fc60007ffe0ff */
[----:B------:R-:W-:Y:S01]  /*a0e0*/  IMAD.MOV R15, RZ, RZ, -R15 ;  /* 0x000000ffff0f7224 */ /* 0x000fe200078e0a0f */
[----:B------:R-:W-:-:S03]  /*a0f0*/  IABS R16, R2 ;  /* 0x0000000200107213 */ /* 0x000fc60000000000 */
[C---:B------:R-:W-:Y:S01]  /*a100*/  IMAD R5, R6.reuse, R15, R5 ;  /* 0x0000000f06057224 */ /* 0x040fe200078e0205 */
[----:B------:R-:W-:Y:S01]  /*a110*/  IADD3 R0, R7, 0x3e, RZ ;  /* 0x0000003e07007810 */ /* 0x000fe20007ffe0ff */
[--C-:B------:R-:W-:Y:S02]  /*a120*/  @!P3 IMAD.IADD R9, R9, 0x1, -R6.reuse ;  /* 0x000000010909b824 */ /* 0x100fe400078e0a06 */
[--C-:B------:R-:W-:Y:S01]  /*a130*/  @!P1 IMAD.IADD R11, R11, 0x1, -R6.reuse ;  /* 0x000000010b0b9824 */ /* 0x100fe200078e0a06 */
[----:B------:R-:W-:Y:S01]  /*a140*/  ISETP.GT.U32.AND P3, PT, R6, R5, PT ;  /* 0x000000050600720c */ /* 0x000fe20003f64070 */
[----:B------:R-:W-:Y:S01]  /*a150*/  @!P5 IMAD.IADD R12, R12, 0x1, -R6 ;  /* 0x000000010c0cd824 */ /* 0x000fe200078e0a06 */
[----:B------:R-:W-:Y:S01]  /*a160*/  ISETP.GE.AND P1, PT, R14, RZ, PT ;  /* 0x000000ff0e00720c */ /* 0x000fe20003f26270 */
[----:B------:R-:W-:Y:S01]  /*a170*/  IMAD.MOV.U32 R20, RZ, RZ, R13 ;  /* 0x000000ffff147224 */ /* 0x000fe200078e000d */
[----:B------:R-:W-:Y:S01]  /*a180*/  IABS R15, R0 ;  /* 0x00000000000f7213 */ /* 0x000fe20000000000 */
[----:B------:R-:W-:-:S04]  /*a190*/  IMAD.HI.U32 R14, R25, R16, RZ ;  /* 0x00000010190e7227 */ /* 0x000fc800078e00ff */
[----:B------:R-:W-:Y:S01]  /*a1a0*/  @!P0 IMAD.IADD R18, R18, 0x1, -R6 ;  /* 0x0000000112128824 */ /* 0x000fe200078e0a06 */
[----:B------:R-:W-:Y:S01]  /*a1b0*/  ISETP.GE.AND P0, PT, R17, RZ, PT ;  /* 0x000000ff1100720c */ /* 0x000fe20003f06270 */
[----:B------:R-:W-:Y:S01]  /*a1c0*/  @!P2 IMAD.MOV R20, RZ, RZ, -R20 ;  /* 0x000000ffff14a224 */ /* 0x000fe200078e0a14 */
[----:B0-----:R-:W-:Y:S01]  /*a1d0*/  IADD3 R17, R19, 0xffffffe, RZ ;  /* 0x0ffffffe13117810 */ /* 0x001fe20007ffe0ff */
[----:B------:R-:W-:Y:S01]  /*a1e0*/  IMAD.MOV.U32 R22, RZ, RZ, R10 ;  /* 0x000000ffff167224 */ /* 0x000fe200078e000a */
[C---:B------:R-:W-:Y:S01]  /*a1f0*/  ISETP.GT.U32.AND P2, PT, R6.reuse, R12, PT ;  /* 0x0000000c0600720c */ /* 0x040fe20003f44070 */
[----:B------:R-:W-:Y:S02]  /*a200*/  IMAD.MOV R14, RZ, RZ, -R14 ;  /* 0x000000ffff0e7224 */ /* 0x000fe400078e0a0e */
[----:B------:R-:W-:Y:S01]  /*a210*/  IMAD.HI.U32 R10, R25, R15, RZ ;  /* 0x0000000f190a7227 */ /* 0x000fe200078e00ff */
[----:B------:R-:W-:Y:S02]  /*a220*/  ISETP.GE.AND P5, PT, R3, RZ, PT ;  /* 0x000000ff0300720c */ /* 0x000fe40003fa6270 */
[----:B------:R-:W0:Y:S01]  /*a230*/  F2I.FTZ.U32.TRUNC.NTZ R3, R17 ;  /* 0x0000001100037305 */ /* 0x000e22000021f000 */
[----:B------:R-:W-:-:S02]  /*a240*/  IMAD R16, R6, R14, R16 ;  /* 0x0000000e06107224 */ /* 0x000fc400078e0210 */
[----:B------:R-:W-:Y:S02]  /*a250*/  IMAD.MOV R10, RZ, RZ, -R10 ;  /* 0x000000ffff0a7224 */ /* 0x000fe400078e0a0a */
[--C-:B------:R-:W-:Y:S01]  /*a260*/  @!P3 IMAD.IADD R5, R5, 0x1, -R6.reuse ;  /* 0x000000010505b824 */ /* 0x100fe200078e0a06 */
[C---:B------:R-:W-:Y:S01]  /*a270*/  ISETP.GT.U32.AND P3, PT, R6.reuse, R18, PT ;  /* 0x000000120600720c */ /* 0x040fe20003f64070 */
[C---:B------:R-:W-:Y:S02]  /*a280*/  IMAD R15, R6.reuse, R10, R15 ;  /* 0x0000000a060f7224 */ /* 0x040fe400078e020f */
[----:B------:R-:W-:Y:S01]  /*a290*/  @!P1 IMAD.MOV R9, RZ, RZ, -R9 ;  /* 0x000000ffff099224 */ /* 0x000fe200078e0a09 */
[----:B------:R-:W-:Y:S01]  /*a2a0*/  ISETP.GT.U32.AND P1, PT, R6, R16, PT ;  /* 0x000000100600720c */ /* 0x000fe20003f24070 */
[----:B------:R-:W-:Y:S01]  /*a2b0*/  @!P2 IMAD.IADD R12, R12, 0x1, -R6 ;  /* 0x000000010c0ca824 */ /* 0x000fe200078e0a06 */
[----:B------:R-:W-:Y:S01]  /*a2c0*/  ISETP.GT.U32.AND P2, PT, R6, R15, PT ;  /* 0x0000000f0600720c */ /* 0x000fe20003f44070 */
[----:B------:R-:W-:Y:S01]  /*a2d0*/  @!P4 IMAD.MOV R11, RZ, RZ, -R11 ;  /* 0x000000ffff0bc224 */ /* 0x000fe200078e0a0b */
[----:B------:R-:W-:Y:S01]  /*a2e0*/  ISETP.GE.AND P4, PT, R4, RZ, PT ;  /* 0x000000ff0400720c */ /* 0x000fe20003f86270 */
[----:B0-----:R-:W-:Y:S01]  /*a2f0*/  IMAD.MOV R4, RZ, RZ, -R3 ;  /* 0x000000ffff047224 */ /* 0x001fe200078e0a03 */
[----:B------:R-:W-:-:S03]  /*a300*/  IABS R17, R7 ;  /* 0x0000000700117213 */ /* 0x000fc60000000000 */
[--C-:B------:R-:W-:Y:S01]  /*a310*/  @!P3 IMAD.IADD R18, R18, 0x1, -R6.reuse ;  /* 0x000000011212b824 */ /* 0x100fe200078e0a06 */
[----:B------:R-:W-:Y:S01]  /*a320*/  ISETP.GE.AND P3, PT, R2, RZ, PT ;  /* 0x000000ff0200720c */ /* 0x000fe20003f66270 */
[----:B------:R-:W-:Y:S02]  /*a330*/  IMAD R4, R4, R21, RZ ;  /* 0x0000001504047224 */ /* 0x000fe400078e02ff */
[--C-:B------:R-:W-:Y:S02]  /*a340*/  @!P1 IMAD.IADD R16, R16, 0x1, -R6.reuse ;  /* 0x0000000110109824 */ /* 0x100fe400078e0a06 */
[----:B------:R-:W-:Y:S02]  /*a350*/  IMAD.MOV.U32 R2, RZ, RZ, RZ ;  /* 0x000000ffff027224 */ /* 0x000fe400078e00ff */
[----:B------:R-:W-:Y:S01]  /*a360*/  @!P2 IMAD.IADD R15, R15, 0x1, -R6 ;  /* 0x000000010f0fa824 */ /* 0x000fe200078e0a06 */
[----:B------:R-:W-:Y:S01]  /*a370*/  ISETP.GT.U32.AND P1, PT, R6, R16, PT ;  /* 0x000000100600720c */ /* 0x000fe20003f24070 */
[----:B------:R-:W-:-:S04]  /*a380*/  IMAD.HI.U32 R3, R3, R4, R2 ;  /* 0x0000000403037227 */ /* 0x000fc800078e0002 */
[----:B------:R-:W-:Y:S01]  /*a390*/  IMAD.HI.U32 R2, R25, R17, RZ ;  /* 0x0000001119027227 */ /* 0x000fe200078e00ff */
[----:B------:R-:W-:-:S03]  /*a3a0*/  ISETP.GT.U32.AND P2, PT, R6, R15, PT ;  /* 0x0000000f0600720c */ /* 0x000fc60003f44070 */
[----:B------:R-:W-:Y:S02]  /*a3b0*/  IMAD.MOV R2, RZ, RZ, -R2 ;  /* 0x000000ffff027224 */ /* 0x000fe400078e0a02 */
[----:B------:R-:W-:Y:S01]  /*a3c0*/  @!P6 IMAD.MOV R22, RZ, RZ, -R22 ;  /* 0x000000ffff16e224 */ /* 0x000fe200078e0a16 */
[C---:B------:R-:W-:Y:S01]  /*a3d0*/  ISETP.GT.U32.AND P6, PT, R6.reuse, R5, PT ;  /* 0x000000050600720c */ /* 0x040fe20003fc4070 */
[----:B------:R-:W-:Y:S01]  /*a3e0*/  IMAD R17, R6, R2, R17 ;  /* 0x0000000206117224 */ /* 0x000fe200078e0211 */
[----:B------:R-:W-:Y:S02]  /*a3f0*/  LOP3.LUT R10, R29, 0x7f, RZ, 0xc0, !PT ;  /* 0x0000007f1d0a7812 */ /* 0x000fe400078ec0ff */
[----:B------:R-:W-:Y:S01]  /*a400*/  IABS R13, R28 ;  /* 0x0000001c000d7213 */ /* 0x000fe20000000000 */
[----:B------:R0:W-:Y:S01]  /*a410*/  STL [R1+0xd4], R22 ;  /* 0x0000d41601007387 */ /* 0x0001e20000100800 */
[----:B------:R-:W-:Y:S01]  /*a420*/  @!P1 IMAD.IADD R16, R16, 0x1, -R6 ;  /* 0x0000000110109824 */ /* 0x000fe200078e0a06 */
[----:B------:R-:W-:-:S02]  /*a430*/  ISETP.GT.U32.AND P1, PT, R6, R17, PT ;  /* 0x000000110600720c */ /* 0x000fc40003f24070 */
[----:B------:R-:W-:-:S04]  /*a440*/  IMAD.HI.U32 R3, R3, R13, RZ ;  /* 0x0000000d03037227 */ /* 0x000fc800078e00ff */
[----:B0-----:R-:W-:Y:S02]  /*a450*/  IMAD R22, R10, c[0x0][0x18c], RZ ;  /* 0x000063000a167a24 */ /* 0x001fe400078e02ff */
[----:B------:R-:W-:Y:S02]  /*a460*/  IMAD.MOV R3, RZ, RZ, -R3 ;  /* 0x000000ffff037224 */ /* 0x000fe400078e0a03 */
[--C-:B------:R-:W-:Y:S01]  /*a470*/  @!P2 IMAD.IADD R15, R15, 0x1, -R6.reuse ;  /* 0x000000010f0fa824 */ /* 0x100fe200078e0a06 */
[----:B------:R-:W-:Y:S01]  /*a480*/  LEA R2, P2, R22, c[0x0][0x168], 0x1 ;  /* 0x00005a0016027a11 */ /* 0x000fe200078408ff */
[--C-:B------:R-:W-:Y:S01]  /*a490*/  @!P6 IMAD.IADD R5, R5, 0x1, -R6.reuse ;  /* 0x000000010505e824 */ /* 0x100fe200078e0a06 */
[----:B------:R-:W-:Y:S01]  /*a4a0*/  ISETP.GE.AND P6, PT, R0, RZ, PT ;  /* 0x000000ff0000720c */ /* 0x000fe20003fc6270 */
[----:B------:R-:W-:Y:S01]  /*a4b0*/  IMAD R23, R21, R3, R13 ;  /* 0x0000000315177224 */ /* 0x000fe200078e020d */
[----:B------:R-:W-:Y:S02]  /*a4c0*/  IADD3 R0, R7, 0x3d, RZ ;  /* 0x0000003d07007810 */ /* 0x000fe40007ffe0ff */
[----:B------:R-:W-:Y:S01]  /*a4d0*/  LEA.HI.X.SX32 R3, R22, c[0x0][0x16c], 0x1, P2 ;  /* 0x00005b0016037a11 */ /* 0x000fe200010f0eff */
[----:B------:R-:W-:Y:S01]  /*a4e0*/  STL [R1+0xd8], R20 ;  /* 0x0000d81401007387 */ /* 0x000fe20000100800 */
[----:B------:R-:W-:-:S03]  /*a4f0*/  @!P1 IMAD.IADD R17, R17, 0x1, -R6 ;  /* 0x0000000111119824 */ /* 0x000fc600078e0a06 */
[----:B------:R0:W-:Y:S01]  /*a500*/  STL [R1+0xdc], R11 ;  /* 0x0000dc0b01007387 */ /* 0x0001e20000100800 */
[----:B------:R-:W-:-:S03]  /*a510*/  ISETP.GT.U32.AND P1, PT, R21, R23, PT ;  /* 0x000000171500720c */ /* 0x000fc60003f24070 */
[----:B------:R-:W-:Y:S04]  /*a520*/  STL [R1+0x3d4], R9 ;  /* 0x0003d40901007387 */ /* 0x000fe80000100800 */
[----:B------:R1:W-:Y:S01]  /*a530*/  STL.64 [R1+0x17b0], R2 ;  /* 0x0017b00201007387 */ /* 0x0003e20000100a00 */
[----:B0-----:R-:W-:-:S05]  /*a540*/  IABS R11, R0 ;  /* 0x00000000000b7213 */ /* 0x001fca0000000000 */
[----:B------:R-:W-:-:S04]  /*a550*/  IMAD.HI.U32 R14, R25, R11, RZ ;  /* 0x0000000b190e7227 */ /* 0x000fc800078e00ff */
[----:B-1----:R-:W-:Y:S02]  /*a560*/  IMAD.MOV.U32 R3, RZ, RZ, R18 ;  /* 0x000000ffff037224 */ /* 0x002fe400078e0012 */
[----:B------:R-:W-:Y:S02]  /*a570*/  IMAD.MOV.U32 R2, RZ, RZ, R12 ;  /* 0x000000ffff027224 */ /* 0x000fe400078e000c */
[----:B------:R-:W-:Y:S01]  /*a580*/  @!P0 IMAD.MOV R3, RZ, RZ, -R3 ;  /* 0x000000ffff038224 */ /* 0x000fe200078e0a03 */
[----:B------:R-:W-:Y:S01]  /*a590*/  IADD3 R9, R7, 0x3c, RZ ;  /* 0x0000003c07097810 */ /* 0x000fe20007ffe0ff */
[----:B------:R-:W-:Y:S02]  /*a5a0*/  @!P5 IMAD.MOV R2, RZ, RZ, -R2 ;  /* 0x000000ffff02d224 */ /* 0x000fe400078e0a02 */
[----:B------:R-:W-:Y:S01]  /*a5b0*/  IMAD.MOV R14, RZ, RZ, -R14 ;  /* 0x000000ffff0e7224 */ /* 0x000fe200078e0a0e */
[----:B------:R-:W-:Y:S01]  /*a5c0*/  STL [R1+0xd0], R3 ;  /* 0x0000d00301007387 */ /* 0x000fe20000100800 */
[----:B------:R-:W-:Y:S01]  /*a5d0*/  IABS R10, R9 ;  /* 0x00000009000a7213 */ /* 0x000fe20000000000 */
[----:B------:R-:W-:-:S02]  /*a5e0*/  IMAD.MOV.U32 R24, RZ, RZ, c[0x0][0x18c] ;  /* 0x00006300ff187624 */ /* 0x000fc400078e00ff */
[----:B------:R0:W-:Y:S01]  /*a5f0*/  STL [R1+0xcc], R2 ;  /* 0x0000cc0201007387 */ /* 0x0001e20000100800 */
[----:B------:R-:W-:Y:S01]  /*a600*/  IMAD R11, R6, R14, R11 ;  /* 0x0000000e060b7224 */ /* 0x000fe200078e020b */
[----:B------:R-:W-:Y:S01]  /*a610*/  IADD3 R14, R7, 0x3a, RZ ;  /* 0x0000003a070e7810 */ /* 0x000fe20007ffe0ff */
[----:B------:R-:W-:Y:S02]  /*a620*/  @!P1 IMAD.IADD R23, R23, 0x1, -R21 ;  /* 0x0000000117179824 */ /* 0x000fe400078e0a15 */
[----:B------:R-:W-:-:S04]  /*a630*/  IMAD.HI.U32 R4, R25, R10, RZ ;  /* 0x0000000a19047227 */ /* 0x000fc800078e00ff */
[----:B0-----:R-:W-:Y:S01]  /*a640*/  IMAD.MOV.U32 R2, RZ, RZ, R5 ;  /* 0x000000ffff027224 */ /* 0x001fe200078e0005 */
[----:B------:R-:W-:Y:S01]  /*a650*/  IABS R20, R14 ;  /* 0x0000000e00147213 */ /* 0x000fe20000000000 */
[----:B------:R-:W-:Y:S02]  /*a660*/  IMAD R13, R24, 0x80, R22 ;  /* 0x00000080180d7824 */ /* 0x000fe400078e0216 */
[----:B------:R-:W-:Y:S01]  /*a670*/  @!P4 IMAD.MOV R2, RZ, RZ, -R2 ;  /* 0x000000ffff02c224 */ /* 0x000fe200078e0a02 */
[----:B------:R-:W-:Y:S02]  /*a680*/  ISETP.GT.U32.AND P4, PT, R6, R11, PT ;  /* 0x0000000b0600720c */ /* 0x000fe40003f84070 */
[----:B------:R-:W-:Y:S01]  /*a690*/  ISETP.GE.AND P2, PT, R0, RZ, PT ;  /* 0x000000ff0000720c */ /* 0x000fe20003f46270 */
[----:B------:R-:W-:Y:S01]  /*a6a0*/  IMAD.MOV R4, RZ, RZ, -R4 ;  /* 0x000000ffff047224 */ /* 0x000fe200078e0a04 */
[----:B------:R-:W-:Y:S02]  /*a6b0*/  IADD3 R0, R7, 0x3b, RZ ;  /* 0x0000003b07007810 */ /* 0x000fe40007ffe0ff */
[----:B------:R-:W-:Y:S01]  /*a6c0*/  ISETP.GT.U32.AND P1, PT, R21, R23, PT ;  /* 0x000000171500720c */ /* 0x000fe20003f24070 */
[----:B------:R-:W-:Y:S01]  /*a6d0*/  IMAD.MOV.U32 R18, RZ, RZ, R20 ;  /* 0x000000ffff127224 */ /* 0x000fe200078e0014 */
[----:B------:R-:W-:-:S02]  /*a6e0*/  ISETP.GT.U32.AND P0, PT, R6, R17, PT ;  /* 0x000000110600720c */ /* 0x000fc40003f04070 */
[----:B------:R-:W-:Y:S01]  /*a6f0*/  LEA R12, P5, R13, c[0x0][0x168], 0x1 ;  /* 0x00005a000d0c7a11 */ /* 0x000fe200078a08ff */
[C---:B------:R-:W-:Y:S01]  /*a700*/  IMAD R10, R6.reuse, R4, R10 ;  /* 0x00000004060a7224 */ /* 0x040fe200078e020a */
[----:B------:R-:W-:Y:S01]  /*a710*/  IABS R19, R0 ;  /* 0x0000000000137213 */ /* 0x000fe20000000000 */
[----:B------:R-:W-:Y:S01]  /*a720*/  IMAD.HI.U32 R5, R25, R18, RZ ;  /* 0x0000001219057227 */ /* 0x000fe200078e00ff */
[----:B------:R-:W-:Y:S01]  /*a730*/  LEA.HI.X.SX32 R13, R13, c[0x0][0x16c], 0x1, P5 ;  /* 0x00005b000d0d7a11 */ /* 0x000fe200028f0eff */
[----:B------:R-:W-:Y:S01]  /*a740*/  STL [R1+0x190c], R12 ;  /* 0x00190c0c01007387 */ /* 0x000fe20000100800 */
[----:B------:R-:W-:Y:S01]  /*a750*/  ISETP.GT.U32.AND P5, PT, R6, R10, PT ;  /* 0x0000000a0600720c */ /* 0x000fe20003fa4070 */
[----:B------:R-:W-:Y:S02]  /*a760*/  IMAD.HI.U32 R20, R25, R19, RZ ;  /* 0x0000001319147227 */ /* 0x000fe400078e00ff */
[----:B------:R-:W-:Y:S02]  /*a770*/  STL [R1+0x1908], R13 ;  /* 0x0019080d01007387 */ /* 0x000fe40000100800 */
[----:B------:R-:W-:-:S02]  /*a780*/  IMAD.MOV R5, RZ, RZ, -R5 ;  /* 0x000000ffff057224 */ /* 0x000fc400078e0a05 */
[----:B------:R-:W-:Y:S01]  /*a790*/  @!P4 IMAD.IADD R11, R11, 0x1, -R6 ;  /* 0x000000010b0bc824 */ /* 0x000fe200078e0a06 */
[----:B------:R0:W-:Y:S01]  /*a7a0*/  STL [R1+0xc4], R2 ;  /* 0x0000c40201007387 */ /* 0x0001e20000100800 */
[----:B------:R-:W-:Y:S02]  /*a7b0*/  IMAD.MOV.U32 R3, RZ, RZ, R16 ;  /* 0x000000ffff037224 */ /* 0x000fe400078e0010 */
[----:B------:R-:W-:Y:S02]  /*a7c0*/  IMAD.MOV R20, RZ, RZ, -R20 ;  /* 0x000000ffff147224 */ /* 0x000fe400078e0a14 */
[----:B------:R-:W-:Y:S01]  /*a7d0*/  @!P1 IMAD.IADD R23, R23, 0x1, -R21 ;  /* 0x0000000117179824 */ /* 0x000fe200078e0a15 */
[----:B------:R-:W-:Y:S01]  /*a7e0*/  ISETP.GE.AND P1, PT, R7, RZ, PT ;  /* 0x000000ff0700720c */ /* 0x000fe20003f26270 */
[----:B------:R-:W-:Y:S02]  /*a7f0*/  @!P0 IMAD.IADD R17, R17, 0x1, -R6 ;  /* 0x0000000111118824 */ /* 0x000fe400078e0a06 */
[----:B0-----:R-:W-:Y:S01]  /*a800*/  IMAD.MOV.U32 R2, RZ, RZ, R15 ;  /* 0x000000ffff027224 */ /* 0x001fe200078e000f */
[----:B------:R-:W-:Y:S01]  /*a810*/  ISETP.GE.AND P0, PT, R9, RZ, PT ;  /* 0x000000ff0900720c */ /* 0x000fe20003f06270 */
[----:B------:R-:W-:-:S02]  /*a820*/  IMAD R5, R6, R5, R18 ;  /* 0x0000000506057224 */ /* 0x000fc400078e0212 */
[----:B------:R-:W-:Y:S01]  /*a830*/  @!P3 IMAD.MOV R3, RZ, RZ, -R3 ;  /* 0x000000ffff03b224 */ /* 0x000fe200078e0a03 */
[C---:B------:R-:W-:Y:S01]  /*a840*/  ISETP.GT.U32.AND P3, PT, R6.reuse, R11, PT ;  /* 0x0000000b0600720c */ /* 0x040fe20003f64070 */
[C---:B------:R-:W-:Y:S02]  /*a850*/  IMAD R9, R6.reuse, R20, R19 ;  /* 0x0000001406097224 */ /* 0x040fe400078e0213 */
[----:B------:R-:W-:Y:S01]  /*a860*/  @!P6 IMAD.MOV R2, RZ, RZ, -R2 ;  /* 0x000000ffff02e224 */ /* 0x000fe200078e0a02 */
[----:B------:R-:W-:Y:S01]  /*a870*/  IADD3 R4, R7, 0x39, RZ ;  /* 0x0000003907047810 */ /* 0x000fe20007ffe0ff */
[----:B------:R-:W-:Y:S01]  /*a880*/  STL [R1+0x4dc], R23 ;  /* 0x0004dc1701007387 */ /* 0x000fe20000100800 */
[----:B------:R-:W-:Y:S01]  /*a890*/  ISETP.GT.U32.AND P6, PT, R6, R5, PT ;  /* 0x000000050600720c */ /* 0x000fe20003fc4070 */
[----:B------:R-:W-:Y:S01]  /*a8a0*/  @!P5 IMAD.IADD R10, R10, 0x1, -R6 ;  /* 0x000000010a0ad824 */ /* 0x000fe200078e0a06 */
[----:B------:R-:W-:Y:S01]  /*a8b0*/  ISETP.GT.U32.AND P4, PT, R6, R9, PT ;  /* 0x000000090600720c */ /* 0x000fe20003f84070 */
[----:B------:R-:W-:Y:S01]  /*a8c0*/  STL [R1+0xbc], R3 ;  /* 0x0000bc0301007387 */ /* 0x000fe20000100800 */
[----:B------:R-:W-:-:S03]  /*a8d0*/  IABS R19, R4 ;  /* 0x0000000400137213 */ /* 0x000fc60000000000 */
[----:B------:R0:W-:Y:S01]  /*a8e0*/  STL [R1+0xb4], R2 ;  /* 0x0000b40201007387 */ /* 0x0001e20000100800 */
[----:B------:R-:W-:Y:S01]  /*a8f0*/  ISETP.GT.U32.AND P5, PT, R6, R10, PT ;  /* 0x0000000a0600720c */ /* 0x000fe20003fa4070 */
[----:B------:R-:W-:Y:S01]  /*a900*/  IMAD.HI.U32 R16, R25, R19, RZ ;  /* 0x0000001319107227 */ /* 0x000fe200078e00ff */
[----:B------:R-:W-:-:S03]  /*a910*/  IADD3 R18, R7, 0x38, RZ ;  /* 0x0000003807127810 */ /* 0x000fc60007ffe0ff */
[----:B0-----:R-:W-:Y:S02]  /*a920*/  IMAD.MOV.U32 R2, RZ, RZ, R17 ;  /* 0x000000ffff027224 */ /* 0x001fe400078e0011 */
[----:B------:R-:W-:Y:S02]  /*a930*/  @!P3 IMAD.IADD R11, R11, 0x1, -R6 ;  /* 0x000000010b0bb824 */ /* 0x000fe400078e0a06 */
[----:B------:R-:W-:Y:S01]  /*a940*/  @!P1 IMAD.MOV R2, RZ, RZ, -R2 ;  /* 0x000000ffff029224 */ /* 0x000fe200078e0a02 */
[----:B------:R-:W-:Y:S01]  /*a950*/  IABS R15, R18 ;  /* 0x00000012000f7213 */ /* 0x000fe20000000000 */
[----:B------:R-:W-:Y:S02]  /*a960*/  IMAD.MOV R16, RZ, RZ, -R16 ;  /* 0x000000ffff107224 */ /* 0x000fe400078e0a10 */
[--C-:B------:R-:W-:Y:S01]  /*a970*/  @!P6 IMAD.IADD R5, R5, 0x1, -R6.reuse ;  /* 0x000000010505e824 */ /* 0x100fe200078e0a06 */
[----:B------:R0:W-:Y:S01]  /*a980*/  STL [R1+0x90], R2 ;  /* 0x0000900201007387 */ /* 0x0001e20000100800 */
[----:B------:R-:W-:Y:S01]  /*a990*/  @!P4 IMAD.IADD R9, R9, 0x1, -R6 ;  /* 0x000000010909c824 */ /* 0x000fe200078e0a06 */
[----:B------:R-:W-:Y:S01]  /*a9a0*/  ISETP.GE.AND P4, PT, R0, RZ, PT ;  /* 0x000000ff0000720c */ /* 0x000fe20003f86270 */
[----:B------:R-:W-:Y:S01]  /*a9b0*/  IMAD R0, R6, R16, R19 ;  /* 0x0000001006007224 */ /* 0x000fe200078e0213 */
[----:B------:R-:W-:Y:S01]  /*a9c0*/  ISETP.GE.AND P3, PT, R14, RZ, PT ;  /* 0x000000ff0e00720c */ /* 0x000fe20003f66270 */
[----:B0-----:R-:W-:-:S02]  /*a9d0*/  IMAD.MOV.U32 R2, RZ, RZ, R11 ;  /* 0x000000ffff027224 */ /* 0x001fc400078e000b */
[----:B------:R-:W-:-:S04]  /*a9e0*/  IMAD.HI.U32 R14, R25, R15, RZ ;  /* 0x0000000f190e7227 */ /* 0x000fc800078e00ff */
[----:B------:R-:W-:Y:S01]  /*a9f0*/  @!P2 IMAD.MOV R2, RZ, RZ, -R2 ;  /* 0x000000ffff02a224 */ /* 0x000fe200078e0a02 */
[----:B------:R-:W-:Y:S01]  /*aa00*/  ISETP.GT.U32.AND P2, PT, R6, R5, PT ;  /* 0x000000050600720c */ /* 0x000fe20003f44070 */
[----:B------:R-:W-:Y:S01]  /*aa10*/  @!P5 IMAD.IADD R10, R10, 0x1, -R6 ;  /* 0x000000010a0ad824 */ /* 0x000fe200078e0a06 */
[----:B------:R-:W-:Y:S01]  /*aa20*/  ISETP.GT.U32.AND P5, PT, R6, R0, PT ;  /* 0x000000000600720c */ /* 0x000fe20003fa4070 */
[----:B------:R-:W-:Y:S01]  /*aa30*/  IMAD.MOV R14, RZ, RZ, -R14 ;  /* 0x000000ffff0e7224 */ /* 0x000fe200078e0a0e */
[----:B------:R-:W-:Y:S02]  /*aa40*/  ISETP.GE.AND P6, PT, R4, RZ, PT ;  /* 0x000000ff0400720c */ /* 0x000fe40003fc6270 */
[C---:B------:R-:W-:Y:S01]  /*aa50*/  ISETP.GT.U32.AND P1, PT, R6.reuse, R9, PT ;  /* 0x000000090600720c */ /* 0x040fe20003f24070 */
[C---:B------:R-:W-:Y:S01]  /*aa60*/  IMAD R4, R6.reuse, R14, R15 ;  /* 0x0000000e06047224 */ /* 0x040fe200078e020f */
[----:B------:R0:W-:Y:S05]  /*aa70*/  STL [R1+0x94], R2 ;  /* 0x0000940201007387 */ /* 0x0001ea0000100800 */
[--C-:B------:R-:W-:Y:S01]  /*aa80*/  @!P2 IMAD.IADD R5, R5, 0x1, -R6.reuse ;  /* 0x000000010505a824 */ /* 0x100fe200078e0a06 */
[----:B------:R-:W-:Y:S01]  /*aa90*/  ISETP.GT.U32.AND P2, PT, R6, R4, PT ;  /* 0x000000040600720c */ /* 0x000fe20003f44070 */
[----:B------:R-:W-:-:S02]  /*aaa0*/  @!P5 IMAD.IADD R0, R0, 0x1, -R6 ;  /* 0x000000010000d824 */ /* 0x000fc400078e0a06 */
[----:B0-----:R-:W-:Y:S01]  /*aab0*/  IMAD.MOV.U32 R2, RZ, RZ, R10 ;  /* 0x000000ffff027224 */ /* 0x001fe200078e000a */
[----:B------:R-:W-:Y:S01]  /*aac0*/  IADD3 R15, R7, 0x37, RZ ;  /* 0x00000037070f7810 */ /* 0x000fe20007ffe0ff */
[----:B------:R-:W-:Y:S02]  /*aad0*/  @!P1 IMAD.IADD R9, R9, 0x1, -R6 ;  /* 0x0000000109099824 */ /* 0x000fe400078e0a06 */
[----:B------:R-:W-:Y:S01]  /*aae0*/  @!P0 IMAD.MOV R2, RZ, RZ, -R2 ;  /* 0x000000ffff028224 */ /* 0x000fe200078e0a02 */
[----:B------:R-:W-:Y:S01]  /*aaf0*/  ISETP.GT.U32.AND P0, PT, R6, R0, PT ;  /* 0x000000000600720c */ /* 0x000fe20003f04070 */
[----:B------:R-:W-:Y:S01]  /*ab00*/  IMAD.MOV.U32 R3, RZ, RZ, R9 ;  /* 0x000000ffff037224 */ /* 0x000fe200078e0009 */
[----:B------:R-:W-:-:S03]  /*ab10*/  ISETP.GE.AND P1, PT, R18, RZ, PT ;  /* 0x000000ff1200720c */ /* 0x000fc60003f26270 */
[----:B------:R-:W-:Y:S01]  /*ab20*/  @!P2 IMAD.IADD R4, R4, 0x1, -R6 ;  /* 0x000000010404a824 */ /* 0x000fe200078e0a06 */
[C---:B------:R-:W-:Y:S01]  /*ab30*/  IADD3 R11, R7.reuse, 0x36, RZ ;  /* 0x00000036070b7810 */ /* 0x040fe20007ffe0ff */
[----:B------:R0:W-:Y:S01]  /*ab40*/  STL [R1+0x98], R2 ;  /* 0x0000980201007387 */ /* 0x0001e20000100800 */
[----:B------:R-:W-:Y:S01]  /*ab50*/  IABS R18, R15 ;  /* 0x0000000f00127213 */ /* 0x000fe20000000000 */
[----:B------:R-:W-:Y:S01]  /*ab60*/  @!P4 IMAD.MOV R3, RZ, RZ, -R3 ;  /* 0x000000ffff03c224 */ /* 0x000fe200078e0a03 */
[----:B------:R-:W-:Y:S02]  /*ab70*/  IADD3 R10, R7, 0x35, RZ ;  /* 0x00000035070a7810 */ /* 0x000fe40007ffe0ff */
[----:B------:R-:W-:Y:S02]  /*ab80*/  ISETP.GE.AND P5, PT, R15, RZ, PT ;  /* 0x000000ff0f00720c */ /* 0x000fe40003fa6270 */
[----:B------:R-:W-:Y:S01]  /*ab90*/  ISETP.GE.AND P4, PT, R11, RZ, PT ;  /* 0x000000ff0b00720c */ /* 0x000fe20003f86270 */
[----:B0-----:R-:W-:Y:S01]  /*aba0*/  IMAD.MOV.U32 R2, RZ, RZ, R5 ;  /* 0x000000ffff027224 */ /* 0x001fe200078e0005 */
[----:B------:R-:W-:Y:S01]  /*abb0*/  IABS R15, R11 ;  /* 0x0000000b000f7213 */ /* 0x000fe20000000000 */
[----:B------:R-:W-:Y:S01]  /*abc0*/  IMAD.HI.U32 R11, R25, R18, RZ ;  /* 0x00000012190b7227 */ /* 0x000fe200078e00ff */
[----:B------:R-:W-:-:S03]  /*abd0*/  ISETP.GT.U32.AND P2, PT, R6, R4, PT ;  /* 0x000000040600720c */ /* 0x000fc60003f44070 */
[----:B------:R-:W-:Y:S01]  /*abe0*/  @!P3 IMAD.MOV R2, RZ, RZ, -R2 ;  /* 0x000000ffff02b224 */ /* 0x000fe200078e0a02 */
[----:B------:R-:W-:Y:S01]  /*abf0*/  ISETP.GE.AND P3, PT, R10, RZ, PT ;  /* 0x000000ff0a00720c */ /* 0x000fe20003f66270 */
[----:B------:R-:W-:Y:S01]  /*ac00*/  @!P0 IMAD.IADD R0, R0, 0x1, -R6 ;  /* 0x0000000100008824 */ /* 0x000fe200078e0a06 */
[----:B------:R-:W-:Y:S01]  /*ac10*/  IABS R10, R10 ;  /* 0x0000000a000a7213 */ /* 0x000fe20000000000 */
[----:B------:R-:W-:Y:S01]  /*ac20*/  STL [R1+0x9c], R3 ;  /* 0x00009c0301007387 */ /* 0x000fe20000100800 */
[----:B------:R-:W-:-:S03]  /*ac30*/  IMAD.MOV R11, RZ, RZ, -R11 ;  /* 0x000000ffff0b7224 */ /* 0x000fc600078e0a0b */
[----:B------:R0:W-:Y:S01]  /*ac40*/  STL [R1+0xa0], R2 ;  /* 0x0000a00201007387 */ /* 0x0001e20000100800 */
[----:B------:R-:W-:-:S04]  /*ac50*/  IMAD.HI.U32 R5, R25, R10, RZ ;  /* 0x0000000a19057227 */ /* 0x000fc800078e00ff */
[C---:B------:R-:W-:Y:S02]  /*ac60*/  IMAD R18, R6.reuse, R11, R18 ;  /* 0x0000000b06127224 */ /* 0x040fe400078e0212 */
[----:B0-----:R-:W-:Y:S02]  /*ac70*/  IMAD.MOV.U32 R2, RZ, RZ, R0 ;  /* 0x000000ffff027224 */ /* 0x001fe400078e0000 */
[----:B------:R-:W-:Y:S02]  /*ac80*/  IMAD.MOV R5, RZ, RZ, -R5 ;  /* 0x000000ffff057224 */ /* 0x000fe400078e0a05 */
[----:B------:R-:W-:Y:S01]  /*ac90*/  @!P6 IMAD.MOV R2, RZ, RZ, -R2 ;  /* 0x000000ffff02e224 */ /* 0x000fe200078e0a02 */
[----:B------:R-:W-:Y:S01]  /*aca0*/  ISETP.GT.U32.AND P6, PT, R6, R18, PT ;  /* 0x000000120600720c */ /* 0x000fe20003fc4070 */
[----:B------:R-:W-:Y:S02]  /*acb0*/  @!P2 IMAD.IADD R4, R4, 0x1, -R6 ;  /* 0x000000010404a824 */ /* 0x000fe400078e0a06 */
[----:B------:R-:W-:Y:S01]  /*acc0*/  IMAD R10, R6, R5, R10 ;  /* 0x00000005060a7224 */ /* 0x000fe200078e020a */
[----:B------:R0:W-:Y:S01]  /*acd0*/  STL [R1+0xa4], R2 ;  /* 0x0000a40201007387 */ /* 0x0001e20000100800 */
[----:B------:R-:W-:Y:S01]  /*ace0*/  IMAD.HI.U32 R9, R25, R15, RZ ;  /* 0x0000000f19097227 */ /* 0x000fe200078e00ff */
[----:B------:R-:W-:-:S03]  /*acf0*/  IADD3 R14, R7, 0x34, RZ ;  /* 0x00000034070e7810 */ /* 0x000fc60007ffe0ff */
[----:B0-----:R-:W-:Y:S02]  /*ad00*/  IMAD.MOV.U32 R2, RZ, RZ, R4 ;  /* 0x000000ffff027224 */ /* 0x001fe400078e0004 */
[----:B------:R-:W-:Y:S02]  /*ad10*/  IMAD.MOV R9, RZ, RZ, -R9 ;  /* 0x000000ffff097224 */ /* 0x000fe400078e0a09 */
[----:B------:R-:W-:Y:S01]  /*ad20*/  @!P1 IMAD.MOV R2, RZ, RZ, -R2 ;  /* 0x000000ffff029224 */ /* 0x000fe200078e0a02 */
[C---:B------:R-:W-:Y:S01]  /*ad30*/  ISETP.GT.U32.AND P1, PT, R6.reuse, R10, PT ;  /* 0x0000000a0600720c */ /* 0x040fe20003f24070 */
[----:B------:R-:W-:Y:S01]  /*ad40*/  IMAD R15, R6, R9, R15 ;  /* 0x00000009060f7224 */ /* 0x000fe200078e020f */
[----:B------:R-:W-:Y:S01]  /*ad50*/  ISETP.GE.AND P0, PT, R14, RZ, PT ;  /* 0x000000ff0e00720c */ /* 0x000fe20003f06270 */
[----:B------:R-:W-:Y:S01]  /*ad60*/  @!P6 IMAD.IADD R18, R18, 0x1, -R6 ;  /* 0x000000011212e824 */ /* 0x000fe200078e0a06 */
[----:B------:R-:W-:Y:S02]  /*ad70*/  IABS R14, R14 ;  /* 0x0000000e000e7213 */ /* 0x000fe40000000000 */
[----:B------:R-:W-:-:S02]  /*ad80*/  ISETP.GT.U32.AND P2, PT, R6, R15, PT ;  /* 0x0000000f0600720c */ /* 0x000fc40003f44070 */
[----:B------:R-:W-:Y:S01]  /*ad90*/  IADD3 R17, R7, 0x32, RZ ;  /* 0x0000003207117810 */ /* 0x000fe20007ffe0ff */
[C---:B------:R-:W-:Y:S01]  /*ada0*/  IMAD.HI.U32 R0, R25.reuse, R14, RZ ;  /* 0x0000000e19007227 */ /* 0x040fe200078e00ff */
[----:B------:R-:W-:Y:S02]  /*adb0*/  ISETP.GT.U32.AND P6, PT, R6, R18, PT ;  /* 0x000000120600720c */ /* 0x000fe40003fc4070 */
[----:B------:R-:W-:Y:S01]  /*adc0*/  IABS R21, R17 ;  /* 0x0000001100157213 */ /* 0x000fe20000000000 */
[----:B------:R-:W-:Y:S02]  /*add0*/  @!P1 IMAD.IADD R10, R10, 0x1, -R6 ;  /* 0x000000010a0a9824 */ /* 0x000fe400078e0a06 */
[----:B------:R-:W-:Y:S02]  /*ade0*/  IMAD.MOV R0, RZ, RZ, -R0 ;  /* 0x000000ffff007224 */ /* 0x000fe400078e0a00 */
[----:B------:R-:W-:Y:S01]  /*adf0*/  IMAD.HI.U32 R9, R25, R21, RZ ;  /* 0x0000001519097227 */ /* 0x000fe200078e00ff */
[----:B------:R-:W-:-:S03]  /*ae00*/  ISETP.GT.U32.AND P1, PT, R6, R10, PT ;  /* 0x0000000a0600720c */ /* 0x000fc60003f24070 */
[----:B------:R-:W-:Y:S01]  /*ae10*/  IMAD R14, R6, R0, R14 ;  /* 0x00000000060e7224 */ /* 0x000fe200078e020e */
[----:B------:R-:W-:Y:S01]  /*ae20*/  IADD3 R22, R7, 0x33, RZ ;  /* 0x0000003307167810 */ /* 0x000fe20007ffe0ff */
[--C-:B------:R-:W-:Y:S02]  /*ae30*/  @!P2 IMAD.IADD R15, R15, 0x1, -R6.reuse ;  /* 0x000000010f0fa824 */ /* 0x100fe400078e0a06 */
[----:B------:R-:W-:Y:S02]  /*ae40*/  IMAD.MOV R9, RZ, RZ, -R9 ;  /* 0x000000ffff097224 */ /* 0x000fe400078e0a09 */
[--C-:B------:R-:W-:Y:S01]  /*ae50*/  @!P6 IMAD.IADD R18, R18, 0x1, -R6.reuse ;  /* 0x000000011212e824 */ /* 0x100fe200078e0a06 */
[C---:B------:R-:W-:Y:S01]  /*ae60*/  ISETP.GT.U32.AND P6, PT, R6.reuse, R14, PT ;  /* 0x0000000e0600720c */ /* 0x040fe20003fc4070 */
[C---:B------:R-:W-:Y:S01]  /*ae70*/  IMAD R21, R6.reuse, R9, R21 ;  /* 0x0000000906157224 */ /* 0x040fe200078e0215 */
[----:B------:R-:W-:Y:S02]  /*ae80*/  IABS R0, R22 ;  /* 0x0000001600007213 */ /* 0x000fe40000000000 */
[----:B------:R-:W-:Y:S01]  /*ae90*/  ISETP.GT.U32.AND P2, PT, R6, R15, PT ;  /* 0x0000000f0600720c */ /* 0x000fe20003f44070 */
[----:B------:R-:W-:Y:S01]  /*aea0*/  @!P1 IMAD.IADD R10, R10, 0x1, -R6 ;  /* 0x000000010a0a9824 */ /* 0x000fe200078e0a06 */
[----:B------:R-:W-:Y:S01]  /*aeb0*/  ISETP.GT.U32.AND P1, PT, R6, R21, PT ;  /* 0x000000150600720c */ /* 0x000fe20003f24070 */
[----:B------:R-:W-:Y:S01]  /*aec0*/  IMAD.HI.U32 R16, R25, R0, RZ ;  /* 0x0000000019107227 */ /* 0x000fe200078e00ff */
[----:B------:R0:W-:Y:S01]  /*aed0*/  STL [R1+0x310], R2 ;  /* 0x0003100201007387 */ /* 0x0001e20000100800 */
[----:B------:R-:W-:-:S02]  /*aee0*/  IADD3 R11, R7, 0x31, RZ ;  /* 0x00000031070b7810 */ /* 0x000fc40007ffe0ff */
[----:B------:R-:W-:Y:S02]  /*aef0*/  IMAD.MOV R16, RZ, RZ, -R16 ;  /* 0x000000ffff107224 */ /* 0x000fe400078e0a10 */
[----:B------:R-:W-:Y:S02]  /*af00*/  @!P6 IMAD.IADD R14, R14, 0x1, -R6 ;  /* 0x000000010e0ee824 */ /* 0x000fe400078e0a06 */
[----:B0-----:R-:W-:Y:S02]  /*af10*/  IMAD.MOV.U32 R2, RZ, RZ, R18 ;  /* 0x000000ffff027224 */ /* 0x001fe400078e0012 */
[----:B------:R-:W-:Y:S02]  /*af20*/  IMAD R0, R6, R16, R0 ;  /* 0x0000001006007224 */ /* 0x000fe400078e0200 */
[----:B------:R-:W-:Y:S01]  /*af30*/  @!P5 IMAD.MOV R2, RZ, RZ, -R2 ;  /* 0x000000ffff02d224 */ /* 0x000fe200078e0a02 */
[----:B------:R-:W-:Y:S01]  /*af40*/  IADD3 R4, R7, 0x30, RZ ;  /* 0x0000003007047810 */ /* 0x000fe20007ffe0ff */
[----:B------:R-:W-:Y:S01]  /*af50*/  @!P2 IMAD.IADD R15, R15, 0x1, -R6 ;  /* 0x000000010f0fa824 */ /* 0x000fe200078e0a06 */
[----:B------:R-:W-:-:S02]  /*af60*/  IABS R5, R11 ;  /* 0x0000000b00057213 */ /* 0x000fc40000000000 */
[----:B------:R-:W-:Y:S02]  /*af70*/  IADD3 R9, R7, 0x2f, RZ ;  /* 0x0000002f07097810 */ /* 0x000fe40007ffe0ff */
[C---:B------:R-:W-:Y:S01]  /*af80*/  ISETP.GT.U32.AND P6, PT, R6.reuse, R14, PT ;  /* 0x0000000e0600720c */ /* 0x040fe20003fc4070 */
[----:B------:R0:W-:Y:S01]  /*af90*/  STL [R1+0x8c], R2 ;  /* 0x00008c0201007387 */ /* 0x0001e20000100800 */
[----:B------:R-:W-:Y:S01]  /*afa0*/  ISETP.GT.U32.AND P2, PT, R6, R0, PT ;  /* 0x000000000600720c */ /* 0x000fe20003f44070 */
[----:B------:R-:W-:Y:S01]  /*afb0*/  @!P1 IMAD.IADD R21, R21, 0x1, -R6 ;  /* 0x0000000115159824 */ /* 0x000fe200078e0a06 */
[----:B------:R-:W-:Y:S01]  /*afc0*/  IABS R20, R4 ;  /* 0x0000000400147213 */ /* 0x000fe20000000000 */
[----:B------:R-:W-:Y:S01]  /*afd0*/  IMAD.HI.U32 R19, R25, R5, RZ ;  /* 0x0000000519137227 */ /* 0x000fe200078e00ff */
[----:B------:R-:W-:-:S03]  /*afe0*/  IABS R18, R9 ;  /* 0x0000000900127213 */ /* 0x000fc60000000000 */
[----:B0-----:R-:W-:Y:S02]  /*aff0*/  IMAD.MOV.U32 R2, RZ, RZ, R15 ;  /* 0x000000ffff027224 */ /* 0x001fe400078e000f */
[----:B------:R-:W-:-:S04]  /*b000*/  IMAD.HI.U32 R16, R25, R20, RZ ;  /* 0x0000001419107227 */ /* 0x000fc800078e00ff */
[----:B------:R-:W-:Y:S01]  /*b010*/  @!P4 IMAD.MOV R2, RZ, RZ, -R2 ;  /* 0x000000ffff02c224 */ /* 0x000fe200078e0a02 */
[C---:B------:R-:W-:Y:S01]  /*b020*/  ISETP.GT.U32.AND P4, PT, R6.reuse, R21, PT ;  /* 0x000000150600720c */ /* 0x040fe20003f84070 */
[----:B------:R-:W-:Y:S02]  /*b030*/  IMAD.MOV R19, RZ, RZ, -R19 ;  /* 0x000000ffff137224 */ /* 0x000fe400078e0a13 */
[----:B------:R-:W-:Y:S01]  /*b040*/  IMAD.HI.U32 R15, R25, R18, RZ ;  /* 0x00000012190f7227 */ /* 0x000fe200078e00ff */
[----:B------:R0:W-:Y:S03]  /*b050*/  STL [R1+0x88], R2 ;  /* 0x0000880201007387 */ /* 0x0001e60000100800 */
[----:B------:R-:W-:Y:S02]  /*b060*/  IMAD.MOV R16, RZ, RZ, -R16 ;  /* 0x000000ffff107224 */ /* 0x000fe400078e0a10 */
[----:B------:R-:W-:-:S02]  /*b070*/  IMAD R5, R6, R19, R5 ;  /* 0x0000001306057224 */ /* 0x000fc400078e0205 */
[--C-:B------:R-:W-:Y:S02]  /*b080*/  @!P6 IMAD.IADD R14, R14, 0x1, -R6.reuse ;  /* 0x000000010e0ee824 */ /* 0x100fe400078e0a06 */
[----:B------:R-:W-:Y:S02]  /*b090*/  IMAD.MOV R15, RZ, RZ, -R15 ;  /* 0x000000ffff0f7224 */ /* 0x000fe400078e0a0f */
[----:B------:R-:W-:Y:S01]  /*b0a0*/  @!P2 IMAD.IADD R0, R0, 0x1, -R6 ;  /* 0x000000010000a824 */ /* 0x000fe200078e0a06 */
[C---:B------:R-:W-:Y:S01]  /*b0b0*/  ISETP.GT.U32.AND P6, PT, R6.reuse, R5, PT ;  /* 0x000000050600720c */ /* 0x040fe20003fc4070 */
[C---:B------:R-:W-:Y:S02]  /*b0c0*/  IMAD R20, R6.reuse, R16, R20 ;  /* 0x0000001006147224 */ /* 0x040fe400078e0214 */
[----:B0-----:R-:W-:Y:S02]  /*b0d0*/  IMAD.MOV.U32 R2, RZ, RZ, R14 ;  /* 0x000000ffff027224 */ /* 0x001fe400078e000e */
[C---:B------:R-:W-:Y:S01]  /*b0e0*/  IMAD R19, R6.reuse, R15, R18 ;  /* 0x0000000f06137224 */ /* 0x040fe200078e0212 */
[C---:B------:R-:W-:Y:S01]  /*b0f0*/  ISETP.GT.U32.AND P1, PT, R6.reuse, R0, PT ;  /* 0x000000000600720c */ /* 0x040fe20003f24070 */
[----:B------:R-:W-:Y:S01]  /*b100*/  @!P0 IMAD.MOV R2, RZ, RZ, -R2 ;  /* 0x000000ffff028224 */ /* 0x000fe200078e0a02 */
[C---:B------:R-:W-:Y:S01]  /*b110*/  ISETP.GT.U32.AND P0, PT, R6.reuse, R20, PT ;  /* 0x000000140600720c */ /* 0x040fe20003f04070 */
[----:B------:R-:W-:Y:S01]  /*b120*/  @!P4 IMAD.IADD R21, R21, 0x1, -R6 ;  /* 0x000000011515c824 */ /* 0x000fe200078e0a06 */
[----:B------:R-:W-:Y:S01]  /*b130*/  ISETP.GT.U32.AND P4, PT, R6, R19, PT ;  /* 0x000000130600720c */ /* 0x000fe20003f84070 */
[----:B------:R-:W-:Y:S01]  /*b140*/  IMAD.MOV.U32 R3, RZ, RZ, R10 ;  /* 0x000000ffff037224 */ /* 0x000fe200078e000a */
[----:B------:R-:W-:Y:S01]  /*b150*/  IADD3 R14, R7, 0x2e, RZ ;  /* 0x0000002e070e7810 */ /* 0x000fe20007ffe0ff */
[----:B------:R-:W-:Y:S01]  /*b160*/  @!P6 IMAD.IADD R5, R5, 0x1, -R6 ;  /* 0x000000010505e824 */ /* 0x000fe200078e0a06 */
[----:B------:R-:W-:Y:S01]  /*b170*/  IADD3 R10, R7, 0x2d, RZ ;  /* 0x0000002d070a7810 */ /* 0x000fe20007ffe0ff */
[----:B------:R-:W-:Y:S01]  /*b180*/  @!P3 IMAD.MOV R3, RZ, RZ, -R3 ;  /* 0x000000ffff03b224 */ /* 0x000fe200078e0a03 */
[----:B------:R-:W-:-:S03]  /*b190*/  IABS R15, R14 ;  /* 0x0000000e000f7213 */ /* 0x000fc60000000000 */
[--C-:B------:R-:W-:Y:S01]  /*b1a0*/  @!P1 IMAD.IADD R0, R0, 0x1, -R6.reuse ;  /* 0x0000000100009824 */ /* 0x100fe200078e0a06 */
[----:B------:R-:W-:Y:S01]  /*b1b0*/  ISETP.GE.AND P1, PT, R4, RZ, PT ;  /* 0x000000ff0400720c */ /* 0x000fe20003f26270 */
[--C-:B------:R-:W-:Y:S01]  /*b1c0*/  @!P0 IMAD.IADD R20, R20, 0x1, -R6.reuse ;  /* 0x0000000114148824 */ /* 0x100fe200078e0a06 */
[----:B------:R-:W-:Y:S01]  /*b1d0*/  ISETP.GE.AND P6, PT, R9, RZ, PT ;  /* 0x000000ff0900720c */ /* 0x000fe20003fc6270 */
[----:B------:R-:W-:Y:S01]  /*b1e0*/  @!P4 IMAD.IADD R19, R19, 0x1, -R6 ;  /* 0x000000011313c824 */ /* 0x000fe200078e0a06 */
[----:B------:R-:W-:Y:S01]  /*b1f0*/  IABS R4, R10 ;  /* 0x0000000a00047213 */ /* 0x000fe20000000000 */
[----:B------:R-:W-:Y:S01]  /*b200*/  IMAD.HI.U32 R9, R25, R15, RZ ;  /* 0x0000000f19097227 */ /* 0x000fe200078e00ff */
[C---:B------:R-:W-:Y:S01]  /*b210*/  ISETP.GT.U32.AND P0, PT, R6.reuse, R5, PT ;  /* 0x000000050600720c */ /* 0x040fe20003f04070 */
[----:B------:R-:W-:Y:S01]  /*b220*/  STL [R1+0x84], R3 ;  /* 0x0000840301007387 */ /* 0x000fe20000100800 */
[----:B------:R-:W-:Y:S01]  /*b230*/  ISETP.GT.U32.AND P4, PT, R6, R19, PT ;  /* 0x000000130600720c */ /* 0x000fe20003f84070 */
[----:B------:R-:W-:-:S02]  /*b240*/  IMAD.MOV R9, RZ, RZ, -R9 ;  /* 0x000000ffff097224 */ /* 0x000fc400078e0a09 */
[----:B------:R0:W-:Y:S01]  /*b250*/  STL [R1+0x80], R2 ;  /* 0x0000800201007387 */ /* 0x0001e20000100800 */
[----:B------:R-:W-:Y:S01]  /*b260*/  ISETP.GE.AND P5, PT, R22, RZ, PT ;  /* 0x000000ff1600720c */ /* 0x000fe20003fa6270 */
[----:B------:R-:W-:Y:S02]  /*b270*/  IMAD R15, R6, R9, R15 ;  /* 0x00000009060f7224 */ /* 0x000fe400078e020f */
[----:B0-----:R-:W-:Y:S02]  /*b280*/  IMAD.MOV.U32 R2, RZ, RZ, R0 ;  /* 0x000000ffff027224 */ /* 0x001fe400078e0000 */
[----:B------:R-:W-:-:S04]  /*b290*/  IMAD.HI.U32 R0, R25, R4, RZ ;  /* 0x0000000419007227 */ /* 0x000fc800078e00ff */
[----:B------:R-:W-:Y:S01]  /*b2a0*/  IMAD.MOV R0, RZ, RZ, -R0 ;  /* 0x000000ffff007224 */ /* 0x000fe200078e0a00 */
[----:B------:R-:W-:Y:S01]  /*b2b0*/  ISETP.GE.AND P2, PT, R17, RZ, PT ;  /* 0x000000ff1100720c */ /* 0x000fe20003f46270 */
[----:B------:R-:W-:Y:S01]  /*b2c0*/  @!P0 IMAD.IADD R5, R5, 0x1, -R6 ;  /* 0x0000000105058824 */ /* 0x000fe200078e0a06 */
[----:B------:R-:W-:Y:S01]  /*b2d0*/  IADD3 R17, R7, 0x2c, RZ ;  /* 0x0000002c07117810 */ /* 0x000fe20007ffe0ff */
[C---:B------:R-:W-:Y:S01]  /*b2e0*/  IMAD R4, R6.reuse, R0, R4 ;  /* 0x0000000006047224 */ /* 0x040fe200078e0204 */
[C---:B------:R-:W-:Y:S01]  /*b2f0*/  ISETP.GT.U32.AND P0, PT, R6.reuse, R15, PT ;  /* 0x0000000f0600720c */ /* 0x040fe20003f04070 */
[----:B------:R-:W-:Y:S01]  /*b300*/  @!P4 IMAD.IADD R19, R19, 0x1, -R6 ;  /* 0x000000011313c824 */ /* 0x000fe200078e0a06 */
[----:B------:R-:W-:Y:S02]  /*b310*/  IABS R18, R17 ;  /* 0x0000001100127213 */ /* 0x000fe40000000000 */
[C---:B------:R-:W-:Y:S01]  /*b320*/  ISETP.GT.U32.AND P4, PT, R6.reuse, R4, PT ;  /* 0x000000040600720c */ /* 0x040fe20003f84070 */
[----:B------:R-:W-:Y:S01]  /*b330*/  @!P5 IMAD.MOV R2, RZ, RZ, -R2 ;  /* 0x000000ffff02d224 */ /* 0x000fe200078e0a02 */
[----:B------:R-:W-:Y:S01]  /*b340*/  ISETP.GT.U32.AND P5, PT, R6, R20, PT ;  /* 0x000000140600720c */ /* 0x000fe20003fa4070 */
[----:B------:R-:W-:Y:S01]  /*b350*/  IMAD.HI.U32 R22, R25, R18, RZ ;  /* 0x0000001219167227 */ /* 0x000fe200078e00ff */
[----:B------:R-:W-:-:S02]  /*b360*/  ISETP.GE.AND P3, PT, R11, RZ, PT ;  /* 0x000000ff0b00720c */ /* 0x000fc40003f66270 */
[----:B------:R-:W-:Y:S01]  /*b370*/  IADD3 R16, R7, 0x2b, RZ ;  /* 0x0000002b07107810 */ /* 0x000fe20007ffe0ff */
[----:B------:R-:W-:Y:S02]  /*b380*/  IMAD.MOV R22, RZ, RZ, -R22 ;  /* 0x000000ffff167224 */ /* 0x000fe400078e0a16 */
[----:B------:R-:W-:Y:S01]  /*b390*/  @!P0 IMAD.IADD R15, R15, 0x1, -R6 ;  /* 0x000000010f0f8824 */ /* 0x000fe200078e0a06 */
[----:B------:R-:W-:Y:S01]  /*b3a0*/  IABS R11, R16 ;  /* 0x00000010000b7213 */ /* 0x000fe20000000000 */
[----:B------:R-:W-:Y:S01]  /*b3b0*/  IMAD.MOV.U32 R3, RZ, RZ, R21 ;  /* 0x000000ffff037224 */ /* 0x000fe200078e0015 */
[----:B------:R0:W-:Y:S01]  /*b3c0*/  STL [R1+0x7c], R2 ;  /* 0x00007c0201007387 */ /* 0x0001e20000100800 */
[----:B------:R-:W-:Y:S01]  /*b3d0*/  IMAD R18, R6, R22, R18 ;  /* 0x0000001606127224 */ /* 0x000fe200078e0212 */
[----:B------:R-:W-:Y:S01]  /*b3e0*/  IADD3 R0, R7, 0x2a, RZ ;  /* 0x0000002a07007810 */ /* 0x000fe20007ffe0ff */
[----:B------:R-:W-:-:S04]  /*b3f0*/  IMAD.HI.U32 R9, R25, R11, RZ ;  /* 0x0000000b19097227 */ /* 0x000fc800078e00ff */
[--C-:B------:R-:W-:Y:S02]  /*b400*/  @!P4 IMAD.IADD R4, R4, 0x1, -R6.reuse ;  /* 0x000000010404c824 */ /* 0x100fe400078e0a06 */
[----:B------:R-:W-:Y:S01]  /*b410*/  @!P2 IMAD.MOV R3, RZ, RZ, -R3 ;  /* 0x000000ffff03a224 */ /* 0x000fe200078e0a03 */
[----:B------:R-:W-:Y:S01]  /*b420*/  ISETP.GT.U32.AND P2, PT, R6, R15, PT ;  /* 0x0000000f0600720c */ /* 0x000fe20003f44070 */
[----:B0-----:R-:W-:Y:S01]  /*b430*/  IMAD.MOV.U32 R2, RZ, RZ, R5 ;  /* 0x000000ffff027224 */ /* 0x001fe200078e0005 */
[----:B------:R-:W-:Y:S01]  /*b440*/  ISETP.GE.AND P0, PT, R10, RZ, PT ;  /* 0x000000ff0a00720c */ /* 0x000fe20003f06270 */
[----:B------:R-:W-:Y:S01]  /*b450*/  @!P5 IMAD.IADD R20, R20, 0x1, -R6 ;  /* 0x000000011414d824 */ /* 0x000fe200078e0a06 */
[----:B------:R-:W-:Y:S01]  /*b460*/  ISETP.GE.AND P5, PT, R14, RZ, PT ;  /* 0x000000ff0e00720c */ /* 0x000fe20003fa6270 */
[----:B------:R-:W-:Y:S01]  /*b470*/  IMAD.MOV R9, RZ, RZ, -R9 ;  /* 0x000000ffff097224 */ /* 0x000fe200078e0a09 */
[----:B------:R-:W-:Y:S01]  /*b480*/  IADD3 R14, R7, 0x29, RZ ;  /* 0x00000029070e7810 */ /* 0x000fe20007ffe0ff */
[----:B------:R-:W-:Y:S01]  /*b490*/  @!P3 IMAD.MOV R2, RZ, RZ, -R2 ;  /* 0x000000ffff02b224 */ /* 0x000fe200078e0a02 */
[----:B------:R-:W-:-:S02]  /*b4a0*/  IABS R10, R0 ;  /* 0x00000000000a7213 */ /* 0x000fc40000000000 */
[C---:B------:R-:W-:Y:S02]  /*b4b0*/  ISETP.GT.U32.AND P4, PT, R6.reuse, R4, PT ;  /* 0x000000040600720c */ /* 0x040fe40003f84070 */
[C---:B------:R-:W-:Y:S01]  /*b4c0*/  ISETP.GT.U32.AND P3, PT, R6.reuse, R18, PT ;  /* 0x000000120600720c */ /* 0x040fe20003f64070 */
[----:B------:R0:W-:Y:S01]  /*b4d0*/  STL [R1+0x68], R3 ;  /* 0x0000680301007387 */ /* 0x0001e20000100800 */
[----:B------:R-:W-:Y:S01]  /*b4e0*/  IMAD R11, R6, R9, R11 ;  /* 0x00000009060b7224 */ /* 0x000fe200078e020b */
[----:B------:R-:W-:Y:S01]  /*b4f0*/  IABS R9, R14 ;  /* 0x0000000e00097213 */ /* 0x000fe20000000000 */
[----:B------:R-:W-:Y:S01]  /*b500*/  IMAD.HI.U32 R5, R25, R10, RZ ;  /* 0x0000000a19057227 */ /* 0x000fe200078e00ff */
[----:B------:R1:W-:Y:S03]  /*b510*/  STL [R1+0x6c], R2 ;  /* 0x00006c0201007387 */ /* 0x0003e60000100800 */
[----:B0-----:R-:W-:-:S02]  /*b520*/  IMAD.MOV.U32 R3, RZ, RZ, R20 ;  /* 0x000000ffff037224 */ /* 0x001fc400078e0014 */
[----:B------:R-:W-:Y:S02]  /*b530*/  @!P2 IMAD.IADD R15, R15, 0x1, -R6 ;  /* 0x000000010f0fa824 */ /* 0x000fe400078e0a06 */
[----:B-1----:R-:W-:Y:S02]  /*b540*/  IMAD.MOV.U32 R2, RZ, RZ, R19 ;  /* 0x000000ffff027224 */ /* 0x002fe400078e0013 */
[----:B------:R-:W-:Y:S02]  /*b550*/  @!P1 IMAD.MOV R3, RZ, RZ, -R3 ;  /* 0x000000ffff039224 */ /* 0x000fe400078e0a03 */
[----:B------:R-:W-:-:S04]  /*b560*/  IMAD.HI.U32 R19, R25, R9, RZ ;  /* 0x0000000919137227 */ /* 0x000fc800078e00ff */
[----:B------:R-:W-:Y:S01]  /*b570*/  IMAD.MOV R5, RZ, RZ, -R5 ;  /* 0x000000ffff057224 */ /* 0x000fe200078e0a05 */
[----:B------:R0:W-:Y:S01]  /*b580*/  STL [R1+0x70], R3 ;  /* 0x0000700301007387 */ /* 0x0001e20000100800 */
[----:B------:R-:W-:Y:S02]  /*b590*/  @!P6 IMAD.MOV R2, RZ, RZ, -R2 ;  /* 0x000000ffff02e224 */ /* 0x000fe400078e0a02 */
[----:B------:R-:W-:Y:S02]  /*b5a0*/  IMAD.MOV R19, RZ, RZ, -R19 ;  /* 0x000000ffff137224 */ /* 0x000fe400078e0a13 */
[--C-:B------:R-:W-:Y:S02]  /*b5b0*/  @!P4 IMAD.IADD R4, R4, 0x1, -R6.reuse ;  /* 0x000000010404c824 */ /* 0x100fe400078e0a06 */
[----:B------:R-:W-:Y:S02]  /*b5c0*/  @!P3 IMAD.IADD R18, R18, 0x1, -R6 ;  /* 0x000000011212b824 */ /* 0x000fe400078e0a06 */
[----:B------:R-:W-:-:S02]  /*b5d0*/  IMAD R10, R6, R5, R10 ;  /* 0x00000005060a7224 */ /* 0x000fc400078e020a */
[----:B0-----:R-:W-:Y:S01]  /*b5e0*/  IMAD.MOV.U32 R3, RZ, RZ, R15 ;  /* 0x000000ffff037224 */ /* 0x001fe200078e000f */
[----:B------:R0:W-:Y:S01]  /*b5f0*/  STL [R1+0x78], R2 ;  /* 0x0000780201007387 */ /* 0x0001e20000100800 */
[C---:B------:R-:W-:Y:S01]  /*b600*/  IMAD R9, R6.reuse, R19, R9 ;  /* 0x0000001306097224 */ /* 0x040fe200078e0209 */
[C---:B------:R-:W-:Y:S01]  /*b610*/  ISETP.GT.U32.AND P3, PT, R6.reuse, R18, PT ;  /* 0x000000120600720c */ /* 0x040fe20003f64070 */
[----:B------:R-:W-:Y:S01]  /*b620*/  @!P5 IMAD.MOV R3, RZ, RZ, -R3 ;  /* 0x000000ffff03d224 */ /* 0x000fe200078e0a03 */
[----:B------:R-:W-:Y:S01]  /*b630*/  ISETP.GT.U32.AND P5, PT, R6, R10, PT ;  /* 0x0000000a0600720c */ /* 0x000fe20003fa4070 */
[----:B0-----:R-:W-:-:S04]  /*b640*/  IMAD.MOV.U32 R2, RZ, RZ, R4 ;  /* 0x000000ffff027224 */ /* 0x001fc800078e0004 */
[----:B------:R-:W-:Y:S01]  /*b650*/  @!P0 IMAD.MOV R2, RZ, RZ, -R2 ;  /* 0x000000ffff028224 */ /* 0x000fe200078e0a02 */
[C---:B------:R-:W-:Y:S02]  /*b660*/  ISETP.GT.U32.AND P0, PT, R6.reuse, R9, PT ;  /* 0x000000090600720c */ /* 0x040fe40003f04070 */
[----:B------:R-:W-:Y:S02]  /*b670*/  ISETP.GT.U32.AND P1, PT, R6, R11, PT ;  /* 0x0000000b0600720c */ /* 0x000fe40003f24070 */
[----:B------:R-:W-:Y:S02]  /*b680*/  ISETP.GE.AND P6, PT, R17, RZ, PT ;  /* 0x000000ff1100720c */ /* 0x000fe40003fc6270 */
[----:B------:R-:W-:Y:S02]  /*b690*/  ISETP.GE.AND P4, PT, R0, RZ, PT ;  /* 0x000000ff0000720c */ /* 0x000fe40003f86270 */
[C---:B------:R-:W-:Y:S01]  /*b6a0*/  IADD3 R0, R7.reuse, 0x28, RZ ;  /* 0x0000002807007810 */ /* 0x040fe20007ffe0ff */
[--C-:B------:R-:W-:Y:S01]  /*b6b0*/  @!P3 IMAD.IADD R18, R18, 0x1, -R6.reuse ;  /* 0x000000011212b824 */ /* 0x100fe200078e0a06 */
[----:B------:R-:W-:Y:S01]  /*b6c0*/  ISETP.GE.AND P2, PT, R16, RZ, PT ;  /* 0x000000ff1000720c */ /* 0x000fe20003f46270 */
[--C-:B------:R-:W-:Y:S01]  /*b6d0*/  @!P5 IMAD.IADD R10, R10, 0x1, -R6.reuse ;  /* 0x000000010a0ad824 */ /* 0x100fe200078e0a06 */
[----:B------:R-:W-:Y:S01]  /*b6e0*/  IADD3 R5, R7, 0x27, RZ ;  /* 0x0000002707057810 */ /* 0x000fe20007ffe0ff */
[----:B------:R-:W-:Y:S01]  /*b6f0*/  STL [R1+0x74], R3 ;  /* 0x0000740301007387 */ /* 0x000fe20000100800 */
[----:B------:R-:W-:Y:S01]  /*b700*/  IABS R16, R0 ;  /* 0x0000000000107213 */ /* 0x000fe20000000000 */
[----:B------:R-:W-:-:S02]  /*b710*/  @!P0 IMAD.IADD R9, R9, 0x1, -R6 ;  /* 0x0000000109098824 */ /* 0x000fc400078e0a06 */
[----:B------:R0:W-:Y:S01]  /*b720*/  STL [R1+0x250], R2 ;  /* 0x0002500201007387 */ /* 0x0001e20000100800 */
[----:B------:R-:W-:Y:S01]  /*b730*/  IABS R4, R5 ;  /* 0x0000000500047213 */ /* 0x000fe20000000000 */
[----:B------:R-:W-:Y:S01]  /*b740*/  IMAD.HI.U32 R17, R25, R16, RZ ;  /* 0x0000001019117227 */ /* 0x000fe200078e00ff */
[----:B------:R-:W-:-:S03]  /*b750*/  ISETP.GT.U32.AND P5, PT, R6, R10, PT ;  /* 0x0000000a0600720c */ /* 0x000fc60003fa4070 */
[----:B------:R-:W-:Y:S02]  /*b760*/  @!P1 IMAD.IADD R11, R11, 0x1, -R6 ;  /* 0x000000010b0b9824 */ /* 0x000fe400078e0a06 */
[----:B0-----:R-:W-:Y:S02]  /*b770*/  IMAD.MOV.U32 R2, RZ, RZ, R18 ;  /* 0x000000ffff027224 */ /* 0x001fe400078e0012 */
[----:B------:R-:W-:-:S04]  /*b780*/  IMAD.HI.U32 R15, R25, R4, RZ ;  /* 0x00000004190f7227 */ /* 0x000fc800078e00ff */
[----:B------:R-:W-:Y:S01]  /*b790*/  @!P6 IMAD.MOV R2, RZ, RZ, -R2 ;  /* 0x000000ffff02e224 */ /* 0x000fe200078e0a02 */
[C---:B------:R-:W-:Y:S01]  /*b7a0*/  ISETP.GT.U32.AND P6, PT, R6.reuse, R9, PT ;  /* 0x000000090600720c */ /* 0x040fe20003fc4070 */
[----:B------:R-:W-:Y:S01]  /*b7b0*/  IMAD.MOV R17, RZ, RZ, -R17 ;  /* 0x000000ffff117224 */ /* 0x000fe200078e0a11 */
[C---:B------:R-:W-:Y:S01]  /*b7c0*/  ISETP.GT.U32.AND P1, PT, R6.reuse, R11, PT ;  /* 0x0000000b0600720c */ /* 0x040fe20003f24070 */
[----:B------:R-:W-:Y:S01]  /*b7d0*/  IMAD.MOV R15, RZ, RZ, -R15 ;  /* 0x000000ffff0f7224 */ /* 0x000fe200078e0a0f */
[----:B------:R-:W-:Y:S01]  /*b7e0*/  ISETP.GE.AND P0, PT, R5, RZ, PT ;  /* 0x000000ff0500720c */ /* 0x000fe20003f06270 */
[C---:B------:R-:W-:Y:S02]  /*b7f0*/  IMAD R5, R6.reuse, R17, R16 ;  /* 0x0000001106057224 */ /* 0x040fe400078e0210 */
[----:B------:R-:W-:Y:S02]  /*b800*/  IMAD R4, R6, R15, R4 ;  /* 0x0000000f06047224 */ /* 0x000fe400078e0204 */
[----:B------:R-:W-:Y:S01]  /*b810*/  @!P5 IMAD.IADD R10, R10, 0x1, -R6 ;  /* 0x000000010a0ad824 */ /* 0x000fe200078e0a06 */
[----:B------:R-:W-:-:S02]  /*b820*/  ISETP.GT.U32.AND P5, PT, R6, R5, PT ;  /* 0x000000050600720c */ /* 0x000fc40003fa4070 */
[----:B------:R-:W-:Y:S01]  /*b830*/  ISETP.GE.AND P3, PT, R14, RZ, PT ;  /* 0x000000ff0e00720c */ /* 0x000fe20003f66270 */
[--C-:B------:R-:W-:Y:S01]  /*b840*/  @!P6 IMAD.IADD R9, R9, 0x1, -R6.reuse ;  /* 0x000000010909e824 */ /* 0x100fe200078e0a06 */
[----:B------:R-:W-:Y:S02]  /*b850*/  ISETP.GT.U32.AND P6, PT, R6, R4, PT ;  /* 0x000000040600720c */ /* 0x000fe40003fc4070 */
[----:B------:R-:W-:Y:S01]  /*b860*/  IADD3 R14, R7, 0x26, RZ ;  /* 0x00000026070e7810 */ /* 0x000fe20007ffe0ff */
[--C-:B------:R-:W-:Y:S01]  /*b870*/  @!P1 IMAD.IADD R11, R11, 0x1, -R6.reuse ;  /* 0x000000010b0b9824 */ /* 0x100fe200078e0a06 */
[----:B------:R-:W-:Y:S02]  /*b880*/  ISETP.GE.AND P1, PT, R0, RZ, PT ;  /* 0x000000ff0000720c */ /* 0x000fe40003f26270 */
[----:B------:R-:W-:Y:S02]  /*b890*/  IABS R0, R14 ;  /* 0x0000000e00007213 */ /* 0x000fe40000000000 */
[----:B------:R-:W-:Y:S01]  /*b8a0*/  IADD3 R15, R7, 0x25, RZ ;  /* 0x00000025070f7810 */ /* 0x000fe20007ffe0ff */
[----:B------:R-:W-:Y:S01]  /*b8b0*/  @!P5 IMAD.IADD R5, R5, 0x1, -R6 ;  /* 0x000000010505d824 */ /* 0x000fe200078e0a06 */
[----:B------:R-:W-:Y:S01]  /*b8c0*/  IADD3 R16, R7, 0x24, RZ ;  /* 0x0000002407107810 */ /* 0x000fe20007ffe0ff */
[----:B------:R-:W-:Y:S01]  /*b8d0*/  IMAD.HI.U32 R20, R25, R0, RZ ;  /* 0x0000000019147227 */ /* 0x000fe200078e00ff */
[----:B------:R-:W-:-:S02]  /*b8e0*/  IABS R18, R15 ;  /* 0x0000000f00127213 */ /* 0x000fc40000000000 */
[----:B------:R-:W-:Y:S01]  /*b8f0*/  IABS R19, R16 ;  /* 0x0000001000137213 */ /* 0x000fe20000000000 */
[----:B------:R-:W-:Y:S01]  /*b900*/  @!P6 IMAD.IADD R4, R4, 0x1, -R6 ;  /* 0x000000010404e824 */ /* 0x000fe200078e0a06 */
[----:B------:R-:W-:Y:S01]  /*b910*/  ISETP.GT.U32.AND P6, PT, R6, R5, PT ;  /* 0x000000050600720c */ /* 0x000fe20003fc4070 */
[----:B------:R-:W-:Y:S02]  /*b920*/  IMAD.MOV R20, RZ, RZ, -R20 ;  /* 0x000000ffff147224 */ /* 0x000fe400078e0a14 */
[----:B------:R-:W-:-:S04]  /*b930*/  IMAD.HI.U32 R22, R25, R18, RZ ;  /* 0x0000001219167227 */ /* 0x000fc800078e00ff */
[----:B------:R-:W-:Y:S02]  /*b940*/  IMAD R0, R6, R20, R0 ;  /* 0x0000001406007224 */ /* 0x000fe400078e0200 */
[----:B------:R-:W-:-:S04]  /*b950*/  IMAD.HI.U32 R23, R25, R19, RZ ;  /* 0x0000001319177227 */ /* 0x000fc800078e00ff */
[----:B------:R-:W-:Y:S01]  /*b960*/  IMAD.MOV R22, RZ, RZ, -R22 ;  /* 0x000000ffff167224 */ /* 0x000fe200078e0a16 */
[----:B------:R0:W-:Y:S01]  /*b970*/  STL [R1+0x230], R2 ;  /* 0x0002300201007387 */ /* 0x0001e20000100800 */
[C---:B------:R-:W-:Y:S01]  /*b980*/  ISETP.GT.U32.AND P5, PT, R6.reuse, R0, PT ;  /* 0x000000000600720c */ /* 0x040fe20003fa4070 */
[----:B------:R-:W-:Y:S02]  /*b990*/  IMAD.MOV R23, RZ, RZ, -R23 ;  /* 0x000000ffff177224 */ /* 0x000fe400078e0a17 */
[C---:B------:R-:W-:Y:S02]  /*b9a0*/  IMAD R18, R6.reuse, R22, R18 ;  /* 0x0000001606127224 */ /* 0x040fe400078e0212 */
[C---:B------:R-:W-:Y:S02]  /*b9b0*/  IMAD R19, R6.reuse, R23, R19 ;  /* 0x0000001706137224 */ /* 0x040fe400078e0213 */
[----:B0-----:R-:W-:Y:S02]  /*b9c0*/  IMAD.MOV.U32 R2, RZ, RZ, R11 ;  /* 0x000000ffff027224 */ /* 0x001fe400078e000b */
[----:B------:R-:W-:Y:S01]  /*b9d0*/  @!P6 IMAD.IADD R5, R5, 0x1, -R6 ;  /* 0x000000010505e824 */ /* 0x000fe200078e0a06 */
[----:B------:R-:W-:Y:S01]  /*b9e0*/  ISETP.GT.U32.AND P6, PT, R6, R18, PT ;  /* 0x000000120600720c */ /* 0x000fe20003fc4070 */
[----:B------:R-:W-:-:S02]  /*b9f0*/  IMAD.MOV.U32 R3, RZ, RZ, R9 ;  /* 0x000000ffff037224 */ /* 0x000fc400078e0009 */
[----:B------:R-:W-:Y:S02]  /*ba00*/  @!P2 IMAD.MOV R2, RZ, RZ, -R2 ;  /* 0x000000ffff02a224 */ /* 0x000fe400078e0a02 */
[----:B------:R-:W-:Y:S01]  /*ba10*/  @!P3 IMAD.MOV R3, RZ, RZ, -R3 ;  /* 0x000000ffff03b224 */ /* 0x000fe200078e0a03 */
[----:B------:R-:W-:Y:S02]  /*ba20*/  ISETP.GT.U32.AND P3, PT, R6, R19, PT ;  /* 0x000000130600720c */ /* 0x000fe40003f64070 */
[----:B------:R-:W-:Y:S01]  /*ba30*/  IADD3 R17, R7, 0x23, RZ ;  /* 0x0000002307117810 */ /* 0x000fe20007ffe0ff */
[----:B------:R0:W-:Y:S01]  /*ba40*/  STL [R1+0x224], R2 ;  /* 0x0002240201007387 */ /* 0x0001e20000100800 */
[----:B------:R-:W-:Y:S01]  /*ba50*/  @!P5 IMAD.IADD R0, R0, 0x1, -R6 ;  /* 0x000000010000d824 */ /* 0x000fe200078e0a06 */
[----:B------:R-:W-:Y:S02]  /*ba60*/  ISETP.GT.U32.AND P5, PT, R6, R4, PT ;  /* 0x000000040600720c */ /* 0x000fe40003fa4070 */
[----:B------:R-:W-:-:S02]  /*ba70*/  IABS R21, R17 ;  /* 0x0000001100157213 */ /* 0x000fc40000000000 */
[----:B------:R-:W-:Y:S01]  /*ba80*/  IADD3 R20, R7, 0x22, RZ ;  /* 0x0000002207147810 */ /* 0x000fe20007ffe0ff */
[----:B0-----:R-:W-:-:S04]  /*ba90*/  IMAD.MOV.U32 R2, RZ, RZ, R10 ;  /* 0x000000ffff027224 */ /* 0x001fc800078e000a */
[----:B------:R-:W-:Y:S01]  /*baa0*/  @!P4 IMAD.MOV R2, RZ, RZ, -R2 ;  /* 0x000000ffff02c224 */ /* 0x000fe200078e0a02 */
[----:B------:R-:W-:Y:S01]  /*bab0*/  IABS R11, R20 ;  /* 0x00000014000b7213 */ /* 0x000fe20000000000 */
[--C-:B------:R-:W-:Y:S02]  /*bac0*/  @!P6 IMAD.IADD R18, R18, 0x1, -R6.reuse ;  /* 0x000000011212e824 */ /* 0x100fe400078e0a06 */
[----:B------:R-:W-:Y:S01]  /*bad0*/  IMAD.HI.U32 R10, R25, R21, RZ ;  /* 0x00000015190a7227 */ /* 0x000fe200078e00ff */
[----:B------:R0:W-:Y:S01]  /*bae0*/  STL [R1+0x64], R2 ;  /* 0x0000640201007387 */ /* 0x0001e20000100800 */
[C---:B------:R-:W-:Y:S02]  /*baf0*/  ISETP.GT.U32.AND P4, PT, R6.reuse, R0, PT ;  /* 0x000000000600720c */ /* 0x040fe40003f84070 */
[----:B------:R-:W-:Y:S01]  /*bb00*/  @!P3 IMAD.IADD R19, R19, 0x1, -R6 ;  /* 0x000000011313b824 */ /* 0x000fe200078e0a06 */
[----:B------:R-:W-:Y:S01]  /*bb10*/  ISETP.GT.U32.AND P3, PT, R6, R18, PT ;  /* 0x000000120600720c */ /* 0x000fe20003f64070 */
[----:B------:R-:W-:-:S02]  /*bb20*/  IMAD.MOV R10, RZ, RZ, -R10 ;  /* 0x000000ffff0a7224 */ /* 0x000fc400078e0a0a */
[----:B0-----:R-:W-:Y:S02]  /*bb30*/  IMAD.MOV.U32 R2, RZ, RZ, R5 ;  /* 0x000000ffff027224 */ /* 0x001fe400078e0005 */
[----:B------:R-:W-:-:S04]  /*bb40*/  IMAD.HI.U32 R5, R25, R11, RZ ;  /* 0x0000000b19057227 */ /* 0x000fc800078e00ff */
[----:B------:R-:W-:Y:S02]  /*bb50*/  @!P1 IMAD.MOV R2, RZ, RZ, -R2 ;  /* 0x000000ffff029224 */ /* 0x000fe400078e0a02 */
[----:B------:R-:W-:Y:S02]  /*bb60*/  IMAD R9, R6, R10, R21 ;  /* 0x0000000a06097224 */ /* 0x000fe400078e0215 */
[----:B------:R-:W-:Y:S01]  /*bb70*/  @!P5 IMAD.IADD R4, R4, 0x1, -R6 ;  /* 0x000000010404d824 */ /* 0x000fe200078e0a06 */
[----:B------:R-:W-:Y:S01]  /*bb80*/  STL [R1+0x60], R3 ;  /* 0x0000600301007387 */ /* 0x000fe20000100800 */
[----:B------:R-:W-:Y:S01]  /*bb90*/  IMAD.MOV R5, RZ, RZ, -R5 ;  /* 0x000000ffff057224 */ /* 0x000fe200078e0a05 */
[C---:B------:R-:W-:Y:S02]  /*bba0*/  ISETP.GT.U32.AND P5, PT, R6.reuse, R9, PT ;  /* 0x000000090600720c */ /* 0x040fe40003fa4070 */
[----:B------:R0:W-:Y:S01]  /*bbb0*/  STL [R1+0x5c], R2 ;  /* 0x00005c0201007387 */ /* 0x0001e20000100800 */
[----:B------:R-:W-:-:S02]  /*bbc0*/  IMAD R5, R6, R5, R11 ;  /* 0x0000000506057224 */ /* 0x000fc400078e020b */
[----:B------:R-:W-:Y:S02]  /*bbd0*/  @!P3 IMAD.IADD R18, R18, 0x1, -R6 ;  /* 0x000000011212b824 */ /* 0x000fe400078e0a06 */
[----:B0-----:R-:W-:Y:S01]  /*bbe0*/  IMAD.MOV.U32 R2, RZ, RZ, R4 ;  /* 0x000000ffff027224 */ /* 0x001fe200078e0004 */
[----:B------:R-:W-:Y:S01]  /*bbf0*/  ISETP.GT.U32.AND P3, PT, R6, R5, PT ;  /* 0x000000050600720c */ /* 0x000fe20003f64070 */
[----:B------:R-:W-:Y:S02]  /*bc00*/  @!P4 IMAD.IADD R0, R0, 0x1, -R6 ;  /* 0x000000010000c824 */ /* 0x000fe400078e0a06 */
[----:B------:R-:W-:Y:S01]  /*bc10*/  @!P0 IMAD.MOV R2, RZ, RZ, -R2 ;  /* 0x000000ffff028224 */ /* 0x000fe200078e0a02 */
[----:B------:R-:W-:-:S04]  /*bc20*/  ISETP.GE.AND P1, PT, R15, RZ, PT ;  /* 0x000000ff0f00720c */ /* 0x000fc80003f26270 */
[----:B------:R0:W-:Y:S01]  /*bc30*/  STL [R1+0x58], R2 ;  /* 0x0000580201007387 */ /* 0x0001e20000100800 */
[----:B------:R-:W-:Y:S02]  /*bc40*/  IADD3 R4, R7, 0x21, RZ ;  /* 0x0000002107047810 */ /* 0x000fe40007ffe0ff */
[----:B------:R-:W-:Y:S01]  /*bc50*/  ISETP.GT.U32.AND P0, PT, R6, R19, PT ;  /* 0x000000130600720c */ /* 0x000fe20003f04070 */
[----:B------:R-:W-:Y:S01]  /*bc60*/  @!P5 IMAD.IADD R9, R9, 0x1, -R6 ;  /* 0x000000010909d824 */ /* 0x000fe200078e0a06 */
[----:B------:R-:W-:Y:S01]  /*bc70*/  ISETP.GE.AND P4, PT, R16, RZ, PT ;  /* 0x000000ff1000720c */ /* 0x000fe20003f86270 */
[----:B0-----:R-:W-:Y:S01]  /*bc80*/  IMAD.MOV.U32 R2, RZ, RZ, R0 ;  /* 0x000000ffff027224 */ /* 0x001fe200078e0000 */
[----:B------:R-:W-:Y:S02]  /*bc90*/  IADD3 R0, R7, 0x20, RZ ;  /* 0x0000002007007810 */ /* 0x000fe40007ffe0ff */
[----:B------:R-:W-:Y:S02]  /*bca0*/  IABS R11, R4 ;  /* 0x00000004000b7213 */ /* 0x000fe40000000000 */
[----:B------:R-:W-:Y:S01]  /*bcb0*/  IABS R16, R0 ;  /* 0x0000000000107213 */ /* 0x000fe20000000000 */
[----:B------:R-:W-:Y:S01]  /*bcc0*/  IMAD.MOV.U32 R10, RZ, RZ, R18 ;  /* 0x000000ffff0a7224 */ /* 0x000fe200078e0012 */
[----:B------:R-:W-:Y:S01]  /*bcd0*/  ISETP.GT.U32.AND P5, PT, R6, R9, PT ;  /* 0x000000090600720c */ /* 0x000fe20003fa4070 */
[----:B------:R-:W-:Y:S01]  /*bce0*/  @!P3 IMAD.IADD R5, R5, 0x1, -R6 ;  /* 0x000000010505b824 */ /* 0x000fe200078e0a06 */
[----:B------:R-:W-:Y:S01]  /*bcf0*/  ISETP.GE.AND P2, PT, R14, RZ, PT ;  /* 0x000000ff0e00720c */ /* 0x000fe20003f46270 */
[----:B------:R-:W-:-:S04]  /*bd00*/  IMAD.HI.U32 R15, R25, R16, RZ ;  /* 0x00000010190f7227 */ /* 0x000fc800078e00ff */
[----:B------:R-:W-:-:S04]  /*bd10*/  IMAD.HI.U32 R14, R25, R11, RZ ;  /* 0x0000000b190e7227 */ /* 0x000fc800078e00ff */
[----:B------:R-:W-:Y:S01]  /*bd20*/  @!P1 IMAD.MOV R10, RZ, RZ, -R10 ;  /* 0x000000ffff0a9224 */ /* 0x000fe200078e0a0a */
[----:B------:R-:W-:Y:S01]  /*bd30*/  ISETP.GT.U32.AND P1, PT, R6, R5, PT ;  /* 0x000000050600720c */ /* 0x000fe20003f24070 */
[----:B------:R-:W-:Y:S02]  /*bd40*/  IMAD.MOV R15, RZ, RZ, -R15 ;  /* 0x000000ffff0f7224 */ /* 0x000fe400078e0a0f */
[----:B------:R-:W-:Y:S02]  /*bd50*/  @!P0 IMAD.IADD R19, R19, 0x1, -R6 ;  /* 0x0000000113138824 */ /* 0x000fe400078e0a06 */
[----:B------:R-:W-:Y:S01]  /*bd60*/  IMAD.MOV R14, RZ, RZ, -R14 ;  /* 0x000000ffff0e7224 */ /* 0x000fe200078e0a0e */
[----:B------:R-:W-:Y:S01]  /*bd70*/  ISETP.GE.AND P0, PT, R4, RZ, PT ;  /* 0x000000ff0400720c */ /* 0x000fe20003f06270 */
[C---:B------:R-:W-:Y:S01]  /*bd80*/  IMAD R16, R6.reuse, R15, R16 ;  /* 0x0000000f06107224 */ /* 0x040fe200078e0210 */
[----:B------:R-:W-:Y:S01]  /*bd90*/  IADD3 R4, R7, 0x1f, RZ ;  /* 0x0000001f07047810 */ /* 0x000fe20007ffe0ff */
[----:B------:R-:W-:-:S02]  /*bda0*/  IMAD R11, R6, R14, R11 ;  /* 0x0000000e060b7224 */ /* 0x000fc400078e020b */
[----:B------:R-:W-:Y:S01]  /*bdb0*/  IMAD.MOV.U32 R15, RZ, RZ, R19 ;  /* 0x000000ffff0f7224 */ /* 0x000fe200078e0013 */
[----:B------:R-:W-:Y:S01]  /*bdc0*/  ISETP.GE.AND P6, PT, R17, RZ, PT ;  /* 0x000000ff1100720c */ /* 0x000fe20003fc6270 */
[----:B------:R-:W-:Y:S01]  /*bdd0*/  @!P5 IMAD.IADD R9, R9, 0x1, -R6 ;  /* 0x000000010909d824 */ /* 0x000fe200078e0a06 */
[----:B------:R-:W-:Y:S01]  /*bde0*/  ISETP.GE.AND P5, PT, R0, RZ, PT ;  /* 0x000000ff0000720c */ /* 0x000fe20003fa6270 */
[----:B------:R-:W-:Y:S01]  /*bdf0*/  @!P4 IMAD.MOV R15, RZ, RZ, -R15 ;  /* 0x000000ffff0fc224 */ /* 0x000fe200078e0a0f */
[----:B------:R-:W-:Y:S02]  /*be00*/  IABS R0, R4 ;  /* 0x0000000400007213 */ /* 0x000fe40000000000 */
[C---:B------:R-:W-:Y:S01]  /*be10*/  ISETP.GT.U32.AND P4, PT, R6.reuse, R11, PT ;  /* 0x0000000b0600720c */ /* 0x040fe20003f84070 */
[----:B------:R-:W-:Y:S02]  /*be20*/  @!P2 IMAD.MOV R2, RZ, RZ, -R2 ;  /* 0x000000ffff02a224 */ /* 0x000fe400078e0a02 */
[----:B------:R-:W-:Y:S01]  /*be30*/  @!P1 IMAD.IADD R5, R5, 0x1, -R6 ;  /* 0x0000000105059824 */ /* 0x000fe200078e0a06 */
[----:B------:R-:W-:Y:S01]  /*be40*/  ISETP.GT.U32.AND P1, PT, R6, R16, PT ;  /* 0x000000100600720c */ /* 0x000fe20003f24070 */
[----:B------:R-:W-:Y:S01]  /*be50*/  IMAD.MOV.U32 R18, RZ, RZ, R0 ;  /* 0x000000ffff127224 */ /* 0x000fe200078e0000 */
[----:B------:R0:W-:Y:S01]  /*be60*/  STL [R1+0x50], R2 ;  /* 0x0000500201007387 */ /* 0x0001e20000100800 */
[----:B------:R-:W-:-:S02]  /*be70*/  ISETP.GE.AND P3, PT, R4, RZ, PT ;  /* 0x000000ff0400720c */ /* 0x000fc40003f66270 */
[----:B------:R-:W-:Y:S01]  /*be80*/  IADD3 R17, R7, 0x1e, RZ ;  /* 0x0000001e07117810 */ /* 0x000fe20007ffe0ff */
[----:B------:R-:W-:-:S04]  /*be90*/  IMAD.HI.U32 R4, R25, R18, RZ ;  /* 0x0000001219047227 */ /* 0x000fc800078e00ff */
[----:B0-----:R-:W-:Y:S01]  /*bea0*/  IMAD.MOV.U32 R2, RZ, RZ, R9 ;  /* 0x000000ffff027224 */ /* 0x001fe200078e0009 */
[----:B------:R-:W-:Y:S01]  /*beb0*/  IADD3 R0, R7, 0x1d, RZ ;  /* 0x0000001d07007810 */ /* 0x000fe20007ffe0ff */
[----:B------:R-:W-:Y:S02]  /*bec0*/  IMAD.MOV R4, RZ, RZ, -R4 ;  /* 0x000000ffff047224 */ /* 0x000fe400078e0a04 */
[----:B------:R-:W-:Y:S01]  /*bed0*/  @!P6 IMAD.MOV R2, RZ, RZ, -R2 ;  /* 0x000000ffff02e224 */ /* 0x000fe200078e0a02 */
[----:B------:R-:W-:Y:S01]  /*bee0*/  ISETP.GE.AND P6, PT, R17, RZ, PT ;  /* 0x000000ff1100720c */ /* 0x000fe20003fc6270 */
[----:B------:R-:W-:Y:S01]  /*bef0*/  @!P4 IMAD.IADD R11, R11, 0x1, -R6 ;  /* 0x000000010b0bc824 */ /* 0x000fe200078e0a06 */
[----:B------:R-:W-:Y:S01]  /*bf00*/  IABS R17, R17 ;  /* 0x0000001100117213 */ /* 0x000fe20000000000 */
[----:B------:R-:W-:Y:S01]  /*bf10*/  IMAD R18, R6, R4, R18 ;  /* 0x0000000406127224 */ /* 0x000fe200078e0212 */
[----:B------:R-:W-:Y:S01]  /*bf20*/  ISETP.GE.AND P2, PT, R20, RZ, PT ;  /* 0x000000ff1400720c */ /* 0x000fe20003f46270 */
[----:B------:R-:W-:Y:S01]  /*bf30*/  @!P1 IMAD.IADD R16, R16, 0x1, -R6 ;  /* 0x0000000110109824 */ /* 0x000fe200078e0a06 */
[----:B------:R-:W-:Y:S01]  /*bf40*/  IABS R20, R0 ;  /* 0x0000000000147213 */ /* 0x000fe20000000000 */
[----:B------:R-:W-:Y:S01]  /*bf50*/  IMAD.HI.U32 R14, R25, R17, RZ ;  /* 0x00000011190e7227 */ /* 0x000fe200078e00ff */
[----:B------:R-:W-:-:S02]  /*bf60*/  ISETP.GT.U32.AND P1, PT, R6, R11, PT ;  /* 0x0000000b0600720c */ /* 0x000fc40003f24070 */
[C---:B------:R-:W-:Y:S01]  /*bf70*/  ISETP.GT.U32.AND P4, PT, R6.reuse, R18, PT ;  /* 0x000000120600720c */ /* 0x040fe20003f84070 */
[----:B------:R-:W-:Y:S01]  /*bf80*/  IMAD.MOV R14, RZ, RZ, -R14 ;  /* 0x000000ffff0e7224 */ /* 0x000fe200078e0a0e */
[----:B------:R-:W-:Y:S01]  /*bf90*/  STL [R1+0x19cc], R10 ;  /* 0x0019cc0a01007387 */ /* 0x000fe20000100800 */
[----:B------:R-:W-:Y:S01]  /*bfa0*/  IMAD.HI.U32 R21, R25, R20, RZ ;  /* 0x0000001419157227 */ /* 0x000fe200078e00ff */
[----:B------:R-:W-:Y:S02]  /*bfb0*/  IADD3 R9, R7, 0x1c, RZ ;  /* 0x0000001c07097810 */ /* 0x000fe40007ffe0ff */
[----:B------:R-:W-:Y:S01]  /*bfc0*/  STL [R1+0x19d0], R15 ;  /* 0x0019d00f01007387 */ /* 0x000fe20000100800 */
[C---:B------:R-:W-:Y:S01]  /*bfd0*/  IMAD R17, R6.reuse, R14, R17 ;  /* 0x0000000e06117224 */ /* 0x040fe200078e0211 */
[----:B------:R-:W-:Y:S01]  /*bfe0*/  IABS R19, R9 ;  /* 0x0000000900137213 */ /* 0x000fe20000000000 */
[----:B------:R-:W-:Y:S01]  /*bff0*/  IMAD.MOV R21, RZ, RZ, -R21 ;  /* 0x000000ffff157224 */ /* 0x000fe200078e0a15 */
[----:B------:R0:W-:Y:S01]  /*c000*/  STL [R1+0x19c], R2 ;  /* 0x00019c0201007387 */ /* 0x0001e20000100800 */
[----:B------:R-:W-:Y:S01]  /*c010*/  @!P1 IMAD.IADD R11, R11, 0x1, -R6 ;  /* 0x000000010b0b9824 */ /* 0x000fe200078e0a06 */
[C---:B------:R-:W-:Y:S01]  /*c020*/  ISETP.GT.U32.AND P1, PT, R6.reuse, R17, PT ;  /* 0x000000110600720c */ /* 0x040fe20003f24070 */
[----:B------:R-:W-:-:S02]  /*c030*/  IMAD R20, R6, R21, R20 ;  /* 0x0000001506147224 */ /* 0x000fc400078e0214 */
[----:B0-----:R-:W-:Y:S02]  /*c040*/  IMAD.MOV.U32 R2, RZ, RZ, R5 ;  /* 0x000000ffff027224 */ /* 0x001fe400078e0005 */
[----:B------:R-:W-:-:S04]  /*c050*/  IMAD.HI.U32 R5, R25, R19, RZ ;  /* 0x0000001319057227 */ /* 0x000fc800078e00ff */
[----:B------:R-:W-:Y:S01]  /*c060*/  @!P2 IMAD.MOV R2, RZ, RZ, -R2 ;  /* 0x000000ffff02a224 */ /* 0x000fe200078e0a02 */
[----:B------:R-:W-:Y:S01]  /*c070*/  ISETP.GT.U32.AND P2, PT, R6, R16, PT ;  /* 0x000000100600720c */ /* 0x000fe20003f44070 */
[----:B------:R-:W-:Y:S02]  /*c080*/  @!P4 IMAD.IADD R18, R18, 0x1, -R6 ;  /* 0x000000011212c824 */ /* 0x000fe400078e0a06 */
[----:B------:R-:W-:Y:S01]  /*c090*/  @!P0 IMAD.MOV R11, RZ, RZ, -R11 ;  /* 0x000000ffff0b8224 */ /* 0x000fe200078e0a0b */
[C---:B------:R-:W-:Y:S01]  /*c0a0*/  ISETP.GT.U32.AND P0, PT, R6.reuse, R20, PT ;  /* 0x000000140600720c */ /* 0x040fe20003f04070 */
[----:B------:R-:W-:Y:S01]  /*c0b0*/  IMAD.MOV R5, RZ, RZ, -R5 ;  /* 0x000000ffff057224 */ /* 0x000fe200078e0a05 */
[C---:B------:R-:W-:Y:S02]  /*c0c0*/  ISETP.GT.U32.AND P4, PT, R6.reuse, R18, PT ;  /* 0x000000120600720c */ /* 0x040fe40003f84070 */
[----:B------:R-:W-:Y:S01]  /*c0d0*/  IADD3 R4, R7, 0x1b, RZ ;  /* 0x0000001b07047810 */ /* 0x000fe20007ffe0ff */
[----:B------:R-:W-:-:S02]  /*c0e0*/  IMAD R19, R6, R5, R19 ;  /* 0x0000000506137224 */ /* 0x000fc400078e0213 */
[--C-:B------:R-:W-:Y:S01]  /*c0f0*/  @!P1 IMAD.IADD R17, R17, 0x1, -R6.reuse ;  /* 0x0000000111119824 */ /* 0x100fe200078e0a06 */
[----:B------:R-:W-:Y:S01]  /*c100*/  IABS R14, R4 ;  /* 0x00000004000e7213 */ /* 0x000fe20000000000 */
[----:B------:R-:W-:Y:S01]  /*c110*/  @!P2 IMAD.IADD R16, R16, 0x1, -R6 ;  /* 0x000000011010a824 */ /* 0x000fe200078e0a06 */
[----:B------:R-:W-:-:S03]  /*c120*/  ISETP.GT.U32.AND P2, PT, R6, R19, PT ;  /* 0x000000130600720c */ /* 0x000fc60003f44070 */
[----:B------:R-:W-:Y:S01]  /*c130*/  @!P0 IMAD.IADD R20, R20, 0x1, -R6 ;  /* 0x0000000114148824 */ /* 0x000fe200078e0a06 */
[----:B------:R-:W-:Y:S01]  /*c140*/  ISETP.GT.U32.AND P0, PT, R6, R17, PT ;  /* 0x000000110600720c */ /* 0x000fe20003f04070 */
[----:B------:R-:W-:Y:S01]  /*c150*/  IMAD.HI.U32 R21, R25, R14, RZ ;  /* 0x0000000e19157227 */ /* 0x000fe200078e00ff */
[----:B------:R-:W-:-:S03]  /*c160*/  IADD3 R22, R7, 0x1a, RZ ;  /* 0x0000001a07167810 */ /* 0x000fc60007ffe0ff */
[--C-:B------:R-:W-:Y:S01]  /*c170*/  @!P4 IMAD.IADD R18, R18, 0x1, -R6.reuse ;  /* 0x000000011212c824 */ /* 0x100fe200078e0a06 */
[----:B------:R-:W-:Y:S01]  /*c180*/  IABS R5, R22 ;  /* 0x0000001600057213 */ /* 0x000fe20000000000 */
[----:B------:R-:W-:Y:S01]  /*c190*/  IMAD.MOV R21, RZ, RZ, -R21 ;  /* 0x000000ffff157224 */ /* 0x000fe200078e0a15 */
[----:B------:R0:W-:Y:S01]  /*c1a0*/  STL [R1+0x198], R2 ;  /* 0x0001980201007387 */ /* 0x0001e20000100800 */
[----:B------:R-:W-:Y:S01]  /*c1b0*/  ISETP.GE.AND P4, PT, R0, RZ, PT ;  /* 0x000000ff0000720c */ /* 0x000fe20003f86270 */
[----:B------:R-:W-:Y:S01]  /*c1c0*/  @!P2 IMAD.IADD R19, R19, 0x1, -R6 ;  /* 0x000000011313a824 */ /* 0x000fe200078e0a06 */
[----:B------:R-:W-:Y:S01]  /*c1d0*/  IADD3 R0, R7, 0x19, RZ ;  /* 0x0000001907007810 */ /* 0x000fe20007ffe0ff */
[C---:B------:R-:W-:Y:S01]  /*c1e0*/  IMAD R14, R6.reuse, R21, R14 ;  /* 0x00000015060e7224 */ /* 0x040fe200078e020e */
[----:B------:R-:W-:Y:S01]  /*c1f0*/  ISETP.GT.U32.AND P2, PT, R6, R20, PT ;  /* 0x000000140600720c */ /* 0x000fe20003f44070 */
[----:B------:R-:W-:-:S04]  /*c200*/  IMAD.HI.U32 R21, R25, R5, RZ ;  /* 0x0000000519157227 */ /* 0x000fc800078e00ff */
[----:B0-----:R-:W-:Y:S02]  /*c210*/  IMAD.MOV.U32 R2, RZ, RZ, R18 ;  /* 0x000000ffff027224 */ /* 0x001fe400078e0012 */
[----:B------:R-:W-:Y:S02]  /*c220*/  @!P5 IMAD.MOV R16, RZ, RZ, -R16 ;  /* 0x000000ffff10d224 */ /* 0x000fe400078e0a10 */
[----:B------:R-:W-:Y:S01]  /*c230*/  @!P3 IMAD.MOV R2, RZ, RZ, -R2 ;  /* 0x000000ffff02b224 */ /* 0x000fe200078e0a02 */
[----:B------:R-:W-:Y:S01]  /*c240*/  ISETP.GE.AND P1, PT, R9, RZ, PT ;  /* 0x000000ff0900720c */ /* 0x000fe20003f26270 */
[----:B------:R-:W-:Y:S01]  /*c250*/  @!P0 IMAD.IADD R17, R17, 0x1, -R6 ;  /* 0x0000000111118824 */ /* 0x000fe200078e0a06 */
[----:B------:R-:W-:Y:S01]  /*c260*/  STL [R1+0x19c8], R11 ;  /* 0x0019c80b01007387 */ /* 0x000fe20000100800 */
[----:B------:R-:W-:Y:S01]  /*c270*/  IABS R9, R0 ;  /* 0x0000000000097213 */ /* 0x000fe20000000000 */
[----:B------:R-:W-:Y:S02]  /*c280*/  IMAD.MOV R21, RZ, RZ, -R21 ;  /* 0x000000ffff157224 */ /* 0x000fe400078e0a15 */
[----:B------:R-:W-:Y:S02]  /*c290*/  STL [R1+0x19d4], R16 ;  /* 0x0019d41001007387 */ /* 0x000fe40000100800 */
[----:B------:R-:W-:-:S02]  /*c2a0*/  IMAD R5, R6, R21, R5 ;  /* 0x0000001506057224 */ /* 0x000fc400078e0205 */
[----:B------:R0:W-:Y:S01]  /*c2b0*/  STL [R1+0x158], R2 ;  /* 0x0001580201007387 */ /* 0x0001e20000100800 */
[----:B------:R-:W-:-:S04]  /*c2c0*/  IMAD.HI.U32 R21, R25, R9, RZ ;  /* 0x0000000919157227 */ /* 0x000fc800078e00ff */
[----:B0-----:R-:W-:Y:S02]  /*c2d0*/  IMAD.MOV.U32 R2, RZ, RZ, R17 ;  /* 0x000000ffff027224 */ /* 0x001fe400078e0011 */
[----:B------:R-:W-:Y:S02]  /*c2e0*/  @!P2 IMAD.IADD R20, R20, 0x1, -R6 ;  /* 0x000000011414a824 */ /* 0x000fe400078e0a06 */
[----:B------:R-:W-:Y:S02]  /*c2f0*/  @!P6 IMAD.MOV R2, RZ, RZ, -R2 ;  /* 0x000000ffff02e224 */ /* 0x000fe400078e0a02 */
[----:B------:R-:W-:Y:S01]  /*c300*/  IMAD.MOV R21, RZ, RZ, -R21 ;  /* 0x000000ffff157224 */ /* 0x000fe200078e0a15 */
[C---:B------:R-:W-:Y:S02]  /*c310*/  ISETP.GT.U32.AND P3, PT, R6.reuse, R14, PT ;  /* 0x0000000e0600720c */ /* 0x040fe40003f64070 */
[C---:B------:R-:W-:Y:S01]  /*c320*/  ISETP.GT.U32.AND P2, PT, R6.reuse, R5, PT ;  /* 0x000000050600720c */ /* 0x040fe20003f44070 */
[----:B------:R0:W-:Y:S01]  /*c330*/  STL [R1+0xac], R2 ;  /* 0x0000ac0201007387 */ /* 0x0001e20000100800 */
[----:B------:R-:W-:-:S02]  /*c340*/  IMAD R9, R6, R21, R9 ;  /* 0x0000001506097224 */ /* 0x000fc400078e0209 */
[----:B0-----:R-:W-:-:S04]  /*c350*/  IMAD.MOV.U32 R2, RZ, RZ, R20 ;  /* 0x000000ffff027224 */ /* 0x001fc800078e0014 */
[----:B------:R-:W-:Y:S01]  /*c360*/  @!P4 IMAD.MOV R2, RZ, RZ, -R2 ;  /* 0x000000ffff02c224 */ /* 0x000fe200078e0a02 */
[----:B------:R-:W-:Y:S02]  /*c370*/  ISETP.GT.U32.AND P4, PT, R6, R9, PT ;  /* 0x000000090600720c */ /* 0x000fe40003f84070 */
[----:B------:R-:W-:Y:S01]  /*c380*/  IADD3 R18, R7, 0x18, RZ ;  /* 0x0000001807127810 */ /* 0x000fe20007ffe0ff */
[--C-:B------:R-:W-:Y:S01]  /*c390*/  @!P3 IMAD.IADD R14, R14, 0x1, -R6.reuse ;  /* 0x000000010e0eb824 */ /* 0x100fe200078e0a06 */
[----:B------:R-:W-:Y:S01]  /*c3a0*/  ISETP.GT.U32.AND P5, PT, R6, R19, PT ;  /* 0x000000130600720c */ /* 0x000fe20003fa4070 */
[----:B------:R-:W-:Y:S01]  /*c3b0*/  @!P2 IMAD.IADD R5, R5, 0x1, -R6 ;  /* 0x000000010505a824 */ /* 0x000fe200078e0a06 */
[----:B------:R-:W-:Y:S02]  /*c3c0*/  ISETP.GE.AND P0, PT, R4, RZ, PT ;  /* 0x000000ff0400720c */ /* 0x000fe40003f06270 */
[----:B------:R-:W-:Y:S02]  /*c3d0*/  IABS R4, R18 ;  /* 0x0000001200047213 */ /* 0x000fe40000000000 */
[----:B------:R-:W-:-:S02]  /*c3e0*/  ISETP.GT.U32.AND P6, PT, R6, R14, PT ;  /* 0x0000000e0600720c */ /* 0x000fc40003fc4070 */
[----:B------:R-:W-:Y:S01]  /*c3f0*/  ISETP.GT.U32.AND P2, PT, R6, R5, PT ;  /* 0x000000050600720c */ /* 0x000fe20003f44070 */
[----:B------:R-:W-:-:S04]  /*c400*/  IMAD.HI.U32 R17, R25, R4, RZ ;  /* 0x0000000419117227 */ /* 0x000fc800078e00ff */
[--C-:B------:R-:W-:Y:S01]  /*c410*/  @!P4 IMAD.IADD R9, R9, 0x1, -R6.reuse ;  /* 0x000000010909c824 */ /* 0x100fe200078e0a06 */
[----:B------:R-:W-:Y:S01]  /*c420*/  ISETP.GE.AND P3, PT, R0, RZ, PT ;  /* 0x000000ff0000720c */ /* 0x000fe20003f66270 */
[----:B------:R-:W-:Y:S01]  /*c430*/  IMAD.MOV R17, RZ, RZ, -R17 ;  /* 0x000000ffff117224 */ /* 0x000fe200078e0a11 */
[----:B------:R-:W-:Y:S02]  /*c440*/  IADD3 R0, R7, 0x17, RZ ;  /* 0x0000001707007810 */ /* 0x000fe40007ffe0ff */
[C---:B------:R-:W-:Y:S01]  /*c450*/  ISETP.GT.U32.AND P4, PT, R6.reuse, R9, PT ;  /* 0x000000090600720c */ /* 0x040fe20003f84070 */
[----:B------:R-:W-:Y:S01]  /*c460*/  @!P5 IMAD.IADD R19, R19, 0x1, -R6 ;  /* 0x000000011313d824 */ /* 0x000fe200078e0a06 */
[----:B------:R-:W-:Y:S01]  /*c470*/  IABS R26, R0 ;  /* 0x00000000001a7213 */ /* 0x000fe20000000000 */
[----:B------:R-:W-:Y:S02]  /*c480*/  IMAD R4, R6, R17, R4 ;  /* 0x0000001106047224 */ /* 0x000fe400078e0204 */
[----:B------:R-:W-:-:S02]  /*c490*/  IMAD.MOV.U32 R12, RZ, RZ, R19 ;  /* 0x000000ffff0c7224 */ /* 0x000fc400078e0013 */
[--C-:B------:R-:W-:Y:S01]  /*c4a0*/  @!P6 IMAD.IADD R14, R14, 0x1, -R6.reuse ;  /* 0x000000010e0ee824 */ /* 0x100fe200078e0a06 */
[----:B------:R-:W-:Y:S01]  /*c4b0*/  ISETP.GE.AND P6, PT, R0, RZ, PT ;  /* 0x000000ff0000720c */ /* 0x000fe20003fc6270 */
[----:B------:R-:W-:Y:S01]  /*c4c0*/  @!P2 IMAD.IADD R5, R5, 0x1, -R6 ;  /* 0x000000010505a824 */ /* 0x000fe200078e0a06 */
[----:B------:R-:W-:Y:S01]  /*c4d0*/  ISETP.GT.U32.AND P2, PT, R6, R4, PT ;  /* 0x000000040600720c */ /* 0x000fe20003f44070 */
[----:B------:R-:W-:Y:S01]  /*c4e0*/  IMAD.HI.U32 R0, R25, R26, RZ ;  /* 0x0000001a19007227 */ /* 0x000fe200078e00ff */
[----:B------:R-:W-:-:S03]  /*c4f0*/  ISETP.GE.AND P5, PT, R22, RZ, PT ;  /* 0x000000ff1600720c */ /* 0x000fc60003fa6270 */
[----:B------:R-:W-:Y:S02]  /*c500*/  @!P1 IMAD.MOV R12, RZ, RZ, -R12 ;  /* 0x000000ffff0c9224 */ /* 0x000fe400078e0a0c */
[----:B------:R-:W-:Y:S02]  /*c510*/  IMAD.MOV R0, RZ, RZ, -R0 ;  /* 0x000000ffff007224 */ /* 0x000fe400078e0a00 */
[----:B------:R-:W-:Y:S01]  /*c520*/  @!P4 IMAD.IADD R9, R9, 0x1, -R6 ;  /* 0x000000010909c824 */ /* 0x000fe200078e0a06 */
[----:B------:R-:W-:Y:S01]  /*c530*/  STL [R1+0x19bc], R12 ;  /* 0x0019bc0c01007387 */ /* 0x000fe20000100800 */
[----:B------:R-:W-:Y:S01]  /*c540*/  IMAD.MOV.U32 R13, RZ, RZ, R14 ;  /* 0x000000ffff0d7224 */ /* 0x000fe200078e000e */
[----:B------:R-:W-:Y:S01]  /*c550*/  IADD3 R19, R7, 0x16, RZ ;  /* 0x0000001607137810 */ /* 0x000fe20007ffe0ff */
[----:B------:R-:W-:Y:S01]  /*c560*/  IMAD R26, R6, R0, R26 ;  /* 0x00000000061a7224 */ /* 0x000fe200078e021a */
[----:B------:R0:W-:Y:S01]  /*c570*/  STL [R1+0xb0], R2 ;  /* 0x0000b00201007387 */ /* 0x0001e20000100800 */
[----:B------:R-:W-:Y:S01]  /*c580*/  @!P0 IMAD.MOV R13, RZ, RZ, -R13 ;  /* 0x000000ffff0d8224 */ /* 0x000fe200078e0a0d */
[----:B------:R-:W-:Y:S01]  /*c590*/  ISETP.GE.AND P1, PT, R18, RZ, PT ;  /* 0x000000ff1200720c */ /* 0x000fe20003f26270 */
[----:B------:R-:W-:Y:S01]  /*c5a0*/  IMAD.MOV.U32 R3, RZ, RZ, R5 ;  /* 0x000000ffff037224 */ /* 0x000fe200078e0005 */
[----:B------:R-:W-:Y:S01]  /*c5b0*/  ISETP.GE.AND P0, PT, R19, RZ, PT ;  /* 0x000000ff1300720c */ /* 0x000fe20003f06270 */
[----:B------:R-:W-:-:S02]  /*c5c0*/  @!P2 IMAD.IADD R4, R4, 0x1, -R6 ;  /* 0x000000010404a824 */ /* 0x000fc400078e0a06 */
[----:B0-----:R-:W-:Y:S01]  /*c5d0*/  IMAD.MOV.U32 R2, RZ, RZ, R9 ;  /* 0x000000ffff027224 */ /* 0x001fe200078e0009 */
[----:B------:R-:W-:Y:S02]  /*c5e0*/  IADD3 R18, R7, 0x15, RZ ;  /* 0x0000001507127810 */ /* 0x000fe40007ffe0ff */
[----:B------:R-:W-:Y:S01]  /*c5f0*/  IABS R19, R19 ;  /* 0x0000001300137213 */ /* 0x000fe20000000000 */
[----:B------:R-:W-:Y:S01]  /*c600*/  @!P3 IMAD.MOV R2, RZ, RZ, -R2 ;  /* 0x000000ffff02b224 */ /* 0x000fe200078e0a02 */
[----:B------:R-:W-:Y:S01]  /*c610*/  ISETP.GT.U32.AND P3, PT, R6, R26, PT ;  /* 0x0000001a0600720c */ /* 0x000fe20003f64070 */
[----:B------:R-:W-:Y:S01]  /*c620*/  @!P5 IMAD.MOV R3, RZ, RZ, -R3 ;  /* 0x000000ffff03d224 */ /* 0x000fe200078e0a03 */
[----:B------:R-:W-:Y:S01]  /*c630*/  ISETP.GE.AND P5, PT, R18, RZ, PT ;  /* 0x000000ff1200720c */ /* 0x000fe20003fa6270 */
[----:B------:R-:W-:Y:S01]  /*c640*/  IMAD.HI.U32 R5, R25, R19, RZ ;  /* 0x0000001319057227 */ /* 0x000fe200078e00ff */
[----:B------:R-:W-:Y:S02]  /*c650*/  ISETP.GT.U32.AND P2, PT, R6, R4, PT ;  /* 0x000000040600720c */ /* 0x000fe40003f44070 */
[----:B------:R-:W-:Y:S01]  /*c660*/  IABS R18, R18 ;  /* 0x0000001200127213 */ /* 0x000fe20000000000 */
[----:B------:R-:W-:Y:S01]  /*c670*/  IMAD.MOV R5, RZ, RZ, -R5 ;  /* 0x000000ffff057224 */ /* 0x000fe200078e0a05 */
[----:B------:R-:W-:-:S03]  /*c680*/  IADD3 R17, R7, 0x14, RZ ;  /* 0x0000001407117810 */ /* 0x000fc60007ffe0ff */
[----:B------:R-:W-:Y:S01]  /*c690*/  IMAD.HI.U32 R0, R25, R18, RZ ;  /* 0x0000001219007227 */ /* 0x000fe200078e00ff */
[----:B------:R-:W-:Y:S02]  /*c6a0*/  ISETP.GE.AND P4, PT, R17, RZ, PT ;  /* 0x000000ff1100720c */ /* 0x000fe40003f86270 */
[----:B------:R-:W-:Y:S01]  /*c6b0*/  IABS R17, R17 ;  /* 0x0000001100117213 */ /* 0x000fe20000000000 */
[----:B------:R-:W-:Y:S02]  /*c6c0*/  IMAD R19, R6, R5, R19 ;  /* 0x0000000506137224 */ /* 0x000fe400078e0213 */
[----:B------:R-:W-:Y:S02]  /*c6d0*/  @!P3 IMAD.IADD R26, R26, 0x1, -R6 ;  /* 0x000000011a1ab824 */ /* 0x000fe400078e0a06 */
[----:B------:R-:W-:Y:S02]  /*c6e0*/  IMAD.MOV R0, RZ, RZ, -R0 ;  /* 0x000000ffff007224 */ /* 0x000fe400078e0a00 */
[----:B------:R-:W-:Y:S01]  /*c6f0*/  @!P2 IMAD.IADD R4, R4, 0x1, -R6 ;  /* 0x000000010404a824 */ /* 0x000fe200078e0a06 */
[C---:B------:R-:W-:Y:S01]  /*c700*/  ISETP.GT.U32.AND P2, PT, R6.reuse, R19, PT ;  /* 0x000000130600720c */ /* 0x040fe20003f44070 */
[C---:B------:R-:W-:Y:S01]  /*c710*/  IMAD R18, R6.reuse, R0, R18 ;  /* 0x0000000006127224 */ /* 0x040fe200078e0212 */
[----:B------:R-:W-:Y:S01]  /*c720*/  ISETP.GT.U32.AND P3, PT, R6, R26, PT ;  /* 0x0000001a0600720c */ /* 0x000fe20003f64070 */
[----:B------:R-:W-:-:S04]  /*c730*/  IMAD.HI.U32 R0, R25, R17, RZ ;  /* 0x0000001119007227 */ /* 0x000fc800078e00ff */
[----:B------:R-:W-:Y:S02]  /*c740*/  IMAD.MOV.U32 R10, RZ, RZ, R4 ;  /* 0x000000ffff0a7224 */ /* 0x000fe400078e0004 */
[----:B------:R-:W-:Y:S02]  /*c750*/  IMAD.MOV R0, RZ, RZ, -R0 ;  /* 0x000000ffff007224 */ /* 0x000fe400078e0a00 */
[----:B------:R-:W-:Y:S01]  /*c760*/  @!P1 IMAD.MOV R10, RZ, RZ, -R10 ;  /* 0x000000ffff0a9224 */ /* 0x000fe200078e0a0a */
[C---:B------:R-:W-:Y:S01]  /*c770*/  ISETP.GT.U32.AND P1, PT, R6.reuse, R18, PT ;  /* 0x000000120600720c */ /* 0x040fe20003f24070 */
[----:B------:R-:W-:Y:S01]  /*c780*/  IMAD R17, R6, R0, R17 ;  /* 0x0000000006117224 */ /* 0x000fe200078e0211 */
[----:B------:R-:W-:Y:S01]  /*c790*/  IADD3 R20, R7, 0x13, RZ ;  /* 0x0000001307147810 */ /* 0x000fe20007ffe0ff */
[--C-:B------:R-:W-:Y:S02]  /*c7a0*/  @!P2 IMAD.IADD R19, R19, 0x1, -R6.reuse ;  /* 0x000000011313a824 */ /* 0x100fe400078e0a06 */
[----:B------:R-:W-:Y:S01]  /*c7b0*/  @!P3 IMAD.IADD R26, R26, 0x1, -R6 ;  /* 0x000000011a1ab824 */ /* 0x000fe200078e0a06 */
[----:B------:R-:W-:-:S02]  /*c7c0*/  IABS R4, R20 ;  /* 0x0000001400047213 */ /* 0x000fc40000000000 */
[C---:B------:R-:W-:Y:S02]  /*c7d0*/  ISETP.GT.U32.AND P3, PT, R6.reuse, R17, PT ;  /* 0x000000110600720c */ /* 0x040fe40003f64070 */
[----:B------:R-:W-:Y:S01]  /*c7e0*/  IADD3 R21, R7, 0x12, RZ ;  /* 0x0000001207157810 */ /* 0x000fe20007ffe0ff */
[----:B------:R-:W-:Y:S01]  /*c7f0*/  IMAD.HI.U32 R24, R25, R4, RZ ;  /* 0x0000000419187227 */ /* 0x000fe200078e00ff */
[----:B------:R-:W-:Y:S02]  /*c800*/  ISETP.GT.U32.AND P2, PT, R6, R19, PT ;  /* 0x000000130600720c */ /* 0x000fe40003f44070 */
[----:B------:R-:W-:Y:S01]  /*c810*/  IABS R14, R21 ;  /* 0x00000015000e7213 */ /* 0x000fe20000000000 */
[----:B------:R-:W-:Y:S01]  /*c820*/  @!P1 IMAD.IADD R18, R18, 0x1, -R6 ;  /* 0x0000000112129824 */ /* 0x000fe200078e0a06 */
[----:B------:R-:W-:Y:S01]  /*c830*/  STL [R1+0x19c0], R13 ;  /* 0x0019c00d01007387 */ /* 0x000fe20000100800 */
[----:B------:R-:W-:-:S03]  /*c840*/  IMAD.MOV R24, RZ, RZ, -R24 ;  /* 0x000000ffff187224 */ /* 0x000fc600078e0a18 */
[----:B------:R-:W-:Y:S01]  /*c850*/  STL [R1+0x19c4], R3 ;  /* 0x0019c40301007387 */ /* 0x000fe20000100800 */
[C---:B------:R-:W-:Y:S01]  /*c860*/  ISETP.GT.U32.AND P1, PT, R6.reuse, R18, PT ;  /* 0x000000120600720c */ /* 0x040fe20003f24070 */
[----:B------:R-:W-:Y:S02]  /*c870*/  IMAD.HI.U32 R23, R25, R14, RZ ;  /* 0x0000000e19177227 */ /* 0x000fe400078e00ff */
[----:B------:R0:W-:Y:S02]  /*c880*/  STL [R1+0x19d8], R2 ;  /* 0x0019d80201007387 */ /* 0x0001e40000100800 */
[----:B------:R-:W-:Y:S02]  /*c890*/  IMAD R4, R6, R24, R4 ;  /* 0x0000001806047224 */ /* 0x000fe400078e0204 */
[----:B------:R-:W-:Y:S01]  /*c8a0*/  @!P3 IMAD.IADD R17, R17, 0x1, -R6 ;  /* 0x000000011111b824 */ /* 0x000fe200078e0a06 */
[----:B------:R-:W-:Y:S01]  /*c8b0*/  IADD3 R5, R7, 0x11, RZ ;  /* 0x0000001107057810 */ /* 0x000fe20007ffe0ff */
[----:B------:R-:W-:-:S02]  /*c8c0*/  IMAD.MOV R23, RZ, RZ, -R23 ;  /* 0x000000ffff177224 */ /* 0x000fc400078e0a17 */
[----:B0-----:R-:W-:Y:S01]  /*c8d0*/  IMAD.MOV.U32 R2, RZ, RZ, R26 ;  /* 0x000000ffff027224 */ /* 0x001fe200078e001a */
[----:B------:R-:W-:Y:S01]  /*c8e0*/  IADD3 R9, R7, 0x10, RZ ;  /* 0x0000001007097810 */ /* 0x000fe20007ffe0ff */
[----:B------:R-:W-:Y:S01]  /*c8f0*/  @!P2 IMAD.IADD R19, R19, 0x1, -R6 ;  /* 0x000000011313a824 */ /* 0x000fe200078e0a06 */
[C---:B------:R-:W-:Y:S01]  /*c900*/  ISETP.GT.U32.AND P2, PT, R6.reuse, R4, PT ;  /* 0x000000040600720c */ /* 0x040fe20003f44070 */
[----:B------:R-:W-:Y:S01]  /*c910*/  @!P6 IMAD.MOV R2, RZ, RZ, -R2 ;  /* 0x000000ffff02e224 */ /* 0x000fe200078e0a02 */
[C---:B------:R-:W-:Y:S01]  /*c920*/  ISETP.GT.U32.AND P6, PT, R6.reuse, R17, PT ;  /* 0x000000110600720c */ /* 0x040fe20003fc4070 */
[----:B------:R-:W-:Y:S01]  /*c930*/  IMAD R14, R6, R23, R14 ;  /* 0x00000017060e7224 */ /* 0x000fe200078e020e */
[----:B------:R-:W-:Y:S01]  /*c940*/  IABS R22, R5 ;  /* 0x0000000500167213 */ /* 0x000fe20000000000 */
[----:B------:R-:W-:Y:S01]  /*c950*/  STL [R1+0xe0], R10 ;  /* 0x0000e00a01007387 */ /* 0x000fe20000100800 */
[----:B------:R-:W-:Y:S01]  /*c960*/  IABS R0, R9 ;  /* 0x0000000900007213 */ /* 0x000fe20000000000 */
[----:B------:R-:W-:-:S02]  /*c970*/  @!P1 IMAD.IADD R18, R18, 0x1, -R6 ;  /* 0x0000000112129824 */ /* 0x000fc400078e0a06 */
[----:B------:R0:W-:Y:S01]  /*c980*/  STL [R1+0x20], R2 ;  /* 0x0000200201007387 */ /* 0x0001e20000100800 */
[----:B------:R-:W-:Y:S01]  /*c990*/  IMAD.HI.U32 R23, R25, R22, RZ ;  /* 0x0000001619177227 */ /* 0x000fe200078e00ff */
[----:B------:R-:W-:-:S03]  /*c9a0*/  ISETP.GT.U32.AND P1, PT, R6, R14, PT ;  /* 0x0000000e0600720c */ /* 0x000fc60003f24070 */
[----:B------:R-:W-:-:S04]  /*c9b0*/  IMAD.HI.U32 R24, R25, R0, RZ ;  /* 0x0000000019187227 */ /* 0x000fc800078e00ff */
[----:B0-----:R-:W-:Y:S02]  /*c9c0*/  IMAD.MOV.U32 R2, RZ, RZ, R19 ;  /* 0x000000ffff027224 */ /* 0x001fe400078e0013 */
[----:B------:R-:W-:Y:S02]  /*c9d0*/  IMAD.MOV R23, RZ, RZ, -R23 ;  /* 0x000000ffff177224 */ /* 0x000fe400078e0a17 */
[----:B------:R-:W-:Y:S02]  /*c9e0*/  @!P0 IMAD.MOV R2, RZ, RZ, -R2 ;  /* 0x000000ffff028224 */ /* 0x000fe400078e0a02 */
[----:B------:R-:W-:Y:S02]  /*c9f0*/  IMAD.MOV R24, RZ, RZ, -R24 ;  /* 0x000000ffff187224 */ /* 0x000fe400078e0a18 */
[--C-:B------:R-:W-:Y:S02]  /*ca00*/  @!P2 IMAD.IADD R4, R4, 0x1, -R6.reuse ;  /* 0x000000010404a824 */ /* 0x100fe400078e0a06 */
[----:B------:R-:W-:Y:S01]  /*ca10*/  @!P6 IMAD.IADD R17, R17, 0x1, -R6 ;  /* 0x000000011111e824 */ /* 0x000fe200078e0a06 */
[----:B------:R-:W-:Y:S01]  /*ca20*/  ISETP.GE.AND P3, PT, R20, RZ, PT ;  /* 0x000000ff1400720c */ /* 0x000fe20003f66270 */
[C---:B------:R-:W-:Y:S01]  /*ca30*/  IMAD R20, R6.reuse, R23, R22 ;  /* 0x0000001706147224 */ /* 0x040fe200078e0216 */
[----:B------:R0:W-:Y:S01]  /*ca40*/  STL [R1+0x28], R2 ;  /* 0x0000280201007387 */ /* 0x0001e20000100800 */
[C---:B------:R-:W-:Y:S01]  /*ca50*/  IMAD R0, R6.reuse, R24, R0 ;  /* 0x0000001806007224 */ /* 0x040fe200078e0200 */
[----:B------:R-:W-:Y:S01]  /*ca60*/  ISETP.GT.U32.AND P0, PT, R6, R4, PT ;  /* 0x000000040600720c */ /* 0x000fe20003f04070 */
[----:B------:R-:W-:Y:S01]  /*ca70*/  @!P1 IMAD.IADD R14, R14, 0x1, -R6 ;  /* 0x000000010e0e9824 */ /* 0x000fe200078e0a06 */
[----:B------:R-:W-:Y:S01]  /*ca80*/  ISETP.GT.U32.AND P6, PT, R6, R20, PT ;  /* 0x000000140600720c */ /* 0x000fe20003fc4070 */
[----:B0-----:R-:W-:-:S04]  /*ca90*/  IMAD.MOV.U32 R2, RZ, RZ, R17 ;  /* 0x000000ffff027224 */ /* 0x001fc800078e0011 */
[----:B------:R-:W-:Y:S01]  /*caa0*/  @!P4 IMAD.MOV R2, RZ, RZ, -R2 ;  /* 0x000000ffff02c224 */ /* 0x000fe200078e0a02 */
[C---:B------:R-:W-:Y:S01]  /*cab0*/  ISETP.GT.U32.AND P4, PT, R6.reuse, R0, PT ;  /* 0x000000000600720c */ /* 0x040fe20003f84070 */
[----:B------:R-:W-:Y:S01]  /*cac0*/  IMAD.MOV.U32 R3, RZ, RZ, R18 ;  /* 0x000000ffff037224 */ /* 0x000fe200078e0012 */
[----:B------:R-:W-:-:S03]  /*cad0*/  ISETP.GT.U32.AND P1, PT, R6, R14, PT ;  /* 0x0000000e0600720c */ /* 0x000fc60003f24070 */
[----:B------:R-:W-:Y:S01]  /*cae0*/  @!P5 IMAD.MOV R3, RZ, RZ, -R3 ;  /* 0x000000ffff03d224 */ /* 0x000fe200078e0a03 */
[----:B------:R-:W-:Y:S01]  /*caf0*/  IADD3 R17, R7, 0xe, RZ ;  /* 0x0000000e07117810 */ /* 0x000fe20007ffe0ff */
[--C-:B------:R-:W-:Y:S02]  /*cb00*/  @!P0 IMAD.IADD R4, R4, 0x1, -R6.reuse ;  /* 0x0000000104048824 */ /* 0x100fe400078e0a06 */
[--C-:B------:R-:W-:Y:S01]  /*cb10*/  @!P6 IMAD.IADD R20, R20, 0x1, -R6.reuse ;  /* 0x000000011414e824 */ /* 0x100fe200078e0a06 */
[----:B------:R-:W-:Y:S01]  /*cb20*/  STL [R1+0x2c], R3 ;  /* 0x00002c0301007387 */ /* 0x000fe20000100800 */
[----:B------:R-:W-:Y:S02]  /*cb30*/  ISETP.GE.AND P6, PT, R17, RZ, PT ;  /* 0x000000ff1100720c */ /* 0x000fe40003fc6270 */
[----:B------:R-:W-:Y:S01]  /*cb40*/  @!P4 IMAD.IADD R0, R0, 0x1, -R6 ;  /* 0x000000010000c824 */ /* 0x000fe200078e0a06 */
[----:B------:R0:W-:Y:S01]  /*cb50*/  STL [R1+0x30], R2 ;  /* 0x0000300201007387 */ /* 0x0001e20000100800 */
[----:B------:R-:W-:-:S02]  /*cb60*/  IADD3 R19, R7, 0xf, RZ ;  /* 0x0000000f07137810 */ /* 0x000fc40007ffe0ff */
[----:B------:R-:W-:Y:S01]  /*cb70*/  IABS R17, R17 ;  /* 0x0000001100117213 */ /* 0x000fe20000000000 */
[----:B------:R-:W-:Y:S01]  /*cb80*/  @!P1 IMAD.IADD R14, R14, 0x1, -R6 ;  /* 0x000000010e0e9824 */ /* 0x000fe200078e0a06 */
[----:B------:R-:W-:Y:S01]  /*cb90*/  ISETP.GE.AND P2, PT, R21, RZ, PT ;  /* 0x000000ff1500720c */ /* 0x000fe20003f46270 */
[----:B0-----:R-:W-:Y:S01]  /*cba0*/  IMAD.MOV.U32 R2, RZ, RZ, R4 ;  /* 0x000000ffff027224 */ /* 0x001fe200078e0004 */
[----:B------:R-:W-:Y:S02]  /*cbb0*/  IABS R21, R19 ;  /* 0x0000001300157213 */ /* 0x000fe40000000000 */
[----:B------:R-:W-:Y:S01]  /*cbc0*/  ISETP.GE.AND P1, PT, R19, RZ, PT ;  /* 0x000000ff1300720c */ /* 0x000fe20003f26270 */
[----:B------:R-:W-:Y:S01]  /*cbd0*/  @!P3 IMAD.MOV R2, RZ, RZ, -R2 ;  /* 0x000000ffff02b224 */ /* 0x000fe200078e0a02 */
[----:B------:R-:W-:Y:S01]  /*cbe0*/  ISETP.GT.U32.AND P3, PT, R6, R0, PT ;  /* 0x000000000600720c */ /* 0x000fe20003f64070 */
[----:B------:R-:W-:-:S04]  /*cbf0*/  IMAD.HI.U32 R19, R25, R17, RZ ;  /* 0x0000001119137227 */ /* 0x000fc800078e00ff */
[----:B------:R-:W-:-:S04]  /*cc00*/  IMAD.MOV R19, RZ, RZ, -R19 ;  /* 0x000000ffff137224 */ /* 0x000fc800078e0a13 */
[----:B------:R-:W-:-:S04]  /*cc10*/  IMAD R17, R6, R19, R17 ;  /* 0x0000001306117224 */ /* 0x000fc800078e0211 */
[----:B------:R-:W-:Y:S01]  /*cc20*/  @!P3 IMAD.IADD R0, R0, 0x1, -R6 ;  /* 0x000000010000b824 */ /* 0x000fe200078e0a06 */
[----:B------:R-:W-:Y:S01]  /*cc30*/  ISETP.GT.U32.AND P3, PT, R6, R17, PT ;  /* 0x000000110600720c */ /* 0x000fe20003f64070 */
[----:B------:R-:W-:Y:S01]  /*cc40*/  IMAD.MOV.U32 R18, RZ, RZ, R21 ;  /* 0x000000ffff127224 */ /* 0x000fe200078e0015 */
[----:B------:R-:W-:Y:S02]  /*cc50*/  ISETP.GE.AND P5, PT, R5, RZ, PT ;  /* 0x000000ff0500720c */ /* 0x000fe40003fa6270 */
[----:B------:R-:W-:Y:S01]  /*cc60*/  IADD3 R4, R7, 0xd, RZ ;  /* 0x0000000d07047810 */ /* 0x000fe20007ffe0ff */
[----:B------:R-:W-:Y:S01]  /*cc70*/  IMAD.HI.U32 R5, R25, R18, RZ ;  /* 0x0000001219057227 */ /* 0x000fe200078e00ff */
[----:B------:R0:W-:Y:S03]  /*cc80*/  STL [R1+0x34], R2 ;  /* 0x0000340201007387 */ /* 0x0001e60000100800 */
[----:B------:R-:W-:-:S04]  /*cc90*/  IMAD.MOV R5, RZ, RZ, -R5 ;  /* 0x000000ffff057224 */ /* 0x000fc800078e0a05 */
[----:B------:R-:W-:Y:S02]  /*cca0*/  @!P3 IMAD.IADD R17, R17, 0x1, -R6 ;  /* 0x000000011111b824 */ /* 0x000fe400078e0a06 */
[----:B0-----:R-:W-:Y:S01]  /*ccb0*/  IMAD.MOV.U32 R2, RZ, RZ, R14 ;  /* 0x000000ffff027224 */ /* 0x001fe200078e000e */
[----:B------:R-:W-:Y:S02]  /*ccc0*/  IABS R14, R4 ;  /* 0x00000004000e7213 */ /* 0x000fe40000000000 */
[----:B------:R-:W-:Y:S01]  /*ccd0*/  ISETP.GE.AND P0, PT, R9, RZ, PT ;  /* 0x000000ff0900720c */ /* 0x000fe20003f06270 */
[C---:B------:R-:W-:Y:S01]  /*cce0*/  IMAD R9, R6.reuse, R5, R18 ;  /* 0x0000000506097224 */ /* 0x040fe200078e0212 */
[C---:B------:R-:W-:Y:S01]  /*ccf0*/  ISETP.GT.U32.AND P4, PT, R6.reuse, R20, PT ;  /* 0x000000140600720c */ /* 0x040fe20003f84070 */
[----:B------:R-:W-:Y:S01]  /*cd00*/  IMAD.HI.U32 R19, R25, R14, RZ ;  /* 0x0000000e19137227 */ /* 0x000fe200078e00ff */
[----:B------:R-:W-:-:S03]  /*cd10*/  ISETP.GT.U32.AND P3, PT, R6, R17, PT ;  /* 0x000000110600720c */ /* 0x000fc60003f64070 */
[----:B------:R-:W-:Y:S01]  /*cd20*/  @!P2 IMAD.MOV R2, RZ, RZ, -R2 ;  /* 0x000000ffff02a224 */ /* 0x000fe200078e0a02 */
[----:B------:R-:W-:Y:S01]  /*cd30*/  ISETP.GT.U32.AND P2, PT, R6, R9, PT ;  /* 0x000000090600720c */ /* 0x000fe20003f44070 */
[----:B------:R-:W-:Y:S01]  /*cd40*/  IMAD.MOV R19, RZ, RZ, -R19 ;  /* 0x000000ffff137224 */ /* 0x000fe200078e0a13 */
[----:B------:R-:W-:-:S03]  /*cd50*/  IADD3 R5, R7, 0xc, RZ ;  /* 0x0000000c07057810 */ /* 0x000fc60007ffe0ff */
[----:B------:R-:W-:Y:S01]  /*cd60*/  IMAD R14, R6, R19, R14 ;  /* 0x00000013060e7224 */ /* 0x000fe200078e020e */
[----:B------:R-:W-:Y:S01]  /*cd70*/  IABS R18, R5 ;  /* 0x0000000500127213 */ /* 0x000fe20000000000 */
[--C-:B------:R-:W-:Y:S01]  /*cd80*/  @!P4 IMAD.IADD R20, R20, 0x1, -R6.reuse ;  /* 0x000000011414c824 */ /* 0x100fe200078e0a06 */
[----:B------:R-:W-:Y:S01]  /*cd90*/  ISETP.GE.AND P4, PT, R4, RZ, PT ;  /* 0x000000ff0400720c */ /* 0x000fe20003f86270 */
[--C-:B------:R-:W-:Y:S01]  /*cda0*/  @!P3 IMAD.IADD R17, R17, 0x1, -R6.reuse ;  /* 0x000000011111b824 */ /* 0x100fe200078e0a06 */
[----:B------:R-:W-:Y:S01]  /*cdb0*/  ISETP.GT.U32.AND P3, PT, R6, R14, PT ;  /* 0x0000000e0600720c */ /* 0x000fe20003f64070 */
[----:B------:R-:W-:Y:S01]  /*cdc0*/  IMAD.HI.U32 R4, R25, R18, RZ ;  /* 0x0000001219047227 */ /* 0x000fe200078e00ff */
[----:B------:R0:W-:Y:S03]  /*cdd0*/  STL [R1+0x38], R2 ;  /* 0x0000380201007387 */ /* 0x0001e60000100800 */
[----:B------:R-:W-:-:S02]  /*cde0*/  @!P2 IMAD.IADD R9, R9, 0x1, -R6 ;  /* 0x000000010909a824 */ /* 0x000fc400078e0a06 */
[----:B------:R-:W-:Y:S02]  /*cdf0*/  IMAD.MOV R4, RZ, RZ, -R4 ;  /* 0x000000ffff047224 */ /* 0x000fe400078e0a04 */
[----:B0-----:R-:W-:Y:S02]  /*ce00*/  IMAD.MOV.U32 R2, RZ, RZ, R20 ;  /* 0x000000ffff027224 */ /* 0x001fe400078e0014 */
[C---:B------:R-:W-:Y:S02]  /*ce10*/  IMAD R18, R6.reuse, R4, R18 ;  /* 0x0000000406127224 */ /* 0x040fe400078e0212 */
[----:B------:R-:W-:Y:S01]  /*ce20*/  @!P5 IMAD.MOV R2, RZ, RZ, -R2 ;  /* 0x000000ffff02d224 */ /* 0x000fe200078e0a02 */
[----:B------:R-:W-:Y:S01]  /*ce30*/  ISETP.GT.U32.AND P5, PT, R6, R9, PT ;  /* 0x000000090600720c */ /* 0x000fe20003fa4070 */
[----:B------:R-:W-:Y:S01]  /*ce40*/  @!P3 IMAD.IADD R14, R14, 0x1, -R6 ;  /* 0x000000010e0eb824 */ /* 0x000fe200078e0a06 */
[----:B------:R-:W-:Y:S02]  /*ce50*/  ISETP.GT.U32.AND P3, PT, R6, R18, PT ;  /* 0x000000120600720c */ /* 0x000fe40003f64070 */
[C---:B------:R-:W-:Y:S01]  /*ce60*/  IADD3 R24, R7.reuse, 0xb, RZ ;  /* 0x0000000b07187810 */ /* 0x040fe20007ffe0ff */
[----:B------:R-:W-:Y:S01]  /*ce70*/  @!P0 IMAD.MOV R0, RZ, RZ, -R0 ;  /* 0x000000ffff008224 */ /* 0x000fe200078e0a00 */
[----:B------:R-:W-:-:S02]  /*ce80*/  IADD3 R23, R7, 0xa, RZ ;  /* 0x0000000a07177810 */ /* 0x000fc40007ffe0ff */
[----:B------:R-:W-:Y:S02]  /*ce90*/  ISETP.GE.AND P0, PT, R24, RZ, PT ;  /* 0x000000ff1800720c */ /* 0x000fe40003f06270 */
[----:B------:R-:W-:-:S03]  /*cea0*/  IABS R24, R24 ;  /* 0x0000001800187213 */ /* 0x000fc60000000000 */
[----:B------:R-:W-:Y:S01]  /*ceb0*/  @!P5 IMAD.IADD R9, R9, 0x1, -R6 ;  /* 0x000000010909d824 */ /* 0x000fe200078e0a06 */
[----:B------:R-:W-:Y:S01]  /*cec0*/  ISETP.GE.AND P5, PT, R23, RZ, PT ;  /* 0x000000ff1700720c */ /* 0x000fe20003fa6270 */
[----:B------:R-:W-:Y:S01]  /*ced0*/  IMAD.HI.U32 R26, R25, R24, RZ ;  /* 0x00000018191a7227 */ /* 0x000fe200078e00ff */
[----:B------:R-:W-:-:S03]  /*cee0*/  IABS R23, R23 ;  /* 0x0000001700177213 */ /* 0x000fc60000000000 */
[----:B------:R-:W-:Y:S01]  /*cef0*/  @!P3 IMAD.IADD R18, R18, 0x1, -R6 ;  /* 0x000000011212b824 */ /* 0x000fe200078e0a06 */
[----:B------:R-:W-:Y:S01]  /*cf00*/  ISETP.GT.U32.AND P3, PT, R6, R14, PT ;  /* 0x0000000e0600720c */ /* 0x000fe20003f64070 */
[----:B------:R-:W-:Y:S01]  /*cf10*/  IMAD.HI.U32 R19, R25, R23, RZ ;  /* 0x0000001719137227 */ /* 0x000fe200078e00ff */
[----:B------:R-:W-:-:S03]  /*cf20*/  IADD3 R29, R7, 0x8, RZ ;  /* 0x00000008071d7810 */ /* 0x000fc60007ffe0ff */
[----:B------:R-:W-:Y:S01]  /*cf30*/  IMAD.MOV R26, RZ, RZ, -R26 ;  /* 0x000000ffff1a7224 */ /* 0x000fe200078e0a1a */
[----:B------:R-:W-:Y:S01]  /*cf40*/  IADD3 R13, R7, 0x7, RZ ;  /* 0x00000007070d7810 */ /* 0x000fe20007ffe0ff */
[----:B------:R-:W-:Y:S01]  /*cf50*/  IMAD.MOV R19, RZ, RZ, -R19 ;  /* 0x000000ffff137224 */ /* 0x000fe200078e0a13 */
[----:B------:R-:W-:Y:S01]  /*cf60*/  IABS R21, R29 ;  /* 0x0000001d00157213 */ /* 0x000fe20000000000 */
[C---:B------:R-:W-:Y:S01]  /*cf70*/  IMAD R24, R6.reuse, R26, R24 ;  /* 0x0000001a06187224 */ /* 0x040fe200078e0218 */
[----:B------:R-:W-:Y:S01]  /*cf80*/  IABS R20, R13 ;  /* 0x0000000d00147213 */ /* 0x000fe20000000000 */
[C---:B------:R-:W-:Y:S02]  /*cf90*/  IMAD R23, R6.reuse, R19, R23 ;  /* 0x0000001306177224 */ /* 0x040fe400078e0217 */
[----:B------:R-:W-:Y:S01]  /*cfa0*/  @!P6 IMAD.MOV R17, RZ, RZ, -R17 ;  /* 0x000000ffff11e224 */ /* 0x000fe200078e0a11 */
[----:B------:R-:W-:Y:S01]  /*cfb0*/  ISETP.GT.U32.AND P6, PT, R6, R24, PT ;  /* 0x000000180600720c */ /* 0x000fe20003fc4070 */
[----:B------:R-:W-:Y:S01]  /*cfc0*/  IMAD.HI.U32 R4, R25, R21, RZ ;  /* 0x0000001519047227 */ /* 0x000fe200078e00ff */
[----:B------:R-:W-:Y:S01]  /*cfd0*/  STL [R1+0x3c], R2 ;  /* 0x00003c0201007387 */ /* 0x000fe20000100800 */
[----:B------:R-:W-:-:S02]  /*cfe0*/  IADD3 R15, R7, 0x9, RZ ;  /* 0x00000009070f7810 */ /* 0x000fc40007ffe0ff */
[----:B------:R-:W-:Y:S01]  /*cff0*/  @!P3 IMAD.IADD R14, R14, 0x1, -R6 ;  /* 0x000000010e0eb824 */ /* 0x000fe200078e0a06 */
[----:B------:R0:W-:Y:S01]  /*d000*/  STL [R1+0x40], R0 ;  /* 0x0000400001007387 */ /* 0x0001e20000100800 */
[C---:B------:R-:W-:Y:S01]  /*d010*/  ISETP.GT.U32.AND P3, PT, R6.reuse, R23, PT ;  /* 0x000000170600720c */ /* 0x040fe20003f64070 */
[----:B------:R-:W-:Y:S01]  /*d020*/  IMAD.MOV R4, RZ, RZ, -R4 ;  /* 0x000000ffff047224 */ /* 0x000fe200078e0a04 */
[----:B------:R-:W-:Y:S01]  /*d030*/  IABS R22, R15 ;  /* 0x0000000f00167213 */ /* 0x000fe20000000000 */
[----:B------:R-:W-:Y:S02]  /*d040*/  @!P1 IMAD.MOV R9, RZ, RZ, -R9 ;  /* 0x000000ffff099224 */ /* 0x000fe400078e0a09 */
[----:B------:R-:W-:Y:S02]  /*d050*/  IMAD R21, R6, R4, R21 ;  /* 0x0000000406157224 */ /* 0x000fe400078e0215 */
[----:B0-----:R-:W-:Y:S01]  /*d060*/  IMAD.HI.U32 R0, R25, R20, RZ ;  /* 0x0000001419007227 */ /* 0x001fe200078e00ff */
[----:B------:R-:W-:-:S03]  /*d070*/  ISETP.GE.AND P2, PT, R5, RZ, PT ;  /* 0x000000ff0500720c */ /* 0x000fc60003f46270 */
[----:B------:R-:W-:Y:S01]  /*d080*/  IMAD.MOV R0, RZ, RZ, -R0 ;  /* 0x000000ffff007224 */ /* 0x000fe200078e0a00 */
[----:B------:R-:W-:Y:S01]  /*d090*/  ISETP.GT.U32.AND P1, PT, R6, R18, PT ;  /* 0x000000120600720c */ /* 0x000fe20003f24070 */
[----:B------:R-:W-:-:S04]  /*d0a0*/  IMAD.HI.U32 R5, R25, R22, RZ ;  /* 0x0000001619057227 */ /* 0x000fc800078e00ff */
[----:B------:R-:W-:Y:S02]  /*d0b0*/  IMAD R20, R6, R0, R20 ;  /* 0x0000000006147224 */ /* 0x000fe400078e0214 */
[--C-:B------:R-:W-:Y:S01]  /*d0c0*/  @!P6 IMAD.IADD R24, R24, 0x1, -R6.reuse ;  /* 0x000000011818e824 */ /* 0x100fe200078e0a06 */
[C---:B------:R-:W-:Y:S01]  /*d0d0*/  ISETP.GT.U32.AND P6, PT, R6.reuse, R21, PT ;  /* 0x000000150600720c */ /* 0x040fe20003fc4070 */
[----:B------:R-:W-:Y:S02]  /*d0e0*/  IMAD.MOV R5, RZ, RZ, -R5 ;  /* 0x000000ffff057224 */ /* 0x000fe400078e0a05 */
[----:B------:R-:W-:Y:S01]  /*d0f0*/  @!P3 IMAD.IADD R23, R23, 0x1, -R6 ;  /* 0x000000011717b824 */ /* 0x000fe200078e0a06 */
[C---:B------:R-:W-:Y:S01]  /*d100*/  ISETP.GT.U32.AND P3, PT, R6.reuse, R20, PT ;  /* 0x000000140600720c */ /* 0x040fe20003f64070 */
[----:B------:R-:W-:Y:S01]  /*d110*/  IMAD R22, R6, R5, R22 ;  /* 0x0000000506167224 */ /* 0x000fe200078e0216 */
[C---:B------:R-:W-:Y:S01]  /*d120*/  IADD3 R12, R7.reuse, 0x5, RZ ;  /* 0x00000005070c7810 */ /* 0x040fe20007ffe0ff */
[----:B------:R-:W-:Y:S01]  /*d130*/  @!P1 IMAD.IADD R18, R18, 0x1, -R6 ;  /* 0x0000000112129824 */ /* 0x000fe200078e0a06 */
[----:B------:R-:W-:-:S02]  /*d140*/  IADD3 R3, R7, 0x3, RZ ;  /* 0x0000000307037810 */ /* 0x000fc40007ffe0ff */
[----:B------:R-:W-:Y:S02]  /*d150*/  IABS R4, R12 ;  /* 0x0000000c00047213 */ /* 0x000fe40000000000 */
[C---:B------:R-:W-:Y:S01]  /*d160*/  ISETP.GT.U32.AND P1, PT, R6.reuse, R22, PT ;  /* 0x000000160600720c */ /* 0x040fe20003f24070 */
[----:B------:R-:W-:Y:S01]  /*d170*/  @!P6 IMAD.IADD R21, R21, 0x1, -R6 ;  /* 0x000000011515e824 */ /* 0x000fe200078e0a06 */
[----:B------:R-:W-:Y:S01]  /*d180*/  IABS R19, R3 ;  /* 0x0000000300137213 */ /* 0x000fe20000000000 */
[----:B------:R-:W-:Y:S01]  /*d190*/  @!P4 IMAD.MOV R14, RZ, RZ, -R14 ;  /* 0x000000ffff0ec224 */ /* 0x000fe200078e0a0e */
[----:B------:R-:W-:Y:S01]  /*d1a0*/  ISETP.GT.U32.AND P4, PT, R6, R23, PT ;  /* 0x000000170600720c */ /* 0x000fe20003f84070 */
[----:B------:R-:W-:Y:S01]  /*d1b0*/  IMAD.HI.U32 R28, R25, R4, RZ ;  /* 0x00000004191c7227 */ /* 0x000fe200078e00ff */
[----:B------:R-:W-:-:S03]  /*d1c0*/  IADD3 R26, R7, 0x6, RZ ;  /* 0x00000006071a7810 */ /* 0x000fc60007ffe0ff */
[----:B------:R-:W-:Y:S01]  /*d1d0*/  @!P3 IMAD.IADD R20, R20, 0x1, -R6 ;  /* 0x000000011414b824 */ /* 0x000fe200078e0a06 */
[----:B------:R-:W-:Y:S01]  /*d1e0*/  ISETP.GT.U32.AND P3, PT, R6, R21, PT ;  /* 0x000000150600720c */ /* 0x000fe20003f64070 */
[----:B------:R-:W-:Y:S01]  /*d1f0*/  IMAD.HI.U32 R11, R25, R19, RZ ;  /* 0x00000013190b7227 */ /* 0x000fe200078e00ff */
[----:B------:R-:W-:-:S03]  /*d200*/  IABS R5, R26 ;  /* 0x0000001a00057213 */ /* 0x000fc60000000000 */
[----:B------:R-:W-:Y:S02]  /*d210*/  IMAD.MOV R2, RZ, RZ, -R28 ;  /* 0x000000ffff027224 */ /* 0x000fe400078e0a1c */
[----:B------:R-:W-:Y:S02]  /*d220*/  IMAD.MOV R28, RZ, RZ, -R11 ;  /* 0x000000ffff1c7224 */ /* 0x000fe400078e0a0b */
[----:B------:R-:W-:Y:S02]  /*d230*/  IMAD R4, R6, R2, R4 ;  /* 0x0000000206047224 */ /* 0x000fe400078e0204 */
[----:B------:R-:W-:Y:S01]  /*d240*/  @!P1 IMAD.IADD R22, R22, 0x1, -R6 ;  /* 0x0000000116169824 */ /* 0x000fe200078e0a06 */
[----:B------:R-:W-:Y:S01]  /*d250*/  ISETP.GT.U32.AND P1, PT, R6, R24, PT ;  /* 0x000000180600720c */ /* 0x000fe20003f24070 */
[----:B------:R-:W-:-:S04]  /*d260*/  IMAD.HI.U32 R27, R25, R5, RZ ;  /* 0x00000005191b7227 */ /* 0x000fc800078e00ff */
[C---:B------:R-:W-:Y:S02]  /*d270*/  IMAD R19, R6.reuse, R28, R19 ;  /* 0x0000001c06137224 */ /* 0x040fe400078e0213 */
[--C-:B------:R-:W-:Y:S01]  /*d280*/  @!P4 IMAD.IADD R23, R23, 0x1, -R6.reuse ;  /* 0x000000011717c824 */ /* 0x100fe200078e0a06 */
[C---:B------:R-:W-:Y:S01]  /*d290*/  ISETP.GT.U32.AND P4, PT, R6.reuse, R4, PT ;  /* 0x000000040600720c */ /* 0x040fe20003f84070 */
[----:B------:R-:W-:Y:S01]  /*d2a0*/  IMAD.MOV R27, RZ, RZ, -R27 ;  /* 0x000000ffff1b7224 */ /* 0x000fe200078e0a1b */
[----:B------:R-:W-:Y:S01]  /*d2b0*/  IADD3 R10, R7, 0x4, RZ ;  /* 0x00000004070a7810 */ /* 0x000fe20007ffe0ff */
[--C-:B------:R-:W-:Y:S01]  /*d2c0*/  @!P3 IMAD.IADD R21, R21, 0x1, -R6.reuse ;  /* 0x000000011515b824 */ /* 0x100fe200078e0a06 */
[C---:B------:R-:W-:Y:S01]  /*d2d0*/  ISETP.GT.U32.AND P3, PT, R6.reuse, R19, PT ;  /* 0x000000130600720c */ /* 0x040fe20003f64070 */
[----:B------:R-:W-:Y:S01]  /*d2e0*/  IMAD R5, R6, R27, R5 ;  /* 0x0000001b06057224 */ /* 0x000fe200078e0205 */
[----:B------:R-:W-:Y:S01]  /*d2f0*/  IABS R0, R10 ;  /* 0x0000000a00007213 */ /* 0x000fe20000000000 */
[----:B------:R-:W-:Y:S01]  /*d300*/  @!P1 IMAD.IADD R24, R24, 0x1, -R6 ;  /* 0x0000000118189824 */ /* 0x000fe200078e0a06 */
[----:B------:R-:W-:-:S02]  /*d310*/  ISETP.GT.U32.AND P6, PT, R6, R22, PT ;  /* 0x000000160600720c */ /* 0x000fc40003fc4070 */
[----:B------:R-:W-:Y:S01]  /*d320*/  ISETP.GT.U32.AND P1, PT, R6, R5, PT ;  /* 0x000000050600720c */ /* 0x000fe20003f24070 */
[----:B------:R-:W-:-:S04]  /*d330*/  IMAD.HI.U32 R16, R25, R0, RZ ;  /* 0x0000000019107227 */ /* 0x000fc800078e00ff */
[----:B------:R-:W-:Y:S02]  /*d340*/  @!P4 IMAD.IADD R4, R4, 0x1, -R6 ;  /* 0x000000010404c824 */ /* 0x000fe400078e0a06 */
[----:B------:R-:W-:Y:S01]  /*d350*/  @!P2 IMAD.MOV R18, RZ, RZ, -R18 ;  /* 0x000000ffff12a224 */ /* 0x000fe200078e0a12 */
[C---:B------:R-:W-:Y:S01]  /*d360*/  ISETP.GT.U32.AND P2, PT, R6.reuse, R20, PT ;  /* 0x000000140600720c */ /* 0x040fe20003f44070 */
[----:B------:R-:W-:Y:S01]  /*d370*/  IMAD.MOV R27, RZ, RZ, -R16 ;  /* 0x000000ffff1b7224 */ /* 0x000fe200078e0a10 */
[----:B------:R-:W-:Y:S01]  /*d380*/  IADD3 R2, R7, 0x2, RZ ;  /* 0x0000000207027810 */ /* 0x000fe20007ffe0ff */
[----:B------:R-:W-:Y:S01]  /*d390*/  @!P3 IMAD.IADD R19, R19, 0x1, -R6 ;  /* 0x000000011313b824 */ /* 0x000fe200078e0a06 */
[C---:B------:R-:W-:Y:S01]  /*d3a0*/  ISETP.GT.U32.AND P3, PT, R6.reuse, R4, PT ;  /* 0x000000040600720c */ /* 0x040fe20003f64070 */
[----:B------:R-:W-:Y:S01]  /*d3b0*/  IMAD R0, R6, R27, R0 ;  /* 0x0000001b06007224 */ /* 0x000fe200078e0200 */
[----:B------:R-:W-:Y:S02]  /*d3c0*/  IADD3 R11, R7, 0x1, RZ ;  /* 0x00000001070b7810 */ /* 0x000fe40007ffe0ff */
[----:B------:R-:W-:Y:S01]  /*d3d0*/  IABS R27, R2 ;  /* 0x00000002001b7213 */ /* 0x000fe20000000000 */
[--C-:B------:R-:W-:Y:S01]  /*d3e0*/  @!P1 IMAD.IADD R5, R5, 0x1, -R6.reuse ;  /* 0x0000000105059824 */ /* 0x100fe200078e0a06 */
[----:B------:R-:W-:Y:S01]  /*d3f0*/  IABS R28, R11 ;  /* 0x0000000b001c7213 */ /* 0x000fe20000000000 */
[----:B------:R0:W-:Y:S01]  /*d400*/  STL [R1+0x19dc], R9 ;  /* 0x0019dc0901007387 */ /* 0x0001e20000100800 */
[----:B------:R-:W-:Y:S01]  /*d410*/  @!P6 IMAD.IADD R22, R22, 0x1, -R6 ;  /* 0x000000011616e824 */ /* 0x000fe200078e0a06 */
[----:B------:R-:W-:-:S02]  /*d420*/  ISETP.GE.AND P1, PT, R29, RZ, PT ;  /* 0x000000ff1d00720c */ /* 0x000fc40003f26270 */
[----:B------:R-:W-:Y:S01]  /*d430*/  ISETP.GT.U32.AND P6, PT, R6, R0, PT ;  /* 0x000000000600720c */ /* 0x000fe20003fc4070 */
[----:B------:R-:W-:Y:S01]  /*d440*/  @!P2 IMAD.IADD R20, R20, 0x1, -R6 ;  /* 0x000000011414a824 */ /* 0x000fe200078e0a06 */
[----:B------:R-:W-:Y:S01]  /*d450*/  ISETP.GE.AND P2, PT, R15, RZ, PT ;  /* 0x000000ff0f00720c */ /* 0x000fe20003f46270 */
[----:B------:R-:W-:-:S04]  /*d460*/  IMAD.HI.U32 R29, R25, R28, RZ ;  /* 0x0000001c191d7227 */ /* 0x000fc800078e00ff */
[----:B0-----:R-:W-:-:S04]  /*d470*/  IMAD.HI.U32 R9, R25, R27, RZ ;  /* 0x0000001b19097227 */ /* 0x001fc800078e00ff */
[----:B------:R-:W-:Y:S02]  /*d480*/  IMAD.MOV R25, RZ, RZ, -R9 ;  /* 0x000000ffff197224 */ /* 0x000fe400078e0a09 */
[--C-:B------:R-:W-:Y:S01]  /*d490*/  @!P3 IMAD.IADD R4, R4, 0x1, -R6.reuse ;  /* 0x000000010404b824 */ /* 0x100fe200078e0a06 */
[----:B------:R-:W-:Y:S01]  /*d4a0*/  ISETP.GE.AND P3, PT, R10, RZ, PT ;  /* 0x000000ff0a00720c */ /* 0x000fe20003f66270 */
[----:B------:R-:W-:Y:S01]  /*d4b0*/  IMAD R27, R6, R25, R27 ;  /* 0x00000019061b7224 */ /* 0x000fe200078e021b */
[----:B------:R-:W0:Y:S01]  /*d4c0*/  S2R R10, SR_TID.X ;  /* 0x00000000000a7919 */ /* 0x000e220000002100 */
[----:B------:R-:W-:Y:S02]  /*d4d0*/  @!P1 IMAD.MOV R21, RZ, RZ, -R21 ;  /* 0x000000ffff159224 */ /* 0x000fe400078e0a15 */
[----:B------:R-:W-:Y:S01]  /*d4e0*/  @!P6 IMAD.IADD R0, R0, 0x1, -R6 ;  /* 0x000000010000e824 */ /* 0x000fe200078e0a06 */
[C---:B------:R-:W-:Y:S01]  /*d4f0*/  ISETP.GT.U32.AND P1, PT, R6.reuse, R27, PT ;  /* 0x0000001b0600720c */ /* 0x040fe20003f24070 */
[----:B------:R-:W-:Y:S01]  /*d500*/  @!P2 IMAD.MOV R22, RZ, RZ, -R22 ;  /* 0x000000ffff16a224 */ /* 0x000fe200078e0a16 */
[C---:B------:R-:W-:Y:S01]  /*d510*/  ISETP.GT.U32.AND P2, PT, R6.reuse, R19, PT ;  /* 0x000000130600720c */ /* 0x040fe20003f44070 */
[----:B------:R-:W-:Y:S01]  /*d520*/  @!P5 IMAD.MOV R23, RZ, RZ, -R23 ;  /* 0x000000ffff17d224 */ /* 0x000fe200078e0a17 */
[----:B------:R-:W-:-:S02]  /*d530*/  ISETP.GT.U32.AND P5, PT, R6, R0, PT ;  /* 0x000000000600720c */ /* 0x000fc40003fa4070 */
[----:B------:R-:W-:Y:S01]  /*d540*/  ISETP.GE.AND P4, PT, R13, RZ, PT ;  /* 0x000000ff0d00720c */ /* 0x000fe20003f86270 */
[----:B------:R-:W-:Y:S01]  /*d550*/  IMAD.MOV R29, RZ, RZ, -R29 ;  /* 0x000000ffff1d7224 */ /* 0x000fe200078e0a1d */
[----:B------:R-:W-:Y:S01]  /*d560*/  STL [R1+0x19e0], R17 ;  /* 0x0019e01101007387 */ /* 0x000fe20000100800 */
[----:B------:R-:W-:-:S04]  /*d570*/  @!P0 IMAD.MOV R24, RZ, RZ, -R24 ;  /* 0x000000ffff188224 */ /* 0x000fc800078e0a18 */
[--C-:B------:R-:W-:Y:S01]  /*d580*/  @!P1 IMAD.IADD R27, R27, 0x1, -R6.reuse ;  /* 0x000000011b1b9824 */ /* 0x100fe200078e0a06 */
[----:B------:R-:W-:Y:S01]  /*d590*/  STL [R1+0x19e4], R14 ;  /* 0x0019e40e01007387 */ /* 0x000fe20000100800 */
[--C-:B------:R-:W-:Y:S01]  /*d5a0*/  @!P2 IMAD.IADD R19, R19, 0x1, -R6.reuse ;  /* 0x000000011313a824 */ /* 0x100fe200078e0a06 */
[----:B------:R-:W-:Y:S01]  /*d5b0*/  ISETP.GE.AND P2, PT, R2, RZ, PT ;  /* 0x000000ff0200720c */ /* 0x000fe20003f46270 */
[----:B------:R-:W-:Y:S01]  /*d5c0*/  @!P5 IMAD.IADD R0, R0, 0x1, -R6 ;  /* 0x000000010000d824 */ /* 0x000fe200078e0a06 */
[----:B------:R-:W-:Y:S01]  /*d5d0*/  ISETP.GT.U32.AND P1, PT, R6, R27, PT ;  /* 0x0000001b0600720c */ /* 0x000fe20003f24070 */
[----:B------:R-:W2:Y:S01]  /*d5e0*/  LDL.LU R7, [R1+0x1a00] ;  /* 0x001a000001077983 */ /* 0x000ea20000300800 */
[C---:B0-----:R-:W-:Y:S01]  /*d5f0*/  IMAD.SHL.U32 R25, R10.reuse, 0x80, RZ ;  /* 0x000000800a197824 */ /* 0x041fe200078e00ff */
[----:B------:R-:W-:Y:S01]  /*d600*/  ISETP.GE.AND P5, PT, R3, RZ, PT ;  /* 0x000000ff0300720c */ /* 0x000fe20003fa6270 */
[----:B------:R-:W-:Y:S01]  /*d610*/  IMAD.SHL.U32 R2, R10, 0x20, RZ ;  /* 0x000000200a027824 */ /* 0x000fe200078e00ff */
[----:B------:R-:W-:Y:S01]  /*d620*/  STL [R1+0x19e8], R18 ;  /* 0x0019e81201007387 */ /* 0x000fe20000100800 */
[----:B------:R-:W-:Y:S01]  /*d630*/  ISETP.GE.AND P6, PT, R26, RZ, PT ;  /* 0x000000ff1a00720c */ /* 0x000fe20003fc6270 */
[----:B------:R-:W-:Y:S01]  /*d640*/  IMAD R28, R6, R29, R28 ;  /* 0x0000001d061c7224 */ /* 0x000fe200078e021c */
[----:B------:R-:W-:Y:S01]  /*d650*/  SHF.R.S32.HI R3, RZ, 0x2, R10 ;  /* 0x00000002ff037819 */ /* 0x000fe2000001140a */
[----:B------:R-:W-:Y:S01]  /*d660*/  @!P4 IMAD.MOV R20, RZ, RZ, -R20 ;  /* 0x000000ffff14c224 */ /* 0x000fe200078e0a14 */
[----:B------:R-:W-:Y:S01]  /*d670*/  STL [R1+0x19ec], R24 ;  /* 0x0019ec1801007387 */ /* 0x000fe20000100800 */
[----:B------:R-:W-:-:S02]  /*d680*/  LOP3.LUT R29, R10, 0x7, RZ, 0xc0, !PT ;  /* 0x000000070a1d7812 */ /* 0x000fc400078ec0ff */
[----:B------:R-:W-:Y:S01]  /*d690*/  SHF.R.S32.HI R26, RZ, 0x6, R10 ;  /* 0x00000006ff1a7819 */ /* 0x000fe2000001140a */
[----:B------:R-:W-:Y:S01]  /*d6a0*/  STL [R1+0x19f0], R23 ;  /* 0x0019f01701007387 */ /* 0x000fe20000100800 */
[----:B------:R-:W-:Y:S01]  /*d6b0*/  LOP3.LUT R25, R25, 0x3000, RZ, 0xc0, !PT ;  /* 0x0000300019197812 */ /* 0x000fe200078ec0ff */
[----:B------:R-:W-:Y:S01]  /*d6c0*/  IMAD.SHL.U32 R9, R10, 0x2, RZ ;  /* 0x000000020a097824 */ /* 0x000fe200078e00ff */
[----:B------:R-:W-:Y:S01]  /*d6d0*/  ISETP.GE.AND P4, PT, R12, RZ, PT ;  /* 0x000000ff0c00720c */ /* 0x000fe20003f86270 */
[----:B------:R-:W-:Y:S01]  /*d6e0*/  STL [R1+0x19f4], R22 ;  /* 0x0019f41601007387 */ /* 0x000fe20000100800 */
[----:B------:R-:W-:Y:S01]  /*d6f0*/  LOP3.LUT R2, R2, 0x60, RZ, 0xc0, !PT ;  /* 0x0000006002027812 */ /* 0x000fe200078ec0ff */
[----:B------:R-:W-:Y:S01]  /*d700*/  IMAD.SHL.U32 R10, R29, 0x10, RZ ;  /* 0x000000101d0a7824 */ /* 0x000fe200078e00ff */
[----:B------:R-:W-:Y:S01]  /*d710*/  SGXT R26, R26, 0x1 ;  /* 0x000000011a1a781a */ /* 0x000fe20000000200 */
[----:B------:R-:W-:Y:S01]  /*d720*/  STL [R1+0x19f8], R21 ;  /* 0x0019f81501007387 */ /* 0x000fe20000100800 */
[----:B------:R-:W-:-:S03]  /*d730*/  SGXT R12, R3, 0x1 ;  /* 0x00000001030c781a */ /* 0x000fc60000000200 */
[----:B------:R-:W-:Y:S01]  /*d740*/  STL [R1+0x19fc], R20 ;  /* 0x0019fc1401007387 */ /* 0x000fe20000100800 */
[----:B------:R-:W-:-:S03]  /*d750*/  IMAD R29, R29, 0x200, R25 ;  /* 0x000002001d1d7824 */ /* 0x000fc600078e0219 */
[----:B------:R-:W3:Y:S01]  /*d760*/  LDL.LU R3, [R1+0xa8] ;  /* 0x0000a80001037983 */ /* 0x000ee20000300800 */
[----:B------:R-:W-:-:S03]  /*d770*/  LOP3.LUT R25, R26, 0x90, RZ, 0xc0, !PT ;  /* 0x000000901a197812 */ /* 0x000fc600078ec0ff */
[----:B------:R-:W4:Y:S01]  /*d780*/  LDL.LU R15, [R1+0x54] ;  /* 0x00005400010f7983 */ /* 0x000f220000300800 */
[--C-:B------:R-:W-:Y:S01]  /*d790*/  LOP3.LUT R26, R10, 0x30, R9.reuse, 0x78, !PT ;  /* 0x000000300a1a7812 */ /* 0x100fe200078e7809 */
[----:B------:R-:W-:Y:S02]  /*d7a0*/  @!P1 IMAD.IADD R27, R27, 0x1, -R6 ;  /* 0x000000011b1b9824 */ /* 0x000fe400078e0a06 */
[----:B------:R0:W-:Y:S01]  /*d7b0*/  STL [R1+0x16c4], R2 ;  /* 0x0016c40201007387 */ /* 0x0001e20000100800 */
[----:B------:R-:W-:Y:S02]  /*d7c0*/  ISETP.GE.AND P1, PT, R11, RZ, PT ;  /* 0x000000ff0b00720c */ /* 0x000fe40003f26270 */
[----:B------:R-:W-:Y:S01]  /*d7d0*/  LOP3.LUT R11, R25, 0x7e, R9, 0x78, !PT ;  /* 0x0000007e190b7812 */ /* 0x000fe200078e7809 */
[----:B------:R-:W5:Y:S04]  /*d7e0*/  LDL.LU R10, [R1+0x4c] ;  /* 0x00004c00010a7983 */ /* 0x000f680000300800 */
[----:B------:R-:W2:Y:S01]  /*d7f0*/  LDL.LU R13, [R1+0x48] ;  /* 0x00004800010d7983 */ /* 0x000ea20000300800 */
[----:B0-----:R-:W-:-:S03]  /*d800*/  LOP3.LUT R2, R2, 0x90, R12, 0xf8, !PT ;  /* 0x0000009002027812 */ /* 0x001fc600078ef80c */
[----:B------:R-:W2:Y:S01]  /*d810*/  LDL.LU R12, [R1+0x44] ;  /* 0x00004400010c7983 */ /* 0x000ea20000300800 */
[----:B------:R-:W-:-:S05]  /*d820*/  LOP3.LUT R9, R2, 0x10, R9, 0x78, !PT ;  /* 0x0000001002097812 */ /* 0x000fca00078e7809 */
[----:B------:R-:W-:Y:S04]  /*d830*/  STL [R1+0x1698], R9 ;  /* 0x0016980901007387 */ /* 0x000fe80000100800 */
[----:B------:R-:W2:Y:S01]  /*d840*/  LDL.LU R11, [R1+0xc] ;  /* 0x00000c00010b7983 */ /* 0x000ea20000300800 */
[----:B------:R-:W-:-:S13]  /*d850*/  ISETP.GT.U32.AND P0, PT, R6, R5, PT ;  /* 0x000000050600720c */ /* 0x000fda0003f04070 */
[----:B------:R-:W-:Y:S01]  /*d860*/  @!P0 IMAD.IADD R5, R5, 0x1, -R6 ;  /* 0x0000000105058824 */ /* 0x000fe200078e0a06 */
[----:B------:R-:W-:-:S13]  /*d870*/  ISETP.GT.U32.AND P0, PT, R6, R28, PT ;  /* 0x0000001c0600720c */ /* 0x000fda0003f04070 */
[----:B------:R-:W-:-:S05]  /*d880*/  @!P0 IMAD.IADD R28, R28, 0x1, -R6 ;  /* 0x000000011c1c8824 */ /* 0x000fca00078e0a06 */
[----:B------:R-:W-:Y:S01]  /*d890*/  ISETP.GT.U32.AND P0, PT, R6, R28, PT ;  /* 0x0000001c0600720c */ /* 0x000fe20003f04070 */
[----:B------:R-:W-:-:S05]  /*d8a0*/  IMAD.IADD R2, R29, 0x1, R26 ;  /* 0x000000011d027824 */ /* 0x000fca00078e021a */
[----:B------:R0:W-:Y:S04]  /*d8b0*/  STL [R1+0x170], R2 ;  /* 0x0001700201007387 */ /* 0x0001e80000100800 */
[----:B------:R-:W2:Y:S03]  /*d8c0*/  LDL.LU R16, [R1+0x134] ;  /* 0x0001340001107983 */ /* 0x000ea60000300800 */
[----:B------:R-:W-:Y:S01]  /*d8d0*/  @!P0 IMAD.IADD R28, R28, 0x1, -R6 ;  /* 0x000000011c1c8824 */ /* 0x000fe200078e0a06 */
[----:B------:R-:W-:Y:S02]  /*d8e0*/  ISETP.NE.AND P0, PT, RZ, c[0x0][0x17c], PT ;  /* 0x00005f00ff007a0c */ /* 0x000fe40003f05270 */
[----:B------:R-:W-:Y:S01]  /*d8f0*/  LOP3.LUT R6, RZ, c[0x0][0x17c], RZ, 0x33, !PT ;  /* 0x00005f00ff067a12 */ /* 0x000fe200078e33ff */
[----:B0-----:R-:W2:Y:S03]  /*d900*/  LDL.LU R2, [R1+0x2f4] ;  /* 0x0002f40001027983 */ /* 0x001ea60000300800 */
[----:B---3--:R-:W-:-:S02]  /*d910*/  SEL R14, R6, R3, !P0 ;  /* 0x00000003060e7207 */ /* 0x008fc40004000000 */
[----:B------:R-:W3:Y:S01]  /*d920*/  LDL.LU R3, [R1+0x3a4] ;  /* 0x0003a40001037983 */ /* 0x000ee20000300800 */
[----:B----4-:R-:W-:-:S03]  /*d930*/  SEL R9, R6, R15, !P0 ;  /* 0x0000000f06097207 */ /* 0x010fc60004000000 */
[----:B------:R5:W-:Y:S04]  /*d940*/  STL [R1+0x404], R14 ;  /* 0x0004040e01007387 */ /* 0x000be80000100800 */
[----:B------:R-:W4:Y:S04]  /*d950*/  LDL.LU R29, [R1+0x3bc] ;  /* 0x0003bc00011d7983 */ /* 0x000f280000300800 */
[----:B------:R-:W4:Y:S01]  /*d960*/  LDL.LU R15, [R1+0x3b4] ;  /* 0x0003b400010f7983 */ /* 0x000f220000300800 */
[----:B-----5:R-:W-:-:S03]  /*d970*/  SEL R14, R6, R10, !P0 ;  /* 0x0000000a060e7207 */ /* 0x020fc60004000000 */
[----:B------:R0:W-:Y:S01]  /*d980*/  STL [R1+0x400], R9 ;  /* 0x0004000901007387 */ /* 0x0001e20000100800 */
[----:B--2---:R-:W-:-:S03]  /*d990*/  SEL R12, R6, R12, !P0 ;  /* 0x0000000c060c7207 */ /* 0x004fc60004000000 */
[----:B------:R-:W2:Y:S04]  /*d9a0*/  LDL.LU R10, [R1+0x3b8] ;  /* 0x0003b800010a7983 */ /* 0x000ea80000300800 */
[----:B------:R1:W-:Y:S01]  /*d9b0*/  STL [R1+0x3fc], R14 ;  /* 0x0003fc0e01007387 */ /* 0x0003e20000100800 */
[----:B0-----:R-:W-:-:S03]  /*d9c0*/  SEL R9, R6, R13, !P0 ;  /* 0x0000000d06097207 */ /* 0x001fc60004000000 */
[----:B------:R-:W5:Y:S01]  /*d9d0*/  LDL.LU R26, [R1+0x3a8] ;  /* 0x0003a800011a7983 */ /* 0x000f620000300800 */
[----:B------:R-:W-:-:S03]  /*d9e0*/  SEL R11, R6, R11, !P0 ;  /* 0x0000000b060b7207 */ /* 0x000fc60004000000 */
[----:B------:R-:W2:Y:S04]  /*d9f0*/  LDL.LU R18, [R1+0x378] ;  /* 0x0003780001127983 */ /* 0x000ea80000300800 */
[----:B------:R0:W-:Y:S04]  /*da00*/  STL [R1+0x3f8], R9 ;  /* 0x0003f80901007387 */ /* 0x0001e80000100800 */
[----:B-1----:R-:W2:Y:S04]  /*da10*/  LDL.LU R14, [R1+0x384] ;  /* 0x00038400010e7983 */ /* 0x002ea80000300800 */
[----:B------:R-:W2:Y:S01]  /*da20*/  LDL.LU R13, [R1+0x388] ;  /* 0x00038800010d7983 */ /* 0x000ea20000300800 */
[----:B0-----:R-:W-:-:S03]  /*da30*/  SEL R9, R6, R7, !P0 ;  /* 0x0000000706097207 */ /* 0x001fc60004000000 */
[----:B------:R-:W-:Y:S04]  /*da40*/  STL [R1+0x3f4], R12 ;  /* 0x0003f40c01007387 */ /* 0x000fe80000100800 */
[----:B------:R-:W2:Y:S04]  /*da50*/  LDL.LU R7, [R1+0x3b0] ;  /* 0x0003b00001077983 */ /* 0x000ea80000300800 */
[----:B------:R-:W-:Y:S04]  /*da60*/  STL [R1+0x3f0], R11 ;  /* 0x0003f00b01007387 */ /* 0x000fe80000100800 */
[----:B------:R-:W4:Y:S04]  /*da70*/  LDL.LU R25, [R1+0x38c] ;  /* 0x00038c0001197983 */ /* 0x000f280000300800 */
[----:B------:R0:W-:Y:S04]  /*da80*/  STL [R1+0x3ec], R9 ;  /* 0x0003ec0901007387 */ /* 0x0001e80000100800 */
[----:B------:R-:W4:Y:S04]  /*da90*/  LDL.LU R20, [R1+0x390] ;  /* 0x0003900001147983 */ /* 0x000f280000300800 */
[----:B------:R-:W4:Y:S04]  /*daa0*/  LDL.LU R21, [R1+0x394] ;  /* 0x0003940001157983 */ /* 0x000f280000300800 */
[----:B------:R-:W4:Y:S01]  /*dab0*/  LDL.LU R22, [R1+0x39c] ;  /* 0x00039c0001167983 */ /* 0x000f220000300800 */
[----:B0-----:R-:W-:-:S03]  /*dac0*/  SEL R9, R6, R8, !P0 ;  /* 0x0000000806097207 */ /* 0x001fc60004000000 */
[----:B------:R-:W4:Y:S04]  /*dad0*/  LDL.LU R23, [R1+0x3a0] ;  /* 0x0003a00001177983 */ /* 0x000f280000300800 */
[----:B------:R-:W4:Y:S04]  /*dae0*/  LDL.LU R24, [R1+0x398] ;  /* 0x0003980001187983 */ /* 0x000f280000300800 */
[----:B------:R-:W4:Y:S04]  /*daf0*/  LDL.LU R17, [R1+0x418] ;  /* 0x0004180001117983 */ /* 0x000f280000300800 */
[----:B------:R-:W4:Y:S04]  /*db00*/  LDL.LU R11, [R1+0x380] ;  /* 0x00038000010b7983 */ /* 0x000f280000300800 */
[----:B------:R-:W4:Y:S04]  /*db10*/  LDL.LU R8, [R1+0x3ac] ;  /* 0x0003ac0001087983 */ /* 0x000f280000300800 */
[----:B------:R-:W5:Y:S04]  /*db20*/  LDL.LU R12, [R1+0x37c] ;  /* 0x00037c00010c7983 */ /* 0x000f680000300800 */
[----:B------:R0:W-:Y:S01]  /*db30*/  STL [R1+0x3e8], R9 ;  /* 0x0003e80901007387 */ /* 0x0001e20000100800 */
[----:B------:R-:W-:-:S02]  /*db40*/  SEL R2, R6, R2, !P0 ;  /* 0x0000000206027207 */ /* 0x000fc40004000000 */
[C---:B0-----:R-:W-:Y:S02]  /*db50*/  SEL R9, R6.reuse, R16, !P0 ;  /* 0x0000001006097207 */ /* 0x041fe40004000000 */
[----:B------:R-:W5:Y:S04]  /*db60*/  LDL.LU R16, [R1+0x348] ;  /* 0x0003480001107983 */ /* 0x000f680000300800 */
[----:B------:R0:W-:Y:S04]  /*db70*/  STL [R1+0x3e4], R9 ;  /* 0x0003e40901007387 */ /* 0x0001e80000100800 */
[----:B0-----:R-:W5:Y:S04]  /*db80*/  LDL.LU R9, [R1+0x370] ;  /* 0x0003700001097983 */ /* 0x001f680000300800 */
[----:B------:R0:W-:Y:S04]  /*db90*/  STL [R1+0x3e0], R2 ;  /* 0x0003e00201007387 */ /* 0x0001e80000100800 */
[----:B0-----:R-:W5:Y:S01]  /*dba0*/  LDL.LU R2, [R1+0x374] ;  /* 0x0003740001027983 */ /* 0x001f620000300800 */
[----:B---3--:R-:W-:-:S05]  /*dbb0*/  SEL R3, R6, R3, !P0 ;  /* 0x0000000306037207 */ /* 0x008fca0004000000 */
[----:B------:R0:W-:Y:S04]  /*dbc0*/  STL [R1+0x3dc], R3 ;  /* 0x0003dc0301007387 */ /* 0x0001e80000100800 */
[----:B0-----:R-:W3:Y:S01]  /*dbd0*/  LDL.LU R3, [R1+0x350] ;  /* 0x0003500001037983 */ /* 0x001ee20000300800 */
[C---:B--2---:R-:W-:Y:S02]  /*dbe0*/  SEL R7, R6.reuse, R7, !P0 ;  /* 0x0000000706077207 */ /* 0x044fe40004000000 */
[----:B----4-:R-:W-:-:S05]  /*dbf0*/  SEL R8, R6, R8, !P0 ;  /* 0x0000000806087207 */ /* 0x010fca0004000000 */
[----:B------:R0:W-:Y:S04]  /*dc00*/  STL [R1+0x3d8], R8 ;  /* 0x0003d80801007387 */ /* 0x0001e80000100800 */
[----:B------:R1:W-:Y:S01]  /*dc10*/  STL [R1+0x3d0], R7 ;  /* 0x0003d00701007387 */ /* 0x0003e20000100800 */
[C---:B0-----:R-:W-:Y:S02]  /*dc20*/  SEL R8, R6.reuse, R29, !P0 ;  /* 0x0000001d06087207 */ /* 0x041fe40004000000 */
[C---:B-1----:R-:W-:Y:S02]  /*dc30*/  SEL R7, R6.reuse, R15, !P0 ;  /* 0x0000000f06077207 */ /* 0x042fe40004000000 */
[----:B------:R-:W2:Y:S04]  /*dc40*/  LDL.LU R15, [R1+0x36c] ;  /* 0x00036c00010f7983 */ /* 0x000ea80000300800 */
[----:B------:R0:W-:Y:S04]  /*dc50*/  STL [R1+0x3cc], R8 ;  /* 0x0003cc0801007387 */ /* 0x0001e80000100800 */
[----:B------:R5:W-:Y:S01]  /*dc60*/  STL [R1+0x3c8], R7 ;  /* 0x0003c80701007387 */ /* 0x000be20000100800 */
[----:B0-----:R-:W-:-:S03]  /*dc70*/  SEL R8, R6, R10, !P0 ;  /* 0x0000000a06087207 */ /* 0x001fc60004000000 */
[----:B------:R-:W4:Y:S01]  /*dc80*/  LDL.LU R10, [R1+0x358] ;  /* 0x00035800010a7983 */ /* 0x000f220000300800 */
[C---:B-----5:R-:W-:Y:S02]  /*dc90*/  SEL R7, R6.reuse, R26, !P0 ;  /* 0x0000001a06077207 */ /* 0x060fe40004000000 */
[C---:B------:R-:W-:Y:S01]  /*dca0*/  SEL R18, R6.reuse, R18, !P0 ;  /* 0x0000001206127207 */ /* 0x040fe20004000000 */
[----:B------:R0:W-:Y:S04]  /*dcb0*/  STL [R1+0x3c4], R8 ;  /* 0x0003c40801007387 */ /* 0x0001e80000100800 */
[----:B------:R1:W-:Y:S01]  /*dcc0*/  STL [R1+0x3c0], R7 ;  /* 0x0003c00701007387 */ /* 0x0003e20000100800 */
[----:B0-----:R-:W-:-:S03]  /*dcd0*/  SEL R8, R6, R14, !P0 ;  /* 0x0000000e06087207 */ /* 0x001fc60004000000 */
[----:B------:R0:W-:Y:S01]  /*dce0*/  STL [R1+0x3bc], R18 ;  /* 0x0003bc1201007387 */ /* 0x0001e20000100800 */
[----:B-1----:R-:W-:-:S03]  /*dcf0*/  SEL R7, R6, R13, !P0 ;  /* 0x0000000d06077207 */ /* 0x002fc60004000000 */
[----:B0-----:R-:W5:Y:S04]  /*dd00*/  LDL.LU R18, [R1+0x368] ;  /* 0x0003680001127983 */ /* 0x001f680000300800 */
[----:B------:R0:W-:Y:S04]  /*dd10*/  STL [R1+0x3b8], R8 ;  /* 0x0003b80801007387 */ /* 0x0001e80000100800 */
[----:B------:R-:W5:Y:S04]  /*dd20*/  LDL.LU R14, [R1+0x35c] ;  /* 0x00035c00010e7983 */ /* 0x000f680000300800 */
[----:B------:R1:W-:Y:S04]  /*dd30*/  STL [R1+0x3b4], R7 ;  /* 0x0003b40701007387 */ /* 0x0003e80000100800 */
[----:B------:R-:W5:Y:S01]  /*dd40*/  LDL.LU R13, [R1+0x364] ;  /* 0x00036400010d7983 */ /* 0x000f620000300800 */
[----:B0-----:R-:W-:-:S02]  /*dd50*/  SEL R8, R6, R25, !P0 ;  /* 0x0000001906087207 */ /* 0x001fc40004000000 */
[C---:B-1----:R-:W-:Y:S02]  /*dd60*/  SEL R7, R6.reuse, R20, !P0 ;  /* 0x0000001406077207 */ /* 0x042fe40004000000 */
[C---:B------:R-:W-:Y:S01]  /*dd70*/  SEL R20, R6.reuse, R21, !P0 ;  /* 0x0000001506147207 */ /* 0x040fe20004000000 */
[----:B------:R0:W-:Y:S04]  /*dd80*/  STL [R1+0x3b0], R8 ;  /* 0x0003b00801007387 */ /* 0x0001e80000100800 */
[----:B------:R1:W-:Y:S04]  /*dd90*/  STL [R1+0x3ac], R7 ;  /* 0x0003ac0701007387 */ /* 0x0003e80000100800 */
[----:B------:R1:W-:Y:S01]  /*dda0*/  STL [R1+0x3a8], R20 ;  /* 0x0003a81401007387 */ /* 0x0003e20000100800 */
[----:B0-----:R-:W-:-:S02]  /*ddb0*/  SEL R8, R6, R22, !P0 ;  /* 0x0000001606087207 */ /* 0x001fc40004000000 */
[----:B-1----:R-:W-:-:S03]  /*ddc0*/  SEL R7, R6, R23, !P0 ;  /* 0x0000001706077207 */ /* 0x002fc60004000000 */
[----:B------:R0:W-:Y:S01]  /*ddd0*/  STL [R1+0x3a4], R8 ;  /* 0x0003a40801007387 */ /* 0x0001e20000100800 */
[----:B------:R-:W-:-:S03]  /*dde0*/  SEL R20, R6, R24, !P0 ;  /* 0x0000001806147207 */ /* 0x000fc60004000000 */
[----:B------:R1:W-:Y:S04]  /*ddf0*/  STL [R1+0x3a0], R7 ;  /* 0x0003a00701007387 */ /* 0x0003e80000100800 */
[----:B------:R-:W-:Y:S01]  /*de00*/  STL [R1+0x39c], R20 ;  /* 0x00039c1401007387 */ /* 0x000fe20000100800 */
[C---:B0-----:R-:W-:Y:S02]  /*de10*/  SEL R8, R6.reuse, R17, !P0 ;  /* 0x0000001106087207 */ /* 0x041fe40004000000 */
[C---:B-1----:R-:W-:Y:S02]  /*de20*/  SEL R7, R6.reuse, R11, !P0 ;  /* 0x0000000b06077207 */ /* 0x042fe40004000000 */
[----:B------:R-:W5:Y:S04]  /*de30*/  LDL.LU R11, [R1+0x360] ;  /* 0x00036000010b7983 */ /* 0x000f680000300800 */
[----:B------:R0:W-:Y:S04]  /*de40*/  STL [R1+0x398], R8 ;  /* 0x0003980801007387 */ /* 0x0001e80000100800 */
[----:B------:R1:W-:Y:S01]  /*de50*/  STL [R1+0x394], R7 ;  /* 0x0003940701007387 */ /* 0x0003e20000100800 */
[----:B0-----:R-:W-:-:S03]  /*de60*/  SEL R8, R6, R12, !P0 ;  /* 0x0000000c06087207 */ /* 0x001fc60004000000 */
[----:B------:R-:W5:Y:S01]  /*de70*/  LDL.LU R12, [R1+0x354] ;  /* 0x00035400010c7983 */ /* 0x000f620000300800 */
[----:B-1----:R-:W-:-:S03]  /*de80*/  SEL R7, R6, R16, !P0 ;  /* 0x0000001006077207 */ /* 0x002fc60004000000 */
[----:B------:R0:W-:Y:S04]  /*de90*/  STL [R1+0x390], R8 ;  /* 0x0003900801007387 */ /* 0x0001e80000100800 */
[----:B------:R-:W5:Y:S04]  /*dea0*/  LDL.LU R16, [R1+0x34c] ;  /* 0x00034c0001107983 */ /* 0x000f680000300800 */
[----:B------:R1:W-:Y:S01]  /*deb0*/  STL [R1+0x38c], R7 ;  /* 0x00038c0701007387 */ /* 0x0003e20000100800 */
[C---:B0-----:R-:W-:Y:S02]  /*dec0*/  SEL R8, R6.reuse, R9, !P0 ;  /* 0x0000000906087207 */ /* 0x041fe40004000000 */
[----:B-1----:R-:W-:-:S02]  /*ded0*/  SEL R7, R6, R2, !P0 ;  /* 0x0000000206077207 */ /* 0x002fc40004000000 */
[----:B------:R-:W5:Y:S04]  /*dee0*/  LDL.LU R2, [R1+0x344] ;  /* 0x0003440001027983 */ /* 0x000f680000300800 */
[----:B------:R0:W-:Y:S04]  /*def0*/  STL [R1+0x388], R8 ;  /* 0x0003880801007387 */ /* 0x0001e80000100800 */
[----:B------:R1:W-:Y:S04]  /*df00*/  STL [R1+0x384], R7 ;  /* 0x0003840701007387 */ /* 0x0003e80000100800 */
[----:B0-----:R-:W5:Y:S04]  /*df10*/  LDL.LU R8, [R1+0x340] ;  /* 0x0003400001087983 */ /* 0x001f680000300800 */
[----:B-1----:R-:W5:Y:S01]  /*df20*/  LDL.LU R7, [R1+0x33c] ;  /* 0x00033c0001077983 */ /* 0x002f620000300800 */
[----:B---3--:R-:W-:-:S05]  /*df30*/  SEL R3, R6, R3, !P0 ;  /* 0x0000000306037207 */ /* 0x008fca0004000000 */
[----:B------:R0:W-:Y:S04]  /*df40*/  STL [R1+0x380], R3 ;  /* 0x0003800301007387 */ /* 0x0001e80000100800 */
[----:B------:R-:W3:Y:S04]  /*df50*/  LDL.LU R29, [R1+0x338] ;  /* 0x00033800011d7983 */ /* 0x000ee80000300800 */
[----:B0-----:R-:W3:Y:S01]  /*df60*/  LDL.LU R3, [R1+0x334] ;  /* 0x0003340001037983 */ /* 0x001ee20000300800 */
[----:B--2---:R-:W-:-:S03]  /*df70*/  SEL R17, R6, R15, !P0 ;  /* 0x0000000f06117207 */ /* 0x004fc60004000000 */
[----:B------:R-:W2:Y:S04]  /*df80*/  LDL.LU R15, [R1+0x330] ;  /* 0x00033000010f7983 */ /* 0x000ea80000300800 */
[----:B------:R0:W-:Y:S04]  /*df90*/  STL [R1+0x37c], R17 ;  /* 0x00037c1101007387 */ /* 0x0001e80000100800 */
[----:B------:R-:W2:Y:S01]  /*dfa0*/  LDL.LU R26, [R1+0x32c] ;  /* 0x00032c00011a7983 */ /* 0x000ea20000300800 */
[----:B----4-:R-:W-:-:S03]  /*dfb0*/  SEL R9, R6, R10, !P0 ;  /* 0x0000000a06097207 */ /* 0x010fc60004000000 */
[----:B0-----:R-:W4:Y:S04]  /*dfc0*/  LDL.LU R17, [R1+0x328] ;  /* 0x0003280001117983 */ /* 0x001f280000300800 */
[----:B------:R0:W-:Y:S04]  /*dfd0*/  STL [R1+0x378], R9 ;  /* 0x0003780901007387 */ /* 0x0001e80000100800 */
[----:B0-----:R-:W4:Y:S04]  /*dfe0*/  LDL.LU R9, [R1+0x324] ;  /* 0x0003240001097983 */ /* 0x001f280000300800 */
[----:B------:R-:W4:Y:S01]  /*dff0*/  LDL.LU R10, [R1+0x320] ;  /* 0x00032000010a7983 */ /* 0x000f220000300800 */
[----:B-----5:R-:W-:-:S05]  /*e000*/  SEL R18, R6, R18, !P0 ;  /* 0x0000001206127207 */ /* 0x020fca0004000000 */
[----:B------:R0:W-:Y:S01]  /*e010*/  STL [R1+0x374], R18 ;  /* 0x0003741201007387 */ /* 0x0001e20000100800 */
[----:B------:R-:W-:-:S03]  /*e020*/  SEL R14, R6, R14, !P0 ;  /* 0x0000000e060e7207 */ /* 0x000fc60004000000 */
[----:B------:R-:W5:Y:S04]  /*e030*/  LDL.LU R25, [R1+0x300] ;  /* 0x0003000001197983 */ /* 0x000f680000300800 */
[----:B------:R-:W-:Y:S01]  /*e040*/  STL [R1+0x370], R14 ;  /* 0x0003700e01007387 */ /* 0x000fe20000100800 */
[----:B------:R-:W-:-:S03]  /*e050*/  SEL R13, R6, R13, !P0 ;  /* 0x0000000d060d7207 */ /* 0x000fc60004000000 */
[----:B------:R-:W5:Y:S04]  /*e060*/  LDL.LU R20, [R1+0x304] ;  /* 0x0003040001147983 */ /* 0x000f680000300800 */
[----:B------:R1:W-:Y:S04]  /*e070*/  STL [R1+0x36c], R13 ;  /* 0x00036c0d01007387 */ /* 0x0003e80000100800 */
[----:B------:R-:W5:Y:S04]  /*e080*/  LDL.LU R21, [R1+0x308] ;  /* 0x0003080001157983 */ /* 0x000f680000300800 */
[----:B------:R-:W5:Y:S04]  /*e090*/  LDL.LU R22, [R1+0x314] ;  /* 0x0003140001167983 */ /* 0x000f680000300800 */
[----:B------:R-:W5:Y:S04]  /*e0a0*/  LDL.LU R23, [R1+0x318] ;  /* 0x0003180001177983 */ /* 0x000f680000300800 */
[----:B------:R-:W5:Y:S04]  /*e0b0*/  LDL.LU R24, [R1+0x31c] ;  /* 0x00031c0001187983 */ /* 0x000f680000300800 */
[----:B0-----:R-:W5:Y:S04]  /*e0c0*/  LDL.LU R18, [R1+0x30c] ;  /* 0x00030c0001127983 */ /* 0x001f680000300800 */
[----:B-1----:R-:W5:Y:S01]  /*e0d0*/  LDL.LU R13, [R1+0x2fc] ;  /* 0x0002fc00010d7983 */ /* 0x002f620000300800 */
[----:B------:R-:W-:-:S03]  /*e0e0*/  SEL R14, R6, R11, !P0 ;  /* 0x0000000b060e7207 */ /* 0x000fc60004000000 */
[----:B------:R-:W5:Y:S04]  /*e0f0*/  LDL.LU R11, [R1+0x2f8] ;  /* 0x0002f800010b7983 */ /* 0x000f680000300800 */
[----:B------:R0:W-:Y:S02]  /*e100*/  STL [R1+0x368], R14 ;  /* 0x0003680e01007387 */ /* 0x0001e40000100800 */
[C---:B0-----:R-:W-:Y:S02]  /*e110*/  SEL R14, R6.reuse, R12, !P0 ;  /* 0x0000000c060e7207 */ /* 0x041fe40004000000 */
[----:B------:R-:W5:Y:S01]  /*e120*/  LDL.LU R12, [R1+0x2f0] ;  /* 0x0002f000010c7983 */ /* 0x000f620000300800 */
[----:B------:R-:W-:-:S03]  /*e130*/  SEL R16, R6, R16, !P0 ;  /* 0x0000001006107207 */ /* 0x000fc60004000000 */
[----:B------:R0:W-:Y:S04]  /*e140*/  STL [R1+0x364], R14 ;  /* 0x0003640e01007387 */ /* 0x0001e80000100800 */
[----:B0-----:R-:W5:Y:S04]  /*e150*/  LDL.LU R14, [R1+0x2ec] ;  /* 0x0002ec00010e7983 */ /* 0x001f680000300800 */
[----:B------:R0:W-:Y:S01]  /*e160*/  STL [R1+0x360], R16 ;  /* 0x0003601001007387 */ /* 0x0001e20000100800 */
[----:B------:R-:W-:-:S03]  /*e170*/  SEL R2, R6, R2, !P0 ;  /* 0x0000000206027207 */ /* 0x000fc60004000000 */
[----:B0-----:R-:W5:Y:S04]  /*e180*/  LDL.LU R16, [R1+0x2e8] ;  /* 0x0002e80001107983 */ /* 0x001f680000300800 */
[----:B------:R0:W-:Y:S01]  /*e190*/  STL [R1+0x35c], R2 ;  /* 0x00035c0201007387 */ /* 0x0001e20000100800 */
[C---:B------:R-:W-:Y:S02]  /*e1a0*/  SEL R8, R6.reuse, R8, !P0 ;  /* 0x0000000806087207 */ /* 0x040fe40004000000 */
[C---:B------:R-:W-:Y:S01]  /*e1b0*/  SEL R7, R6.reuse, R7, !P0 ;  /* 0x0000000706077207 */ /* 0x040fe20004000000 */
[----:B0-----:R-:W5:Y:S04]  /*e1c0*/  LDL.LU R2, [R1+0x2e4] ;  /* 0x0002e40001027983 */ /* 0x001f680000300800 */
[----:B------:R3:W-:Y:S04]  /*e1d0*/  STL [R1+0x358], R8 ;  /* 0x0003580801007387 */ /* 0x0007e80000100800 */
[----:B------:R0:W-:Y:S01]  /*e1e0*/  STL [R1+0x354], R7 ;  /* 0x0003540701007387 */ /* 0x0001e20000100800 */
[----:B---3--:R-:W-:-:S02]  /*e1f0*/  SEL R8, R6, R29, !P0 ;  /* 0x0000001d06087207 */ /* 0x008fc40004000000 */
[C---:B0-----:R-:W-:Y:S02]  /*e200*/  SEL R7, R6.reuse, R3, !P0 ;  /* 0x0000000306077207 */ /* 0x041fe40004000000 */
[----:B------:R-:W3:Y:S04]  /*e210*/  LDL.LU R3, [R1+0x2e0] ;  /* 0x0002e00001037983 */ /* 0x000ee80000300800 */
[----:B------:R2:W-:Y:S04]  /*e220*/  STL [R1+0x350], R8 ;  /* 0x0003500801007387 */ /* 0x0005e80000100800 */
[----:B------:R0:W-:Y:S01]  /*e230*/  STL [R1+0x34c], R7 ;  /* 0x00034c0701007387 */ /* 0x0001e20000100800 */
[----:B--2---:R-:W-:-:S03]  /*e240*/  SEL R8, R6, R15, !P0 ;  /* 0x0000000f06087207 */ /* 0x004fc60004000000 */
[----:B------:R-:W2:Y:S01]  /*e250*/  LDL.LU R15, [R1+0x2c4] ;  /* 0x0002c400010f7983 */ /* 0x000ea20000300800 */
[----:B0-----:R-:W-:-:S03]  /*e260*/  SEL R7, R6, R26, !P0 ;  /* 0x0000001a06077207 */ /* 0x001fc60004000000 */
[----:B------:R0:W-:Y:S01]  /*e270*/  STL [R1+0x348], R8 ;  /* 0x0003480801007387 */ /* 0x0001e20000100800 */
[----:B----4-:R-:W-:-:S03]  /*e280*/  SEL R17, R6, R17, !P0 ;  /* 0x0000001106117207 */ /* 0x010fc60004000000 */
[----:B------:R-:W-:Y:S04]  /*e290*/  STL [R1+0x344], R7 ;  /* 0x0003440701007387 */ /* 0x000fe80000100800 */
[----:B------:R1:W-:Y:S01]  /*e2a0*/  STL [R1+0x340], R17 ;  /* 0x0003401101007387 */ /* 0x0003e20000100800 */
[----:B0-----:R-:W-:-:S03]  /*e2b0*/  SEL R8, R6, R9, !P0 ;  /* 0x0000000906087207 */ /* 0x001fc60004000000 */
[----:B-1----:R-:W4:Y:S01]  /*e2c0*/  LDL.LU R17, [R1+0x1a0] ;  /* 0x0001a00001117983 */ /* 0x002f220000300800 */
[----:B------:R-:W-:-:S03]  /*e2d0*/  SEL R7, R6, R10, !P0 ;  /* 0x0000000a06077207 */ /* 0x000fc60004000000 */
[----:B------:R5:W-:Y:S04]  /*e2e0*/  STL [R1+0x33c], R8 ;  /* 0x00033c0801007387 */ /* 0x000be80000100800 */
[----:B------:R-:W4:Y:S04]  /*e2f0*/  LDL.LU R9, [R1+0x2c8] ;  /* 0x0002c80001097983 */ /* 0x000f280000300800 */
[----:B------:R0:W-:Y:S04]  /*e300*/  STL [R1+0x338], R7 ;  /* 0x0003380701007387 */ /* 0x0001e80000100800 */
[----:B------:R-:W4:Y:S01]  /*e310*/  LDL.LU R10, [R1+0x2cc] ;  /* 0x0002cc00010a7983 */ /* 0x000f220000300800 */
[----:B-----5:R-:W-:-:S05]  /*e320*/  SEL R8, R6, R25, !P0 ;  /* 0x0000001906087207 */ /* 0x020fca0004000000 */
[----:B------:R1:W-:Y:S01]  /*e330*/  STL [R1+0x334], R8 ;  /* 0x0003340801007387 */ /* 0x0003e20000100800 */
[C---:B0-----:R-:W-:Y:S02]  /*e340*/  SEL R7, R6.reuse, R20, !P0 ;  /* 0x0000001406077207 */ /* 0x041fe40004000000 */
[----:B------:R-:W-:-:S03]  /*e350*/  SEL R20, R6, R21, !P0 ;  /* 0x0000001506147207 */ /* 0x000fc60004000000 */
[----:B------:R0:W-:Y:S01]  /*e360*/  STL [R1+0x330], R7 ;  /* 0x0003300701007387 */ /* 0x0001e20000100800 */
[----:B-1----:R-:W-:-:S03]  /*e370*/  SEL R8, R6, R22, !P0 ;  /* 0x0000001606087207 */ /* 0x002fc60004000000 */
[----:B------:R1:W-:Y:S04]  /*e380*/  STL [R1+0x32c], R20 ;  /* 0x00032c1401007387 */ /* 0x0003e80000100800 */
[----:B------:R5:W-:Y:S01]  /*e390*/  STL [R1+0x328], R8 ;  /* 0x0003280801007387 */ /* 0x000be20000100800 */
[C---:B0-----:R-:W-:Y:S02]  /*e3a0*/  SEL R7, R6.reuse, R23, !P0 ;  /* 0x0000001706077207 */ /* 0x041fe40004000000 */
[----:B-1----:R-:W-:-:S03]  /*e3b0*/  SEL R20, R6, R24, !P0 ;  /* 0x0000001806147207 */ /* 0x002fc60004000000 */
[----:B------:R0:W-:Y:S01]  /*e3c0*/  STL [R1+0x324], R7 ;  /* 0x0003240701007387 */ /* 0x0001e20000100800 */
[----:B-----5:R-:W-:-:S03]  /*e3d0*/  SEL R8, R6, R18, !P0 ;  /* 0x0000001206087207 */ /* 0x020fc60004000000 */
[----:B------:R-:W-:Y:S01]  /*e3e0*/  STL [R1+0x320], R20 ;  /* 0x0003201401007387 */ /* 0x000fe20000100800 */
[----:B0-----:R-:W-:-:S03]  /*e3f0*/  SEL R7, R6, R13, !P0 ;  /* 0x0000000d06077207 */ /* 0x001fc60004000000 */
[----:B------:R-:W5:Y:S04]  /*e400*/  LDL.LU R13, [R1+0x2d0] ;  /* 0x0002d000010d7983 */ /* 0x000f680000300800 */
[----:B------:R0:W-:Y:S04]  /*e410*/  STL [R1+0x31c], R8 ;  /* 0x00031c0801007387 */ /* 0x0001e80000100800 */
[----:B------:R1:W-:Y:S01]  /*e420*/  STL [R1+0x318], R7 ;  /* 0x0003180701007387 */ /* 0x0003e20000100800 */
[----:B0-----:R-:W-:-:S03]  /*e430*/  SEL R8, R6, R11, !P0 ;  /* 0x0000000b06087207 */ /* 0x001fc60004000000 */
[----:B------:R-:W5:Y:S04]  /*e440*/  LDL.LU R11, [R1+0x2dc] ;  /* 0x0002dc00010b7983 */ /* 0x000f680000300800 */
[----:B------:R0:W-:Y:S01]  /*e450*/  STL [R1+0x314], R8 ;  /* 0x0003140801007387 */ /* 0x0001e20000100800 */
[----:B-1----:R-:W-:-:S03]  /*e460*/  SEL R7, R6, R12, !P0 ;  /* 0x0000000c06077207 */ /* 0x002fc60004000000 */
[----:B------:R-:W5:Y:S04]  /*e470*/  LDL.LU R12, [R1+0x2d8] ;  /* 0x0002d800010c7983 */ /* 0x000f680000300800 */
[----:B------:R1:W-:Y:S01]  /*e480*/  STL [R1+0x30c], R7 ;  /* 0x00030c0701007387 */ /* 0x0003e20000100800 */
[C---:B0-----:R-:W-:Y:S02]  /*e490*/  SEL R8, R6.reuse, R14, !P0 ;  /* 0x0000000e06087207 */ /* 0x041fe40004000000 */
[C---:B-1----:R-:W-:Y:S02]  /*e4a0*/  SEL R7, R6.reuse, R16, !P0 ;  /* 0x0000001006077207 */ /* 0x042fe40004000000 */
[----:B------:R-:W5:Y:S04]  /*e4b0*/  LDL.LU R16, [R1+0x2d4] ;  /* 0x0002d40001107983 */ /* 0x000f680000300800 */
[----:B------:R0:W-:Y:S04]  /*e4c0*/  STL [R1+0x308], R8 ;  /* 0x0003080801007387 */ /* 0x0001e80000100800 */
[----:B------:R1:W-:Y:S01]  /*e4d0*/  STL [R1+0x304], R7 ;  /* 0x0003040701007387 */ /* 0x0003e20000100800 */
[----:B------:R-:W-:-:S03]  /*e4e0*/  SEL R2, R6, R2, !P0 ;  /* 0x0000000206027207 */ /* 0x000fc60004000000 */
[----:B0-----:R-:W5:Y:S04]  /*e4f0*/  LDL.LU R8, [R1+0x2b0] ;  /* 0x0002b00001087983 */ /* 0x001f680000300800 */
[----:B-1----:R-:W5:Y:S04]  /*e500*/  LDL.LU R7, [R1+0x2b4] ;  /* 0x0002b40001077983 */ /* 0x002f680000300800 */
[----:B------:R0:W-:Y:S04]  /*e510*/  STL [R1+0x300], R2 ;  /* 0x0003000201007387 */ /* 0x0001e80000100800 */
[----:B------:R-:W5:Y:S04]  /*e520*/  LDL.LU R29, [R1+0x2b8] ;  /* 0x0002b800011d7983 */ /* 0x000f680000300800 */
[----:B0-----:R-:W5:Y:S01]  /*e530*/  LDL.LU R2, [R1+0x2bc] ;  /* 0x0002bc0001027983 */ /* 0x001f620000300800 */
[----:B---3--:R-:W-:-:S03]  /*e540*/  SEL R18, R6, R3, !P0 ;  /* 0x0000000306127207 */ /* 0x008fc60004000000 */
[----:B------:R-:W3:Y:S04]  /*e550*/  LDL.LU R3, [R1+0x2c0] ;  /* 0x0002c00001037983 */ /* 0x000ee80000300800 */
[----:B------:R0:W-:Y:S04]  /*e560*/  STL [R1+0x2fc], R18 ;  /* 0x0002fc1201007387 */ /* 0x0001e80000100800 */
[----:B------:R-:W3:Y:S04]  /*e570*/  LDL.LU R26, [R1+0x244] ;  /* 0x00024400011a7983 */ /* 0x000ee80000300800 */
[----:B0-----:R-:W3:Y:S01]  /*e580*/  LDL.LU R18, [R1+0x248] ;  /* 0x0002480001127983 */ /* 0x001ee20000300800 */
[----:B--2---:R-:W-:-:S05]  /*e590*/  SEL R14, R6, R15, !P0 ;  /* 0x0000000f060e7207 */ /* 0x004fca0004000000 */
[----:B------:R0:W-:Y:S04]  /*e5a0*/  STL [R1+0x2f8], R14 ;  /* 0x0002f80e01007387 */ /* 0x0001e80000100800 */
[----:B0-----:R-:W2:Y:S04]  /*e5b0*/  LDL.LU R14, [R1+0x25c] ;  /* 0x00025c00010e7983 */ /* 0x001ea80000300800 */
[----:B------:R-:W2:Y:S01]  /*e5c0*/  LDL.LU R15, [R1+0x2a0] ;  /* 0x0002a000010f7983 */ /* 0x000ea20000300800 */
[----:B----4-:R-:W-:-:S05]  /*e5d0*/  SEL R20, R6, R17, !P0 ;  /* 0x0000001106147207 */ /* 0x010fca0004000000 */
[----:B------:R0:W-:Y:S01]  /*e5e0*/  STL [R1+0x2f4], R20 ;  /* 0x0002f41401007387 */ /* 0x0001e20000100800 */
[----:B------:R-:W-:-:S03]  /*e5f0*/  SEL R17, R6, R9, !P0 ;  /* 0x0000000906117207 */ /* 0x000fc60004000000 */
[----:B------:R-:W4:Y:S04]  /*e600*/  LDL.LU R25, [R1+0x2a4] ;  /* 0x0002a40001197983 */ /* 0x000f280000300800 */
[----:B------:R1:W-:Y:S01]  /*e610*/  STL [R1+0x2f0], R17 ;  /* 0x0002f01101007387 */ /* 0x0003e20000100800 */
[----:B------:R-:W-:-:S03]  /*e620*/  SEL R9, R6, R10, !P0 ;  /* 0x0000000a06097207 */ /* 0x000fc60004000000 */
[----:B0-----:R-:W4:Y:S04]  /*e630*/  LDL.LU R20, [R1+0x2ac] ;  /* 0x0002ac0001147983 */ /* 0x001f280000300800 */
[----:B------:R5:W-:Y:S04]  /*e640*/  STL [R1+0x2ec], R9 ;  /* 0x0002ec0901007387 */ /* 0x000be80000100800 */
[----:B------:R-:W4:Y:S04]  /*e650*/  LDL.LU R21, [R1+0x2a8] ;  /* 0x0002a80001157983 */ /* 0x000f280000300800 */
[----:B------:R-:W4:Y:S04]  /*e660*/  LDL.LU R22, [R1+0x284] ;  /* 0x0002840001167983 */ /* 0x000f280000300800 */
[----:B------:R-:W4:Y:S04]  /*e670*/  LDL.LU R23, [R1+0x288] ;  /* 0x0002880001177983 */ /* 0x000f280000300800 */
[----:B------:R-:W4:Y:S04]  /*e680*/  LDL.LU R24, [R1+0x29c] ;  /* 0x00029c0001187983 */ /* 0x000f280000300800 */
[----:B-1----:R-:W4:Y:S04]  /*e690*/  LDL.LU R17, [R1+0x298] ;  /* 0x0002980001117983 */ /* 0x002f280000300800 */
[----:B------:R-:W4:Y:S01]  /*e6a0*/  LDL.LU R10, [R1+0x290] ;  /* 0x00029000010a7983 */ /* 0x000f220000300800 */
[----:B-----5:R-:W-:-:S03]  /*e6b0*/  SEL R9, R6, R13, !P0 ;  /* 0x0000000d06097207 */ /* 0x020fc60004000000 */
[----:B------:R-:W5:Y:S04]  /*e6c0*/  LDL.LU R13, [R1+0x294] ;  /* 0x00029400010d7983 */ /* 0x000f680000300800 */
[----:B------:R0:W-:Y:S02]  /*e6d0*/  STL [R1+0x2e8], R9 ;  /* 0x0002e80901007387 */ /* 0x0001e40000100800 */
[C---:B0-----:R-:W-:Y:S02]  /*e6e0*/  SEL R9, R6.reuse, R11, !P0 ;  /* 0x0000000b06097207 */ /* 0x041fe40004000000 */
[----:B------:R-:W5:Y:S01]  /*e6f0*/  LDL.LU R11, [R1+0x28c] ;  /* 0x00028c00010b7983 */ /* 0x000f620000300800 */
[----:B------:R-:W-:-:S03]  /*e700*/  SEL R12, R6, R12, !P0 ;  /* 0x0000000c060c7207 */ /* 0x000fc60004000000 */
[----:B------:R0:W-:Y:S04]  /*e710*/  STL [R1+0x2e4], R9 ;  /* 0x0002e40901007387 */ /* 0x0001e80000100800 */
[----:B0-----:R-:W5:Y:S04]  /*e720*/  LDL.LU R9, [R1+0x280] ;  /* 0x0002800001097983 */ /* 0x001f680000300800 */
[----:B------:R0:W-:Y:S04]  /*e730*/  STL [R1+0x2e0], R12 ;  /* 0x0002e00c01007387 */ /* 0x0001e80000100800 */
[----:B0-----:R-:W5:Y:S01]  /*e740*/  LDL.LU R12, [R1+0x27c] ;  /* 0x00027c00010c7983 */ /* 0x001f620000300800 */
[----:B------:R-:W-:-:S05]  /*e750*/  SEL R16, R6, R16, !P0 ;  /* 0x0000001006107207 */ /* 0x000fca0004000000 */
[----:B------:R0:W-:Y:S01]  /*e760*/  STL [R1+0x2dc], R16 ;  /* 0x0002dc1001007387 */ /* 0x0001e20000100800 */
[----:B------:R-:W-:-:S03]  /*e770*/  SEL R8, R6, R8, !P0 ;  /* 0x0000000806087207 */ /* 0x000fc60004000000 */
[----:B0-----:R-:W5:Y:S01]  /*e780*/  LDL.LU R16, [R1+0x278] ;  /* 0x0002780001107983 */ /* 0x001f620000300800 */
[----:B------:R-:W-:-:S03]  /*e790*/  SEL R7, R6, R7, !P0 ;  /* 0x0000000706077207 */ /* 0x000fc60004000000 */
[----:B------:R0:W-:Y:S04]  /*e7a0*/  STL [R1+0x2d8], R8 ;  /* 0x0002d80801007387 */ /* 0x0001e80000100800 */
[----:B------:R1:W-:Y:S01]  /*e7b0*/  STL [R1+0x2d4], R7 ;  /* 0x0002d40701007387 */ /* 0x0003e20000100800 */
[C---:B0-----:R-:W-:Y:S02]  /*e7c0*/  SEL R8, R6.reuse, R29, !P0 ;  /* 0x0000001d06087207 */ /* 0x041fe40004000000 */
[C---:B-1----:R-:W-:Y:S02]  /*e7d0*/  SEL R7, R6.reuse, R2, !P0 ;  /* 0x0000000206077207 */ /* 0x042fe40004000000 */
[----:B------:R-:W5:Y:S04]  /*e7e0*/  LDL.LU R2, [R1+0x274] ;  /* 0x0002740001027983 */ /* 0x000f680000300800 */
[----:B------:R3:W-:Y:S04]  /*e7f0*/  STL [R1+0x2d0], R8 ;  /* 0x0002d00801007387 */ /* 0x0007e80000100800 */
[----:B------:R0:W-:Y:S01]  /*e800*/  STL [R1+0x2cc], R7 ;  /* 0x0002cc0701007387 */ /* 0x0001e20000100800 */
[----:B---3--:R-:W-:-:S03]  /*e810*/  SEL R8, R6, R3, !P0 ;  /* 0x0000000306087207 */ /* 0x008fc60004000000 */
[----:B------:R-:W3:Y:S01]  /*e820*/  LDL.LU R3, [R1+0x260] ;  /* 0x0002600001037983 */ /* 0x000ee20000300800 */
[----:B0-----:R-:W-:-:S03]  /*e830*/  SEL R7, R6, R26, !P0 ;  /* 0x0000001a06077207 */ /* 0x001fc60004000000 */
[----:B------:R-:W-:Y:S01]  /*e840*/  STL [R1+0x2c8], R8 ;  /* 0x0002c80801007387 */ /* 0x000fe20000100800 */
[----:B------:R-:W-:-:S03]  /*e850*/  SEL R18, R6, R18, !P0 ;  /* 0x0000001206127207 */ /* 0x000fc60004000000 */
[----:B------:R-:W-:Y:S04]  /*e860*/  STL [R1+0x2c4], R7 ;  /* 0x0002c40701007387 */ /* 0x000fe80000100800 */
[----:B------:R0:W-:Y:S04]  /*e870*/  STL [R1+0x2c0], R18 ;  /* 0x0002c01201007387 */ /* 0x0001e80000100800 */
[----:B0-----:R-:W3:Y:S01]  /*e880*/  LDL.LU R18, [R1+0x26c] ;  /* 0x00026c0001127983 */ /* 0x001ee20000300800 */
[C---:B--2---:R-:W-:Y:S02]  /*e890*/  SEL R8, R6.reuse, R14, !P0 ;  /* 0x0000000e06087207 */ /* 0x044fe40004000000 */
[----:B------:R-:W-:-:S03]  /*e8a0*/  SEL R7, R6, R15, !P0 ;  /* 0x0000000f06077207 */ /* 0x000fc60004000000 */
[----:B------:R4:W-:Y:S04]  /*e8b0*/  STL [R1+0x2bc], R8 ;  /* 0x0002bc0801007387 */ /* 0x0009e80000100800 */
[----:B------:R-:W2:Y:S04]  /*e8c0*/  LDL.LU R14, [R1+0x270] ;  /* 0x00027000010e7983 */ /* 0x000ea80000300800 */
[----:B------:R0:W-:Y:S04]  /*e8d0*/  STL [R1+0x2b8], R7 ;  /* 0x0002b80701007387 */ /* 0x0001e80000100800 */
[----:B------:R-:W2:Y:S01]  /*e8e0*/  LDL.LU R15, [R1+0x264] ;  /* 0x00026400010f7983 */ /* 0x000ea20000300800 */
[----:B----4-:R-:W-:-:S02]  /*e8f0*/  SEL R8, R6, R25, !P0 ;  /* 0x0000001906087207 */ /* 0x010fc40004000000 */
[----:B0-----:R-:W-:-:S03]  /*e900*/  SEL R7, R6, R20, !P0 ;  /* 0x0000001406077207 */ /* 0x001fc60004000000 */
[----:B------:R0:W-:Y:S01]  /*e910*/  STL [R1+0x2b4], R8 ;  /* 0x0002b40801007387 */ /* 0x0001e20000100800 */
[----:B------:R-:W-:-:S03]  /*e920*/  SEL R20, R6, R21, !P0 ;  /* 0x0000001506147207 */ /* 0x000fc60004000000 */
[----:B------:R1:W-:Y:S01]  /*e930*/  STL [R1+0x2b0], R7 ;  /* 0x0002b00701007387 */ /* 0x0003e20000100800 */
[----:B0-----:R-:W-:-:S03]  /*e940*/  SEL R8, R6, R22, !P0 ;  /* 0x0000001606087207 */ /* 0x001fc60004000000 */
[----:B------:R0:W-:Y:S01]  /*e950*/  STL [R1+0x2ac], R20 ;  /* 0x0002ac1401007387 */ /* 0x0001e20000100800 */
[----:B-1----:R-:W-:-:S03]  /*e960*/  SEL R7, R6, R23, !P0 ;  /* 0x0000001706077207 */ /* 0x002fc60004000000 */
[----:B------:R-:W-:Y:S01]  /*e970*/  STL [R1+0x2a8], R8 ;  /* 0x0002a80801007387 */ /* 0x000fe20000100800 */
[----:B0-----:R-:W-:-:S03]  /*e980*/  SEL R20, R6, R24, !P0 ;  /* 0x0000001806147207 */ /* 0x001fc60004000000 */
[----:B------:R0:W-:Y:S04]  /*e990*/  STL [R1+0x2a4], R7 ;  /* 0x0002a40701007387 */ /* 0x0001e80000100800 */
[----:B------:R-:W-:Y:S01]  /*e9a0*/  STL [R1+0x2a0], R20 ;  /* 0x0002a01401007387 */ /* 0x000fe20000100800 */
[----:B0-----:R-:W-:-:S03]  /*e9b0*/  SEL R7, R6, R10, !P0 ;  /* 0x0000000a06077207 */ /* 0x001fc60004000000 */
[----:B------:R-:W4:Y:S01]  /*e9c0*/  LDL.LU R10, [R1+0x268] ;  /* 0x00026800010a7983 */ /* 0x000f220000300800 */
[----:B------:R-:W-:-:S05]  /*e9d0*/  SEL R8, R6, R17, !P0 ;  /* 0x0000001106087207 */ /* 0x000fca0004000000 */
[----:B------:R5:W-:Y:S04]  /*e9e0*/  STL [R1+0x29c], R8 ;  /* 0x00029c0801007387 */ /* 0x000be80000100800 */
[----:B------:R0:W-:Y:S01]  /*e9f0*/  STL [R1+0x298], R7 ;  /* 0x0002980701007387 */ /* 0x0001e20000100800 */
[----:B-----5:R-:W-:-:S03]  /*ea00*/  SEL R8, R6, R13, !P0 ;  /* 0x0000000d06087207 */ /* 0x020fc60004000000 */
[----:B------:R-:W5:Y:S04]  /*ea10*/  LDL.LU R13, [R1+0x258] ;  /* 0x00025800010d7983 */ /* 0x000f680000300800 */
[----:B------:R1:W-:Y:S01]  /*ea20*/  STL [R1+0x294], R8 ;  /* 0x0002940801007387 */ /* 0x0003e20000100800 */
[----:B0-----:R-:W-:-:S03]  /*ea30*/  SEL R7, R6, R11, !P0 ;  /* 0x0000000b06077207 */ /* 0x001fc60004000000 */
[----:B------:R-:W5:Y:S04]  /*ea40*/  LDL.LU R11, [R1+0x254] ;  /* 0x00025400010b7983 */ /* 0x000f680000300800 */
[----:B------:R0:W-:Y:S01]  /*ea50*/  STL [R1+0x290], R7 ;  /* 0x0002900701007387 */ /* 0x0001e20000100800 */
[C---:B-1----:R-:W-:Y:S02]  /*ea60*/  SEL R8, R6.reuse, R9, !P0 ;  /* 0x0000000906087207 */ /* 0x042fe40004000000 */
[C---:B0-----:R-:W-:Y:S02]  /*ea70*/  SEL R7, R6.reuse, R12, !P0 ;  /* 0x0000000c06077207 */ /* 0x041fe40004000000 */
[----:B------:R-:W5:Y:S04]  /*ea80*/  LDL.LU R12, [R1+0x24c] ;  /* 0x00024c00010c7983 */ /* 0x000f680000300800 */
[----:B------:R0:W-:Y:S04]  /*ea90*/  STL [R1+0x28c], R8 ;  /* 0x00028c0801007387 */ /* 0x0001e80000100800 */
[----:B------:R1:W-:Y:S04]  /*eaa0*/  STL [R1+0x288], R7 ;  /* 0x0002880701007387 */ /* 0x0003e80000100800 */
[----:B0-----:R-:W5:Y:S01]  /*eab0*/  LDL.LU R8, [R1+0x240] ;  /* 0x0002400001087983 */ /* 0x001f620000300800 */
[----:B------:R-:W-:-:S03]  /*eac0*/  SEL R9, R6, R16, !P0 ;  /* 0x0000001006097207 */ /* 0x000fc60004000000 */
[----:B-1----:R-:W5:Y:S04]  /*ead0*/  LDL.LU R7, [R1+0x23c] ;  /* 0x00023c0001077983 */ /* 0x002f680000300800 */
[----:B------:R0:W-:Y:S04]  /*eae0*/  STL [R1+0x284], R9 ;  /* 0x0002840901007387 */ /* 0x0001e80000100800 */
[----:B------:R-:W5:Y:S04]  /*eaf0*/  LDL.LU R29, [R1+0x238] ;  /* 0x00023800011d7983 */ /* 0x000f680000300800 */
[----:B------:R-:W5:Y:S04]  /*eb00*/  LDL.LU R16, [R1+0x234] ;  /* 0x0002340001107983 */ /* 0x000f680000300800 */
[----:B------:R-:W5:Y:S01]  /*eb10*/  LDL.LU R17, [R1+0x22c] ;  /* 0x00022c0001117983 */ /* 0x000f620000300800 */
[----:B0-----:R-:W-:-:S05]  /*eb20*/  SEL R9, R6, R2, !P0 ;  /* 0x0000000206097207 */ /* 0x001fca0004000000 */
[----:B------:R0:W-:Y:S04]  /*eb30*/  STL [R1+0x280], R9 ;  /* 0x0002800901007387 */ /* 0x0001e80000100800 */
[----:B------:R-:W5:Y:S04]  /*eb40*/  LDL.LU R26, [R1+0x228] ;  /* 0x00022800011a7983 */ /* 0x000f680000300800 */
[----:B0-----:R-:W5:Y:S01]  /*eb50*/  LDL.LU R9, [R1+0x220] ;  /* 0x0002200001097983 */ /* 0x001f620000300800 */
[----:B---3--:R-:W-:-:S05]  /*eb60*/  SEL R2, R6, R3, !P0 ;  /* 0x0000000306027207 */ /* 0x008fca0004000000 */
[----:B------:R0:W-:Y:S04]  /*eb70*/  STL [R1+0x27c], R2 ;  /* 0x00027c0201007387 */ /* 0x0001e80000100800 */
[----:B0-----:R-:W3:Y:S04]  /*eb80*/  LDL.LU R2, [R1+0x1d0] ;  /* 0x0001d00001027983 */ /* 0x001ee80000300800 */
[----:B------:R-:W3:Y:S01]  /*eb90*/  LDL.LU R3, [R1+0x21c] ;  /* 0x00021c0001037983 */ /* 0x000ee20000300800 */
[----:B------:R-:W-:-:S05]  /*eba0*/  SEL R20, R6, R18, !P0 ;  /* 0x0000001206147207 */ /* 0x000fca0004000000 */
[----:B------:R0:W-:Y:S04]  /*ebb0*/  STL [R1+0x278], R20 ;  /* 0x0002781401007387 */ /* 0x0001e80000100800 */
[----:B------:R-:W3:Y:S01]  /*ebc0*/  LDL.LU R25, [R1+0x1e4] ;  /* 0x0001e40001197983 */ /* 0x000ee20000300800 */
[----:B--2---:R-:W-:-:S05]  /*ebd0*/  SEL R18, R6, R14, !P0 ;  /* 0x0000000e06127207 */ /* 0x004fca0004000000 */
[----:B------:R1:W-:Y:S01]  /*ebe0*/  STL [R1+0x274], R18 ;  /* 0x0002741201007387 */ /* 0x0003e20000100800 */
[----:B------:R-:W-:-:S03]  /*ebf0*/  SEL R14, R6, R15, !P0 ;  /* 0x0000000f060e7207 */ /* 0x000fc60004000000 */
[----:B0-----:R-:W2:Y:S04]  /*ec00*/  LDL.LU R20, [R1+0x218] ;  /* 0x0002180001147983 */ /* 0x001ea80000300800 */
[----:B------:R4:W-:Y:S04]  /*ec10*/  STL [R1+0x270], R14 ;  /* 0x0002700e01007387 */ /* 0x0009e80000100800 */
[----:B------:R-:W2:Y:S04]  /*ec20*/  LDL.LU R21, [R1+0x204] ;  /* 0x0002040001157983 */ /* 0x000ea80000300800 */
[----:B------:R-:W2:Y:S04]  /*ec30*/  LDL.LU R22, [R1+0x20c] ;  /* 0x00020c0001167983 */ /* 0x000ea80000300800 */
[----:B------:R-:W2:Y:S04]  /*ec40*/  LDL.LU R23, [R1+0x210] ;  /* 0x0002100001177983 */ /* 0x000ea80000300800 */
[----:B------:R-:W2:Y:S04]  /*ec50*/  LDL.LU R24, [R1+0x214] ;  /* 0x0002140001187983 */ /* 0x000ea80000300800 */
[----:B-1----:R-:W2:Y:S04]  /*ec60*/  LDL.LU R18, [R1+0x208] ;  /* 0x0002080001127983 */ /* 0x002ea80000300800 */
[----:B------:R-:W2:Y:S01]  /*ec70*/  LDL.LU R15, [R1+0x1f8] ;  /* 0x0001f800010f7983 */ /* 0x000ea20000300800 */
[----:B----4-:R-:W-:-:S03]  /*ec80*/  SEL R14, R6, R10, !P0 ;  /* 0x0000000a060e7207 */ /* 0x010fc60004000000 */
[----:B------:R-:W4:Y:S04]  /*ec90*/  LDL.LU R10, [R1+0x1fc] ;  /* 0x0001fc00010a7983 */ /* 0x000f280000300800 */
[----:B------:R5:W-:Y:S02]  /*eca0*/  STL [R1+0x26c], R14 ;  /* 0x00026c0e01007387 */ /* 0x000be40000100800 */
[C---:B-----5:R-:W-:Y:S02]  /*ecb0*/  SEL R14, R6.reuse, R13, !P0 ;  /* 0x0000000d060e7207 */ /* 0x060fe40004000000 */
[----:B------:R-:W5:Y:S04]  /*ecc0*/  LDL.LU R13, [R1+0x200] ;  /* 0x00020000010d7983 */ /* 0x000f680000300800 */
[----:B------:R0:W-:Y:S01]  /*ecd0*/  STL [R1+0x268], R14 ;  /* 0x0002680e01007387 */ /* 0x0001e20000100800 */
[----:B------:R-:W-:-:S03]  /*ece0*/  SEL R11, R6, R11, !P0 ;  /* 0x0000000b060b7207 */ /* 0x000fc60004000000 */
[----:B0-----:R-:W5:Y:S04]  /*ecf0*/  LDL.LU R14, [R1+0x1f4] ;  /* 0x0001f400010e7983 */ /* 0x001f680000300800 */
[----:B------:R0:W-:Y:S04]  /*ed00*/  STL [R1+0x264], R11 ;  /* 0x0002640b01007387 */ /* 0x0001e80000100800 */
[----:B0-----:R-:W5:Y:S01]  /*ed10*/  LDL.LU R11, [R1+0x1f0] ;  /* 0x0001f000010b7983 */ /* 0x001f620000300800 */
[----:B------:R-:W-:-:S05]  /*ed20*/  SEL R12, R6, R12, !P0 ;  /* 0x0000000c060c7207 */ /* 0x000fca0004000000 */
[----:B------:R0:W-:Y:S01]  /*ed30*/  STL [R1+0x260], R12 ;  /* 0x0002600c01007387 */ /* 0x0001e20000100800 */
[----:B------:R-:W-:-:S03]  /*ed40*/  SEL R8, R6, R8, !P0 ;  /* 0x0000000806087207 */ /* 0x000fc60004000000 */
[----:B0-----:R-:W5:Y:S04]  /*ed50*/  LDL.LU R12, [R1+0x1ec] ;  /* 0x0001ec00010c7983 */ /* 0x001f680000300800 */
[----:B------:R0:W-:Y:S02]  /*ed60*/  STL [R1+0x25c], R8 ;  /* 0x00025c0801007387 */ /* 0x0001e40000100800 */
[C---:B0-----:R-:W-:Y:S02]  /*ed70*/  SEL R8, R6.reuse, R7, !P0 ;  /* 0x0000000706087207 */ /* 0x041fe40004000000 */
[----:B------:R-:W-:-:S03]  /*ed80*/  SEL R7, R6, R29, !P0 ;  /* 0x0000001d06077207 */ /* 0x000fc60004000000 */
[----:B------:R0:W-:Y:S02]  /*ed90*/  STL [R1+0x258], R8 ;  /* 0x0002580801007387 */ /* 0x0001e40000100800 */
[C---:B0-----:R-:W-:Y:S02]  /*eda0*/  SEL R8, R6.reuse, R16, !P0 ;  /* 0x0000001006087207 */ /* 0x041fe40004000000 */
[----:B------:R-:W5:Y:S04]  /*edb0*/  LDL.LU R16, [R1+0x1e8] ;  /* 0x0001e80001107983 */ /* 0x000f680000300800 */
[----:B------:R0:W-:Y:S04]  /*edc0*/  STL [R1+0x254], R7 ;  /* 0x0002540701007387 */ /* 0x0001e80000100800 */
[----:B------:R1:W-:Y:S01]  /*edd0*/  STL [R1+0x24c], R8 ;  /* 0x00024c0801007387 */ /* 0x0003e20000100800 */
[----:B0-----:R-:W-:-:S03]  /*ede0*/  SEL R7, R6, R17, !P0 ;  /* 0x0000001106077207 */ /* 0x001fc60004000000 */
[----:B------:R-:W5:Y:S01]  /*edf0*/  LDL.LU R17, [R1+0x1e0] ;  /* 0x0001e00001117983 */ /* 0x000f620000300800 */
[----:B-1----:R-:W-:-:S03]  /*ee00*/  SEL R8, R6, R26, !P0 ;  /* 0x0000001a06087207 */ /* 0x002fc60004000000 */
[----:B------:R0:W-:Y:S04]  /*ee10*/  STL [R1+0x248], R7 ;  /* 0x0002480701007387 */ /* 0x0001e80000100800 */
[----:B------:R-:W-:Y:S01]  /*ee20*/  STL [R1+0x244], R8 ;  /* 0x0002440801007387 */ /* 0x000fe20000100800 */
[----:B0-----:R-:W-:-:S05]  /*ee30*/  SEL R7, R6, R9, !P0 ;  /* 0x0000000906077207 */ /* 0x001fca0004000000 */
[----:B------:R-:W-:Y:S04]  /*ee40*/  STL [R1+0x240], R7 ;  /* 0x0002400701007387 */ /* 0x000fe80000100800 */
[----:B------:R-:W5:Y:S01]  /*ee50*/  LDL.LU R9, [R1+0x1dc] ;  /* 0x0001dc0001097983 */ /* 0x000f620000300800 */
[C---:B---3--:R-:W-:Y:S02]  /*ee60*/  SEL R2, R6.reuse, R2, !P0 ;  /* 0x0000000206027207 */ /* 0x048fe40004000000 */
[----:B------:R-:W-:-:S03]  /*ee70*/  SEL R3, R6, R3, !P0 ;  /* 0x0000000306037207 */ /* 0x000fc60004000000 */
[----:B------:R0:W-:Y:S04]  /*ee80*/  STL [R1+0x23c], R2 ;  /* 0x00023c0201007387 */ /* 0x0001e80000100800 */
[----:B0-----:R-:W3:Y:S04]  /*ee90*/  LDL.LU R2, [R1+0x1d4] ;  /* 0x0001d40001027983 */ /* 0x001ee80000300800 */
[----:B------:R0:W-:Y:S01]  /*eea0*/  STL [R1+0x238], R3 ;  /* 0x0002380301007387 */ /* 0x0001e20000100800 */
[----:B------:R-:W-:-:S03]  /*eeb0*/  SEL R8, R6, R25, !P0 ;  /* 0x0000001906087207 */ /* 0x000fc60004000000 */
[----:B0-----:R-:W3:Y:S04]  /*eec0*/  LDL.LU R3, [R1+0x1d8] ;  /* 0x0001d80001037983 */ /* 0x001ee80000300800 */
[----:B------:R0:W-:Y:S01]  /*eed0*/  STL [R1+0x234], R8 ;  /* 0x0002340801007387 */ /* 0x0001e20000100800 */
[C---:B--2---:R-:W-:Y:S02]  /*eee0*/  SEL R7, R6.reuse, R20, !P0 ;  /* 0x0000001406077207 */ /* 0x044fe40004000000 */
[----:B------:R-:W-:-:S03]  /*eef0*/  SEL R20, R6, R21, !P0 ;  /* 0x0000001506147207 */ /* 0x000fc60004000000 */
[----:B------:R1:W-:Y:S01]  /*ef00*/  STL [R1+0x22c], R7 ;  /* 0x00022c0701007387 */ /* 0x0003e20000100800 */
[----:B0-----:R-:W-:-:S03]  /*ef10*/  SEL R8, R6, R22, !P0 ;  /* 0x0000001606087207 */ /* 0x001fc60004000000 */
[----:B------:R0:W-:Y:S01]  /*ef20*/  STL [R1+0x228], R20 ;  /* 0x0002281401007387 */ /* 0x0001e20000100800 */
[----:B-1----:R-:W-:-:S03]  /*ef30*/  SEL R7, R6, R23, !P0 ;  /* 0x0000001706077207 */ /* 0x002fc60004000000 */
[----:B------:R1:W-:Y:S01]  /*ef40*/  STL [R1+0x220], R8 ;  /* 0x0002200801007387 */ /* 0x0003e20000100800 */
[----:B0-----:R-:W-:-:S03]  /*ef50*/  SEL R20, R6, R24, !P0 ;  /* 0x0000001806147207 */ /* 0x001fc60004000000 */
[----:B------:R0:W-:Y:S04]  /*ef60*/  STL [R1+0x21c], R7 ;  /* 0x00021c0701007387 */ /* 0x0001e80000100800 */
[----:B------:R-:W-:Y:S01]  /*ef70*/  STL [R1+0x218], R20 ;  /* 0x0002181401007387 */ /* 0x000fe20000100800 */
[C---:B-1----:R-:W-:Y:S02]  /*ef80*/  SEL R8, R6.reuse, R18, !P0 ;  /* 0x0000001206087207 */ /* 0x042fe40004000000 */
[C---:B0-----:R-:W-:Y:S02]  /*ef90*/  SEL R7, R6.reuse, R15, !P0 ;  /* 0x0000000f06077207 */ /* 0x041fe40004000000 */
[----:B------:R-:W2:Y:S04]  /*efa0*/  LDL.LU R15, [R1+0x1b0] ;  /* 0x0001b000010f7983 */ /* 0x000ea80000300800 */
[----:B------:R4:W-:Y:S04]  /*efb0*/  STL [R1+0x214], R8 ;  /* 0x0002140801007387 */ /* 0x0009e80000100800 */
[----:B------:R5:W-:Y:S01]  /*efc0*/  STL [R1+0x210], R7 ;  /* 0x0002100701007387 */ /* 0x000be20000100800 */
[----:B----4-:R-:W-:-:S03]  /*efd0*/  SEL R8, R6, R10, !P0 ;  /* 0x0000000a06087207 */ /* 0x010fc60004000000 */
[----:B------:R-:W4:Y:S04]  /*efe0*/  LDL.LU R10, [R1+0x1b4] ;  /* 0x0001b400010a7983 */ /* 0x000f280000300800 */
[----:B------:R0:W-:Y:S01]  /*eff0*/  STL [R1+0x20c], R8 ;  /* 0x00020c0801007387 */ /* 0x0001e20000100800 */
[----:B-----5:R-:W-:-:S03]  /*f000*/  SEL R7, R6, R13, !P0 ;  /* 0x0000000d06077207 */ /* 0x020fc60004000000 */
[----:B------:R-:W5:Y:S04]  /*f010*/  LDL.LU R13, [R1+0x1cc] ;  /* 0x0001cc00010d7983 */ /* 0x000f680000300800 */
[----:B------:R1:W-:Y:S01]  /*f020*/  STL [R1+0x208], R7 ;  /* 0x0002080701007387 */ /* 0x0003e20000100800 */
[C---:B0-----:R-:W-:Y:S02]  /*f030*/  SEL R8, R6.reuse, R14, !P0 ;  /* 0x0000000e06087207 */ /* 0x041fe40004000000 */
[C---:B-1----:R-:W-:Y:S02]  /*f040*/  SEL R7, R6.reuse, R11, !P0 ;  /* 0x0000000b06077207 */ /* 0x042fe40004000000 */
[----:B------:R-:W5:Y:S04]  /*f050*/  LDL.LU R11, [R1+0x1b8] ;  /* 0x0001b800010b7983 */ /* 0x000f680000300800 */
[----:B------:R0:W-:Y:S04]  /*f060*/  STL [R1+0x204], R8 ;  /* 0x0002040801007387 */ /* 0x0001e80000100800 */
[----:B------:R1:W-:Y:S04]  /*f070*/  STL [R1+0x200], R7 ;  /* 0x0002000701007387 */ /* 0x0003e80000100800 */
[----:B0-----:R-:W5:Y:S04]  /*f080*/  LDL.LU R8, [R1+0x1bc] ;  /* 0x0001bc0001087983 */ /* 0x001f680000300800 */
[----:B-1----:R-:W5:Y:S01]  /*f090*/  LDL.LU R7, [R1+0x1c0] ;  /* 0x0001c00001077983 */ /* 0x002f620000300800 */
[----:B------:R-:W-:-:S05]  /*f0a0*/  SEL R12, R6, R12, !P0 ;  /* 0x0000000c060c7207 */ /* 0x000fca0004000000 */
[----:B------:R0:W-:Y:S04]  /*f0b0*/  STL [R1+0x1fc], R12 ;  /* 0x0001fc0c01007387 */ /* 0x0001e80000100800 */
[----:B------:R-:W5:Y:S04]  /*f0c0*/  LDL.LU R29, [R1+0x1c4] ;  /* 0x0001c400011d7983 */ /* 0x000f680000300800 */
[----:B0-----:R-:W5:Y:S01]  /*f0d0*/  LDL.LU R12, [R1+0x1c8] ;  /* 0x0001c800010c7983 */ /* 0x001f620000300800 */
[----:B------:R-:W-:-:S03]  /*f0e0*/  SEL R18, R6, R16, !P0 ;  /* 0x0000001006127207 */ /* 0x000fc60004000000 */
[----:B------:R-:W5:Y:S04]  /*f0f0*/  LDL.LU R16, [R1+0x414] ;  /* 0x0004140001107983 */ /* 0x000f680000300800 */
[----:B------:R0:W-:Y:S04]  /*f100*/  STL [R1+0x1f8], R18 ;  /* 0x0001f81201007387 */ /* 0x0001e80000100800 */
[----:B------:R-:W5:Y:S01]  /*f110*/  LDL.LU R26, [R1+0x410] ;  /* 0x00041000011a7983 */ /* 0x000f620000300800 */
[----:B------:R-:W-:-:S03]  /*f120*/  SEL R14, R6, R17, !P0 ;  /* 0x00000011060e7207 */ /* 0x000fc60004000000 */
[----:B0-----:R-:W5:Y:S04]  /*f130*/  LDL.LU R18, [R1+0x40c] ;  /* 0x00040c0001127983 */ /* 0x001f680000300800 */
[----:B------:R0:W-:Y:S04]  /*f140*/  STL [R1+0x1f4], R14 ;  /* 0x0001f40e01007387 */ /* 0x0001e80000100800 */
[----:B0-----:R-:W5:Y:S04]  /*f150*/  LDL.LU R14, [R1+0x1ac] ;  /* 0x0001ac00010e7983 */ /* 0x001f680000300800 */
[----:B------:R-:W5:Y:S01]  /*f160*/  LDL.LU R17, [R1+0x1a8] ;  /* 0x0001a80001117983 */ /* 0x000f620000300800 */
[----:B------:R-:W-:-:S05]  /*f170*/  SEL R20, R6, R9, !P0 ;  /* 0x0000000906147207 */ /* 0x000fca0004000000 */
[----:B------:R0:W-:Y:S04]  /*f180*/  STL [R1+0x1f0], R20 ;  /* 0x0001f01401007387 */ /* 0x0001e80000100800 */
[----:B------:R-:W5:Y:S01]  /*f190*/  LDL.LU R25, [R1+0x1a4] ;  /* 0x0001a40001197983 */ /* 0x000f620000300800 */
[----:B---3--:R-:W-:-:S05]  /*f1a0*/  SEL R9, R6, R2, !P0 ;  /* 0x0000000206097207 */ /* 0x008fca0004000000 */
[----:B------:R1:W-:Y:S04]  /*f1b0*/  STL [R1+0x1ec], R9 ;  /* 0x0001ec0901007387 */ /* 0x0003e80000100800 */
[----:B0-----:R-:W3:Y:S01]  /*f1c0*/  LDL.LU R20, [R1+0x194] ;  /* 0x0001940001147983 */ /* 0x001ee20000300800 */
[----:B------:R-:W-:-:S05]  /*f1d0*/  SEL R2, R6, R3, !P0 ;  /* 0x0000000306027207 */ /* 0x000fca0004000000 */
[----:B------:R2:W-:Y:S04]  /*f1e0*/  STL [R1+0x1e8], R2 ;  /* 0x0001e80201007387 */ /* 0x0005e80000100800 */
[----:B------:R-:W3:Y:S04]  /*f1f0*/  LDL.LU R21, [R1+0x190] ;  /* 0x0001900001157983 */ /* 0x000ee80000300800 */
[----:B------:R-:W3:Y:S04]  /*f200*/  LDL.LU R22, [R1+0x18c] ;  /* 0x00018c0001167983 */ /* 0x000ee80000300800 */
[----:B------:R-:W3:Y:S04]  /*f210*/  LDL.LU R23, [R1+0x188] ;  /* 0x0001880001177983 */ /* 0x000ee80000300800 */
[----:B------:R-:W3:Y:S04]  /*f220*/  LDL.LU R24, [R1+0x184] ;  /* 0x0001840001187983 */ /* 0x000ee80000300800 */
[----:B-1----:R-:W3:Y:S04]  /*f230*/  LDL.LU R9, [R1+0x16c] ;  /* 0x00016c0001097983 */ /* 0x002ee80000300800 */
[----:B------:R-:W3:Y:S01]  /*f240*/  LDL.LU R3, [R1+0x168] ;  /* 0x0001680001037983 */ /* 0x000ee20000300800 */
[----:B--2---:R-:W-:-:S03]  /*f250*/  SEL R2, R6, R15, !P0 ;  /* 0x0000000f06027207 */ /* 0x004fc60004000000 */
[----:B------:R-:W2:Y:S04]  /*f260*/  LDL.LU R15, [R1+0x164] ;  /* 0x00016400010f7983 */ /* 0x000ea80000300800 */
[----:B------:R4:W-:Y:S02]  /*f270*/  STL [R1+0x1e4], R2 ;  /* 0x0001e40201007387 */ /* 0x0009e40000100800 */
[C---:B----4-:R-:W-:Y:S02]  /*f280*/  SEL R2, R6.reuse, R10, !P0 ;  /* 0x0000000a06027207 */ /* 0x050fe40004000000 */
[----:B------:R-:W4:Y:S04]  /*f290*/  LDL.LU R10, [R1+0x160] ;  /* 0x00016000010a7983 */ /* 0x000f280000300800 */
[----:B------:R0:W-:Y:S04]  /*f2a0*/  STL [R1+0x1e0], R2 ;  /* 0x0001e00201007387 */ /* 0x0001e80000100800 */
[----:B0-----:R-:W4:Y:S01]  /*f2b0*/  LDL.LU R2, [R1+0x180] ;  /* 0x0001800001027983 */ /* 0x001f220000300800 */
[----:B-----5:R-:W-:-:S05]  /*f2c0*/  SEL R13, R6, R13, !P0 ;  /* 0x0000000d060d7207 */ /* 0x020fca0004000000 */
        /* <DEDUP_REMOVED lines=17> */
[----:B------:R0:W-:Y:S01]  /*f3e0*/  STL [R1+0x1c4], R8 ;  /* 0x0001c40801007387 */ /* 0x0001e20000100800 */
[----:B------:R-:W-:-:S03]  /*f3f0*/  SEL R18, R6, R18, !P0 ;  /* 0x0000001206127207 */ /* 0x000fc60004000000 */
[----:B------:R-:W-:Y:S04]  /*f400*/  STL [R1+0x1c0], R7 ;  /* 0x0001c00701007387 */ /* 0x000fe80000100800 */
[----:B------:R1:W-:Y:S01]  /*f410*/  STL [R1+0x1bc], R18 ;  /* 0x0001bc1201007387 */ /* 0x0003e20000100800 */
[----:B0-----:R-:W-:-:S03]  /*f420*/  SEL R8, R6, R14, !P0 ;  /* 0x0000000e06087207 */ /* 0x001fc60004000000 */
[----:B-1----:R-:W5:Y:S01]  /*f430*/  LDL.LU R18, [R1+0x14c] ;  /* 0x00014c0001127983 */ /* 0x002f620000300800 */
[----:B------:R-:W-:-:S03]  /*f440*/  SEL R7, R6, R17, !P0 ;  /* 0x0000001106077207 */ /* 0x000fc60004000000 */
[----:B------:R0:W-:Y:S04]  /*f450*/  STL [R1+0x1b8], R8 ;  /* 0x0001b80801007387 */ /* 0x0001e80000100800 */
[----:B------:R-:W5:Y:S04]  /*f460*/  LDL.LU R14, [R1+0x148] ;  /* 0x00014800010e7983 */ /* 0x000f680000300800 */
[----:B------:R3:W-:Y:S04]  /*f470*/  STL [R1+0x1b4], R7 ;  /* 0x0001b40701007387 */ /* 0x0007e80000100800 */
[----:B------:R-:W5:Y:S01]  /*f480*/  LDL.LU R17, [R1+0x144] ;  /* 0x0001440001117983 */ /* 0x000f620000300800 */
[----:B0-----:R-:W-:-:S05]  /*f490*/  SEL R8, R6, R25, !P0 ;  /* 0x0000001906087207 */ /* 0x001fca0004000000 */
[----:B------:R0:W-:Y:S01]  /*f4a0*/  STL [R1+0x1b0], R8 ;  /* 0x0001b00801007387 */ /* 0x0001e20000100800 */
[----:B---3--:R-:W-:-:S05]  /*f4b0*/  SEL R7, R6, R20, !P0 ;  /* 0x0000001406077207 */ /* 0x008fca0004000000 */
[----:B------:R1:W-:Y:S01]  /*f4c0*/  STL [R1+0x1ac], R7 ;  /* 0x0001ac0701007387 */ /* 0x0003e20000100800 */
[C---:B------:R-:W-:Y:S02]  /*f4d0*/  SEL R20, R6.reuse, R21, !P0 ;  /* 0x0000001506147207 */ /* 0x040fe40004000000 */
[----:B0-----:R-:W-:-:S03]  /*f4e0*/  SEL R8, R6, R22, !P0 ;  /* 0x0000001606087207 */ /* 0x001fc60004000000 */
[----:B------:R0:W-:Y:S01]  /*f4f0*/  STL [R1+0x1a8], R20 ;  /* 0x0001a81401007387 */ /* 0x0001e20000100800 */
[----:B-1----:R-:W-:-:S03]  /*f500*/  SEL R7, R6, R23, !P0 ;  /* 0x0000001706077207 */ /* 0x002fc60004000000 */
[----:B------:R1:W-:Y:S01]  /*f510*/  STL [R1+0x1a4], R8 ;  /* 0x0001a40801007387 */ /* 0x0003e20000100800 */
[----:B0-----:R-:W-:-:S03]  /*f520*/  SEL R20, R6, R24, !P0 ;  /* 0x0000001806147207 */ /* 0x001fc60004000000 */
[----:B------:R0:W-:Y:S01]  /*f530*/  STL [R1+0x1a0], R7 ;  /* 0x0001a00701007387 */ /* 0x0001e20000100800 */
[----:B-1----:R-:W-:-:S03]  /*f540*/  SEL R8, R6, R9, !P0 ;  /* 0x0000000906087207 */ /* 0x002fc60004000000 */
[----:B------:R-:W-:Y:S01]  /*f550*/  STL [R1+0x194], R20 ;  /* 0x0001941401007387 */ /* 0x000fe20000100800 */
[----:B0-----:R-:W-:-:S03]  /*f560*/  SEL R7, R6, R3, !P0 ;  /* 0x0000000306077207 */ /* 0x001fc60004000000 */
[----:B------:R-:W3:Y:S04]  /*f570*/  LDL.LU R3, [R1+0x140] ;  /* 0x0001400001037983 */ /* 0x000ee80000300800 */
[----:B------:R2:W-:Y:S04]  /*f580*/  STL [R1+0x190], R8 ;  /* 0x0001900801007387 */ /* 0x0005e80000100800 */
[----:B------:R4:W-:Y:S01]  /*f590*/  STL [R1+0x18c], R7 ;  /* 0x00018c0701007387 */ /* 0x0009e20000100800 */
[----:B--2---:R-:W-:-:S03]  /*f5a0*/  SEL R8, R6, R15, !P0 ;  /* 0x0000000f06087207 */ /* 0x004fc60004000000 */
[----:B------:R-:W2:Y:S04]  /*f5b0*/  LDL.LU R15, [R1+0x13c] ;  /* 0x00013c00010f7983 */ /* 0x000ea80000300800 */
[----:B------:R-:W-:Y:S01]  /*f5c0*/  STL [R1+0x188], R8 ;  /* 0x0001880801007387 */ /* 0x000fe20000100800 */
[----:B----4-:R-:W-:-:S03]  /*f5d0*/  SEL R7, R6, R10, !P0 ;  /* 0x0000000a06077207 */ /* 0x010fc60004000000 */
[----:B------:R-:W4:Y:S04]  /*f5e0*/  LDL.LU R10, [R1+0x138] ;  /* 0x00013800010a7983 */ /* 0x000f280000300800 */
[----:B------:R5:W-:Y:S01]  /*f5f0*/  STL [R1+0x184], R7 ;  /* 0x0001840701007387 */ /* 0x000be20000100800 */
[C---:B------:R-:W-:Y:S02]  /*f600*/  SEL R2, R6.reuse, R2, !P0 ;  /* 0x0000000206027207 */ /* 0x040fe40004000000 */
[C---:B-----5:R-:W-:Y:S02]  /*f610*/  SEL R7, R6.reuse, R13, !P0 ;  /* 0x0000000d06077207 */ /* 0x060fe40004000000 */
[----:B------:R-:W5:Y:S04]  /*f620*/  LDL.LU R13, [R1+0x130] ;  /* 0x00013000010d7983 */ /* 0x000f680000300800 */
[----:B------:R-:W-:Y:S04]  /*f630*/  STL [R1+0x180], R2 ;  /* 0x0001800201007387 */ /* 0x000fe80000100800 */
[----:B------:R0:W-:Y:S04]  /*f640*/  STL [R1+0x17c], R7 ;  /* 0x00017c0701007387 */ /* 0x0001e80000100800 */
[----:B------:R-:W5:Y:S04]  /*f650*/  LDL.LU R8, [R1+0x12c] ;  /* 0x00012c0001087983 */ /* 0x000f680000300800 */
[----:B0-----:R-:W5:Y:S01]  /*f660*/  LDL.LU R7, [R1+0x128] ;  /* 0x0001280001077983 */ /* 0x001f620000300800 */
[----:B------:R-:W-:-:S05]  /*f670*/  SEL R2, R6, R11, !P0 ;  /* 0x0000000b06027207 */ /* 0x000fca0004000000 */
[----:B------:R-:W-:Y:S04]  /*f680*/  STL [R1+0x16c], R2 ;  /* 0x00016c0201007387 */ /* 0x000fe80000100800 */
[----:B------:R-:W5:Y:S04]  /*f690*/  LDL.LU R29, [R1+0x120] ;  /* 0x00012000011d7983 */ /* 0x000f680000300800 */
[----:B------:R-:W5:Y:S01]  /*f6a0*/  LDL.LU R11, [R1+0x124] ;  /* 0x00012400010b7983 */ /* 0x000f620000300800 */
[----:B------:R-:W-:-:S03]  /*f6b0*/  SEL R9, R6, R12, !P0 ;  /* 0x0000000c06097207 */ /* 0x000fc60004000000 */
[----:B------:R-:W5:Y:S04]  /*f6c0*/  LDL.LU R12, [R1+0x11c] ;  /* 0x00011c00010c7983 */ /* 0x000f680000300800 */
[----:B------:R0:W-:Y:S04]  /*f6d0*/  STL [R1+0x168], R9 ;  /* 0x0001680901007387 */ /* 0x0001e80000100800 */
[----:B------:R-:W5:Y:S04]  /*f6e0*/  LDL.LU R26, [R1+0x118] ;  /* 0x00011800011a7983 */ /* 0x000f680000300800 */
[----:B0-----:R-:W5:Y:S01]  /*f6f0*/  LDL.LU R9, [R1+0x114] ;  /* 0x0001140001097983 */ /* 0x001f620000300800 */
[----:B------:R-:W-:-:S05]  /*f700*/  SEL R2, R6, R16, !P0 ;  /* 0x0000001006027207 */ /* 0x000fca0004000000 */
[----:B------:R0:W-:Y:S04]  /*f710*/  STL [R1+0x164], R2 ;  /* 0x0001640201007387 */ /* 0x0001e80000100800 */
[----:B0-----:R-:W5:Y:S04]  /*f720*/  LDL.LU R2, [R1+0x110] ;  /* 0x0001100001027983 */ /* 0x001f680000300800 */
[----:B------:R-:W5:Y:S01]  /*f730*/  LDL.LU R16, [R1+0x10c] ;  /* 0x00010c0001107983 */ /* 0x000f620000300800 */
[----:B------:R-:W-:-:S05]  /*f740*/  SEL R20, R6, R18, !P0 ;  /* 0x0000001206147207 */ /* 0x000fca0004000000 */
[----:B------:R0:W-:Y:S01]  /*f750*/  STL [R1+0x160], R20 ;  /* 0x0001601401007387 */ /* 0x0001e20000100800 */
[----:B------:R-:W-:-:S03]  /*f760*/  SEL R18, R6, R14, !P0 ;  /* 0x0000000e06127207 */ /* 0x000fc60004000000 */
[----:B------:R-:W5:Y:S04]  /*f770*/  LDL.LU R25, [R1+0x108] ;  /* 0x0001080001197983 */ /* 0x000f680000300800 */
[----:B------:R1:W-:Y:S01]  /*f780*/  STL [R1+0x15c], R18 ;  /* 0x00015c1201007387 */ /* 0x0003e20000100800 */
[----:B------:R-:W-:-:S03]  /*f790*/  SEL R14, R6, R17, !P0 ;  /* 0x00000011060e7207 */ /* 0x000fc60004000000 */
[----:B0-----:R-:W5:Y:S04]  /*f7a0*/  LDL.LU R20, [R1+0x104] ;  /* 0x0001040001147983 */ /* 0x001f680000300800 */
[----:B------:R0:W-:Y:S04]  /*f7b0*/  STL [R1+0x154], R14 ;  /* 0x0001540e01007387 */ /* 0x0001e80000100800 */
[----:B------:R-:W5:Y:S04]  /*f7c0*/  LDL.LU R21, [R1+0xec] ;  /* 0x0000ec0001157983 */ /* 0x000f680000300800 */
[----:B------:R-:W5:Y:S04]  /*f7d0*/  LDL.LU R22, [R1+0xe8] ;  /* 0x0000e80001167983 */ /* 0x000f680000300800 */
[----:B------:R-:W5:Y:S04]  /*f7e0*/  LDL.LU R23, [R1+0xe4] ;  /* 0x0000e40001177983 */ /* 0x000f680000300800 */
[----:B------:R-:W5:Y:S04]  /*f7f0*/  LDL.LU R24, [R1+0xc0] ;  /* 0x0000c00001187983 */ /* 0x000f680000300800 */
[----:B-1----:R-:W5:Y:S04]  /*f800*/  LDL.LU R18, [R1+0xf4] ;  /* 0x0000f40001127983 */ /* 0x002f680000300800 */
[----:B0-----:R-:W5:Y:S04]  /*f810*/  LDL.LU R14, [R1+0xfc] ;  /* 0x0000fc00010e7983 */ /* 0x001f680000300800 */
[----:B------:R-:W5:Y:S01]  /*f820*/  LDL.LU R17, [R1+0x408] ;  /* 0x0004080001117983 */ /* 0x000f620000300800 */
[----:B---3--:R-:W-:-:S05]  /*f830*/  SEL R3, R6, R3, !P0 ;  /* 0x0000000306037207 */ /* 0x008fca0004000000 */
[----:B------:R2:W-:Y:S02]  /*f840*/  STL [R1+0x150], R3 ;  /* 0x0001500301007387 */ /* 0x0005e40000100800 */
[C---:B--2---:R-:W-:Y:S02]  /*f850*/  SEL R3, R6.reuse, R15, !P0 ;  /* 0x0000000f06037207 */ /* 0x044fe40004000000 */
[----:B------:R-:W2:Y:S04]  /*f860*/  LDL.LU R15, [R1+0xf0] ;  /* 0x0000f000010f7983 */ /* 0x000ea80000300800 */
[----:B------:R0:W-:Y:S01]  /*f870*/  STL [R1+0x14c], R3 ;  /* 0x00014c0301007387 */ /* 0x0001e20000100800 */
[----:B----4-:R-:W-:-:S03]  /*f880*/  SEL R10, R6, R10, !P0 ;  /* 0x0000000a060a7207 */ /* 0x010fc60004000000 */
[----:B0-----:R-:W3:Y:S04]  /*f890*/  LDL.LU R3, [R1+0xd4] ;  /* 0x0000d40001037983 */ /* 0x001ee80000300800 */
[----:B------:R0:W-:Y:S04]  /*f8a0*/  STL [R1+0x148], R10 ;  /* 0x0001480a01007387 */ /* 0x0001e80000100800 */
[----:B0-----:R-:W4:Y:S01]  /*f8b0*/  LDL.LU R10, [R1+0xd8] ;  /* 0x0000d800010a7983 */ /* 0x001f220000300800 */
[----:B-----5:R-:W-:-:S05]  /*f8c0*/  SEL R13, R6, R13, !P0 ;  /* 0x0000000d060d7207 */ /* 0x020fca0004000000 */
        /* <DEDUP_REMOVED lines=12> */
[----:B------:R-:W5:Y:S04]  /*f990*/  LDL.LU R12, [R1+0xd0] ;  /* 0x0000d000010c7983 */ /* 0x000f680000300800 */
[----:B------:R0:W-:Y:S01]  /*f9a0*/  STL [R1+0x130], R8 ;  /* 0x0001300801007387 */ /* 0x0001e20000100800 */
[----:B-1----:R-:W-:-:S05]  /*f9b0*/  SEL R7, R6, R26, !P0 ;  /* 0x0000001a06077207 */ /* 0x002fca0004000000 */
[----:B------:R1:W-:Y:S01]  /*f9c0*/  STL [R1+0x12c], R7 ;  /* 0x00012c0701007387 */ /* 0x0003e20000100800 */
[----:B0-----:R-:W-:-:S05]  /*f9d0*/  SEL R8, R6, R9, !P0 ;  /* 0x0000000906087207 */ /* 0x001fca0004000000 */
[----:B------:R-:W-:Y:S04]  /*f9e0*/  STL [R1+0x128], R8 ;  /* 0x0001280801007387 */ /* 0x000fe80000100800 */
[----:B------:R-:W5:Y:S01]  /*f9f0*/  LDL.LU R9, [R1+0xcc] ;  /* 0x0000cc0001097983 */ /* 0x000f620000300800 */
[C---:B------:R-:W-:Y:S02]  /*fa00*/  SEL R2, R6.reuse, R2, !P0 ;  /* 0x0000000206027207 */ /* 0x040fe40004000000 */
[----:B-1----:R-:W-:-:S03]  /*fa10*/  SEL R7, R6, R16, !P0 ;  /* 0x0000001006077207 */ /* 0x002fc60004000000 */
[----:B------:R0:W-:Y:S04]  /*fa20*/  STL [R1+0x124], R2 ;  /* 0x0001240201007387 */ /* 0x0001e80000100800 */
[----:B0-----:R-:W5:Y:S04]  /*fa30*/  LDL.LU R2, [R1+0xc4] ;  /* 0x0000c40001027983 */ /* 0x001f680000300800 */
[----:B------:R0:W-:Y:S01]  /*fa40*/  STL [R1+0x120], R7 ;  /* 0x0001200701007387 */ /* 0x0001e20000100800 */
[----:B------:R-:W-:-:S03]  /*fa50*/  SEL R8, R6, R25, !P0 ;  /* 0x0000001906087207 */ /* 0x000fc60004000000 */
[----:B------:R-:W5:Y:S01]  /*fa60*/  LDL.LU R16, [R1+0xbc] ;  /* 0x0000bc0001107983 */ /* 0x000f620000300800 */
[----:B0-----:R-:W-:-:S03]  /*fa70*/  SEL R7, R6, R20, !P0 ;  /* 0x0000001406077207 */ /* 0x001fc60004000000 */
[----:B------:R0:W-:Y:S01]  /*fa80*/  STL [R1+0x11c], R8 ;  /* 0x00011c0801007387 */ /* 0x0001e20000100800 */
        /* <DEDUP_REMOVED lines=9> */
[----:B-1----:R-:W-:-:S03]  /*fb20*/  SEL R8, R6, R18, !P0 ;  /* 0x0000001206087207 */ /* 0x002fc60004000000 */
[----:B------:R-:W5:Y:S01]  /*fb30*/  LDL.LU R26, [R1+0xb4] ;  /* 0x0000b400011a7983 */ /* 0x000f620000300800 */
[----:B0-----:R-:W-:-:S03]  /*fb40*/  SEL R7, R6, R14, !P0 ;  /* 0x0000000e06077207 */ /* 0x001fc60004000000 */
[----:B------:R0:W-:Y:S04]  /*fb50*/  STL [R1+0x104], R8 ;  /* 0x0001040801007387 */ /* 0x0001e80000100800 */
[----:B------:R2:W-:Y:S04]  /*fb60*/  STL [R1+0xfc], R7 ;  /* 0x0000fc0701007387 */ /* 0x0005e80000100800 */
[----:B------:R-:W5:Y:S01]  /*fb70*/  LDL.LU R25, [R1+0x90] ;  /* 0x0000900001197983 */ /* 0x000f620000300800 */
[----:B0-----:R-:W-:-:S05]  /*fb80*/  SEL R8, R6, R17, !P0 ;  /* 0x0000001106087207 */ /* 0x001fca0004000000 */
[----:B------:R-:W-:Y:S01]  /*fb90*/  STL [R1+0xf4], R8 ;  /* 0x0000f40801007387 */ /* 0x000fe20000100800 */
[----:B--2---:R-:W-:-:S03]  /*fba0*/  SEL R7, R6, R15, !P0 ;  /* 0x0000000f06077207 */ /* 0x004fc60004000000 */
[----:B------:R-:W2:Y:S04]  /*fbb0*/  LDL.LU R15, [R1+0x94] ;  /* 0x00009400010f7983 */ /* 0x000ea80000300800 */
[----:B------:R4:W-:Y:S02]  /*fbc0*/  STL [R1+0xf0], R7 ;  /* 0x0000f00701007387 */ /* 0x0009e40000100800 */
[C---:B----4-:R-:W-:Y:S02]  /*fbd0*/  SEL R7, R6.reuse, R10, !P0 ;  /* 0x0000000a06077207 */ /* 0x050fe40004000000 */
[----:B------:R-:W4:Y:S01]  /*fbe0*/  LDL.LU R10, [R1+0x98] ;  /* 0x00009800010a7983 */ /* 0x000f220000300800 */
[----:B---3--:R-:W-:-:S05]  /*fbf0*/  SEL R3, R6, R3, !P0 ;  /* 0x0000000306037207 */ /* 0x008fca0004000000 */
[----:B------:R5:W-:Y:S04]  /*fc00*/  STL [R1+0xec], R3 ;  /* 0x0000ec0301007387 */ /* 0x000be80000100800 */
[----:B------:R-:W-:Y:S04]  /*fc10*/  STL [R1+0xe8], R7 ;  /* 0x0000e80701007387 */ /* 0x000fe80000100800 */
[----:B------:R-:W3:Y:S04]  /*fc20*/  LDL.LU R20, [R1+0x9c] ;  /* 0x00009c0001147983 */ /* 0x000ee80000300800 */
[----:B------:R-:W3:Y:S01]  /*fc30*/  LDL.LU R21, [R1+0xa0] ;  /* 0x0000a00001157983 */ /* 0x000ee20000300800 */
[----:B-----5:R-:W-:-:S05]  /*fc40*/  SEL R3, R6, R13, !P0 ;  /* 0x0000000d06037207 */ /* 0x020fca0004000000 */
[----:B------:R0:W-:Y:S04]  /*fc50*/  STL [R1+0xe4], R3 ;  /* 0x0000e40301007387 */ /* 0x0001e80000100800 */
[----:B------:R-:W5:Y:S04]  /*fc60*/  LDL.LU R22, [R1+0xa4] ;  /* 0x0000a40001167983 */ /* 0x000f680000300800 */
[----:B------:R-:W5:Y:S01]  /*fc70*/  LDL.LU R8, [R1+0x310] ;  /* 0x0003100001087983 */ /* 0x000f620000300800 */
[----:B0-----:R-:W-:-:S03]  /*fc80*/  SEL R3, R6, R11, !P0 ;  /* 0x0000000b06037207 */ /* 0x001fc60004000000 */
[----:B------:R-:W5:Y:S04]  /*fc90*/  LDL.LU R11, [R1+0x8c] ;  /* 0x00008c00010b7983 */ /* 0x000f680000300800 */
[----:B------:R0:W-:Y:S04]  /*fca0*/  STL [R1+0xdc], R3 ;  /* 0x0000dc0301007387 */ /* 0x0001e80000100800 */
[----:B------:R-:W5:Y:S04]  /*fcb0*/  LDL.LU R23, [R1+0x88] ;  /* 0x0000880001177983 */ /* 0x000f680000300800 */
[----:B0-----:R-:W5:Y:S01]  /*fcc0*/  LDL.LU R3, [R1+0x84] ;  /* 0x0000840001037983 */ /* 0x001f620000300800 */
[----:B------:R-:W-:-:S05]  /*fcd0*/  SEL R7, R6, R12, !P0 ;  /* 0x0000000c06077207 */ /* 0x000fca0004000000 */
[----:B------:R0:W-:Y:S04]  /*fce0*/  STL [R1+0xd8], R7 ;  /* 0x0000d80701007387 */ /* 0x0001e80000100800 */
[----:B------:R-:W5:Y:S04]  /*fcf0*/  LDL.LU R13, [R1+0x80] ;  /* 0x00008000010d7983 */ /* 0x000f680000300800 */
[----:B------:R-:W5:Y:S01]  /*fd00*/  LDL.LU R12, [R1+0x7c] ;  /* 0x00007c00010c7983 */ /* 0x000f620000300800 */
[----:B------:R-:W-:-:S05]  /*fd10*/  SEL R9, R6, R9, !P0 ;  /* 0x0000000906097207 */ /* 0x000fca0004000000 */
[----:B------:R1:W-:Y:S04]  /*fd20*/  STL [R1+0xd4], R9 ;  /* 0x0000d40901007387 */ /* 0x0003e80000100800 */
[----:B------:R-:W5:Y:S01]  /*fd30*/  LDL.LU R24, [R1+0x68] ;  /* 0x0000680001187983 */ /* 0x000f620000300800 */
[----:B0-----:R-:W-:-:S05]  /*fd40*/  SEL R7, R6, R2, !P0 ;  /* 0x0000000206077207 */ /* 0x001fca0004000000 */
[----:B------:R-:W-:Y:S01]  /*fd50*/  STL [R1+0xd0], R7 ;  /* 0x0000d00701007387 */ /* 0x000fe20000100800 */
[----:B------:R-:W-:-:S03]  /*fd60*/  SEL R2, R6, R16, !P0 ;  /* 0x0000001006027207 */ /* 0x000fc60004000000 */
[----:B------:R-:W5:Y:S04]  /*fd70*/  LDL.LU R18, [R1+0x6c] ;  /* 0x00006c0001127983 */ /* 0x000f680000300800 */
[----:B------:R0:W-:Y:S04]  /*fd80*/  STL [R1+0xcc], R2 ;  /* 0x0000cc0201007387 */ /* 0x0001e80000100800 */
[----:B------:R-:W5:Y:S04]  /*fd90*/  LDL.LU R14, [R1+0x70] ;  /* 0x00007000010e7983 */ /* 0x000f680000300800 */
[----:B------:R-:W5:Y:S04]  /*fda0*/  LDL.LU R17, [R1+0x78] ;  /* 0x0000780001117983 */ /* 0x000f680000300800 */
[----:B-1----:R-:W5:Y:S04]  /*fdb0*/  LDL.LU R9, [R1+0x74] ;  /* 0x0000740001097983 */ /* 0x002f680000300800 */
[----:B0-----:R-:W5:Y:S04]  /*fdc0*/  LDL.LU R2, [R1+0x250] ;  /* 0x0002500001027983 */ /* 0x001f680000300800 */
[----:B------:R-:W5:Y:S04]  /*fdd0*/  LDL.LU R16, [R1+0x230] ;  /* 0x0002300001107983 */ /* 0x000f680000300800 */
[----:B------:R-:W5:Y:S01]  /*fde0*/  LDL.LU R29, [R1+0x224] ;  /* 0x00022400011d7983 */ /* 0x000f620000300800 */
[----:B------:R-:W-:-:S03]  /*fdf0*/  SEL R7, R6, R26, !P0 ;  /* 0x0000001a06077207 */ /* 0x000fc60004000000 */
[----:B------:R-:W5:Y:S04]  /*fe00*/  LDL.LU R26, [R1+0x64] ;  /* 0x00006400011a7983 */ /* 0x000f680000300800 */
[----:B------:R0:W-:Y:S02]  /*fe10*/  STL [R1+0xc4], R7 ;  /* 0x0000c40701007387 */ /* 0x0001e40000100800 */
[C---:B0-----:R-:W-:Y:S02]  /*fe20*/  SEL R7, R6.reuse, R25, !P0 ;  /* 0x0000001906077207 */ /* 0x041fe40004000000 */
[----:B------:R-:W5:Y:S04]  /*fe30*/  LDL.LU R25, [R1+0x60] ;  /* 0x0000600001197983 */ /* 0x000f680000300800 */
[----:B------:R2:W-:Y:S02]  /*fe40*/  STL [R1+0x54], R7 ;  /* 0x0000540701007387 */ /* 0x0005e40000100800 */
[----:B--2---:R-:W-:-:S02]  /*fe50*/  SEL R7, R6, R15, !P0 ;  /* 0x0000000f06077207 */ /* 0x004fc40004000000 */
[----:B------:R-:W2:Y:S04]  /*fe60*/  LDL.LU R15, [R1+0x5c] ;  /* 0x00005c00010f7983 */ /* 0x000ea80000300800 */
[----:B------:R0:W-:Y:S04]  /*fe70*/  STL [R1+0xc0], R7 ;  /* 0x0000c00701007387 */ /* 0x0001e80000100800 */
[----:B0-----:R-:W2:Y:S01]  /*fe80*/  LDL.LU R7, [R1+0x58] ;  /* 0x0000580001077983 */ /* 0x001ea20000300800 */
[----:B----4-:R-:W-:-:S05]  /*fe90*/  SEL R10, R6, R10, !P0 ;  /* 0x0000000a060a7207 */ /* 0x010fca0004000000 */
[----:B------:R0:W-:Y:S04]  /*fea0*/  STL [R1+0xbc], R10 ;  /* 0x0000bc0a01007387 */ /* 0x0001e80000100800 */
[----:B0-----:R-:W4:Y:S01]  /*feb0*/  LDL.LU R10, [R1+0x50] ;  /* 0x00005000010a7983 */ /* 0x001f220000300800 */
[C---:B---3--:R-:W-:Y:S02]  /*fec0*/  SEL R20, R6.reuse, R20, !P0 ;  /* 0x0000001406147207 */ /* 0x048fe40004000000 */
[----:B------:R-:W-:-:S03]  /*fed0*/  SEL R21, R6, R21, !P0 ;  /* 0x0000001506157207 */ /* 0x000fc60004000000 */
[----:B------:R0:W-:Y:S04]  /*fee0*/  STL [R1+0xb4], R20 ;  /* 0x0000b41401007387 */ /* 0x0001e80000100800 */
[----:B0-----:R-:W3:Y:S04]  /*fef0*/  LDL.LU R20, [R1+0x19fc] ;  /* 0x0019fc0001147983 */ /* 0x001ee80000300800 */
[----:B------:R0:W-:Y:S01]  /*ff00*/  STL [R1+0xa8], R21 ;  /* 0x0000a81501007387 */ /* 0x0001e20000100800 */
[C---:B-----5:R-:W-:Y:S02]  /*ff10*/  SEL R22, R6.reuse, R22, !P0 ;  /* 0x0000001606167207 */ /* 0x060fe40004000000 */
[C---:B------:R-:W-:Y:S01]  /*ff20*/  SEL R8, R6.reuse, R8, !P0 ;  /* 0x0000000806087207 */ /* 0x040fe20004000000 */
[----:B0-----:R-:W5:Y:S04]  /*ff30*/  LDL.LU R21, [R1+0x19f8] ;  /* 0x0019f80001157983 */ /* 0x001f680000300800 */
[----:B------:R0:W-:Y:S01]  /*ff40*/  STL [R1+0xa4], R22 ;  /* 0x0000a41601007387 */ /* 0x0001e20000100800 */
[----:B------:R-:W-:-:S03]  /*ff50*/  SEL R11, R6, R11, !P0 ;  /* 0x0000000b060b7207 */ /* 0x000fc60004000000 */
[----:B0-----:R-:W3:Y:S04]  /*ff60*/  LDL.LU R22, [R1+0x19f4] ;  /* 0x0019f40001167983 */ /* 0x001ee80000300800 */
[----:B------:R0:W-:Y:S01]  /*ff70*/  STL [R1+0xa0], R8 ;  /* 0x0000a00801007387 */ /* 0x0001e20000100800 */
[C---:B------:R-:W-:Y:S02]  /*ff80*/  SEL R23, R6.reuse, R23, !P0 ;  /* 0x0000001706177207 */ /* 0x040fe40004000000 */
[C---:B------:R-:W-:Y:S01]  /*ff90*/  SEL R3, R6.reuse, R3, !P0 ;  /* 0x0000000306037207 */ /* 0x040fe20004000000 */
[----:B0-----:R-:W3:Y:S04]  /*ffa0*/  LDL.LU R8, [R1+0x19c] ;  /* 0x00019c0001087983 */ /* 0x001ee80000300800 */
[----:B------:R0:W-:Y:S01]  /*ffb0*/  STL [R1+0x9c], R11 ;  /* 0x00009c0b01007387 */ /* 0x0001e20000100800 */
[----:B------:R-:W-:-:S02]  /*ffc0*/  SEL R13, R6, R13, !P0 ;  /* 0x0000000d060d7207 */ /* 0x000fc40004000000 */
[C---:B------:R-:W-:Y:S01]  /*ffd0*/  SEL R12, R6.reuse, R12, !P0 ;  /* 0x0000000c060c7207 */ /* 0x040fe20004000000 */
[----:B0-----:R-:W5:Y:S04]  /*ffe0*/  LDL.LU R11, [R1+0x198] ;  /* 0x00019800010b7983 */ /* 0x001f680000300800 */
[----:B------:R0:W-:Y:S04]  /*fff0*/  STL [R1+0x98], R23 ;  /* 0x0000981701007387 */ /* 0x0001e80000100800 */
[----:B0-----:R-:W5:Y:S01]  /*10000*/  LDL.LU R23, [R1+0x19f0] ;  /* 0x0019f00001177983 */ /* 0x001f620000300800 */
        /* <DEDUP_REMOVED lines=9> */
[----:B0-----:R-:W5:Y:S01]  /*100a0*/  LDL.LU R12, [R1+0xb0] ;  /* 0x0000b000010c7983 */ /* 0x001f620000300800 */
[----:B------:R-:W-:-:S03]  /*100b0*/  SEL R9, R6, R9, !P0 ;  /* 0x0000000906097207 */ /* 0x000fc60004000000 */
[----:B------:R0:W-:Y:S01]  /*100c0*/  STL [R1+0x88], R24 ;  /* 0x0000881801007387 */ /* 0x0001e20000100800 */
[C---:B------:R-:W-:Y:S02]  /*100d0*/  SEL R2, R6.reuse, R2, !P0 ;  /* 0x0000000206027207 */ /* 0x040fe40004000000 */
[C---:B------:R-:W-:Y:S01]  /*100e0*/  SEL R16, R6.reuse, R16, !P0 ;  /* 0x0000001006107207 */ /* 0x040fe20004000000 */
[----:B0-----:R-:W5:Y:S04]  /*100f0*/  LDL.LU R24, [R1+0x19ec] ;  /* 0x0019ec0001187983 */ /* 0x001f680000300800 */
[----:B------:R0:W-:Y:S01]  /*10100*/  STL [R1+0x84], R18 ;  /* 0x0000841201007387 */ /* 0x0001e20000100800 */
[----:B------:R-:W-:-:S03]  /*10110*/  SEL R29, R6, R29, !P0 ;  /* 0x0000001d061d7207 */ /* 0x000fc60004000000 */
[----:B0-----:R-:W5:Y:S04]  /*10120*/  LDL.LU R18, [R1+0x19e8] ;  /* 0x0019e80001127983 */ /* 0x001f680000300800 */
[----:B------:R0:W-:Y:S01]  /*10130*/  STL [R1+0x80], R14 ;  /* 0x0000800e01007387 */ /* 0x0001e20000100800 */
[----:B------:R-:W-:-:S03]  /*10140*/  SEL R26, R6, R26, !P0 ;  /* 0x0000001a061a7207 */ /* 0x000fc60004000000 */
[----:B0-----:R-:W5:Y:S04]  /*10150*/  LDL.LU R14, [R1+0x19e4] ;  /* 0x0019e400010e7983 */ /* 0x001f680000300800 */
[----:B------:R0:W-:Y:S01]  /*10160*/  STL [R1+0x7c], R17 ;  /* 0x00007c1101007387 */ /* 0x0001e20000100800 */
[----:B------:R-:W-:-:S03]  /*10170*/  SEL R25, R6, R25, !P0 ;  /* 0x0000001906197207 */ /* 0x000fc60004000000 */
[----:B0-----:R-:W5:Y:S04]  /*10180*/  LDL.LU R17, [R1+0x19e0] ;  /* 0x0019e00001117983 */ /* 0x001f680000300800 */
[----:B------:R0:W-:Y:S04]  /*10190*/  STL [R1+0x78], R9 ;  /* 0x0000780901007387 */ /* 0x0001e80000100800 */
        /* <DEDUP_REMOVED lines=8> */
[----:B0-----:R-:W5:Y:S01]  /*10220*/  LDL.LU R26, [R1+0x20] ;  /* 0x00002000011a7983 */ /* 0x001f620000300800 */
[----:B--2---:R-:W-:-:S03]  /*10230*/  SEL R15, R6, R15, !P0 ;  /* 0x0000000f060f7207 */ /* 0x004fc60004000000 */
[----:B------:R0:W-:Y:S04]  /*10240*/  STL [R1+0x64], R25 ;  /* 0x0000641901007387 */ /* 0x0001e80000100800 */
[----:B0-----:R-:W2:Y:S01]  /*10250*/  LDL.LU R25, [R1+0x28] ;  /* 0x0000280001197983 */ /* 0x001ea20000300800 */
[----:B------:R-:W-:-:S03]  /*10260*/  SEL R7, R6, R7, !P0 ;  /* 0x0000000706077207 */ /* 0x000fc60004000000 */
[----:B------:R0:W-:Y:S04]  /*10270*/  STL [R1+0x60], R15 ;  /* 0x0000600f01007387 */ /* 0x0001e80000100800 */
[----:B0-----:R-:W2:Y:S04]  /*10280*/  LDL.LU R15, [R1+0x19d0] ;  /* 0x0019d000010f7983 */ /* 0x001ea80000300800 */
[----:B------:R0:W-:Y:S04]  /*10290*/  STL [R1+0x5c], R7 ;  /* 0x00005c0701007387 */ /* 0x0001e80000100800 */
[----:B0-----:R-:W2:Y:S01]  /*102a0*/  LDL.LU R7, [R1+0x30] ;  /* 0x0000300001077983 */ /* 0x001ea20000300800 */
[----:B----4-:R-:W-:-:S05]  /*102b0*/  SEL R10, R6, R10, !P0 ;  /* 0x0000000a060a7207 */ /* 0x010fca0004000000 */
[----:B------:R0:W-:Y:S04]  /*102c0*/  STL [R1+0x58], R10 ;  /* 0x0000580a01007387 */ /* 0x0001e80000100800 */
[----:B0-----:R-:W4:Y:S01]  /*102d0*/  LDL.LU R10, [R1+0x19cc] ;  /* 0x0019cc00010a7983 */ /* 0x001f220000300800 */
[C---:B---3--:R-:W-:Y:S02]  /*102e0*/  SEL R8, R6.reuse, R8, !P0 ;  /* 0x0000000806087207 */ /* 0x048fe40004000000 */
[C---:B-----5:R-:W-:Y:S02]  /*102f0*/  SEL R11, R6.reuse, R11, !P0 ;  /* 0x0000000b060b7207 */ /* 0x060fe40004000000 */
[C---:B--2---:R-:W-:Y:S02]  /*10300*/  SEL R15, R6.reuse, R15, !P0 ;  /* 0x0000000f060f7207 */ /* 0x044fe40004000000 */
[----:B----4-:R-:W-:-:S05]  /*10310*/  SEL R10, R6, R10, !P0 ;  /* 0x0000000a060a7207 */ /* 0x010fca0004000000 */
[----:B------:R0:W-:Y:S04]  /*10320*/  STL [R1+0x50], R10 ;  /* 0x0000500a01007387 */ /* 0x0001e80000100800 */
[----:B0-----:R-:W2:Y:S04]  /*10330*/  LDL.LU R10, [R1+0x38] ;  /* 0x00003800010a7983 */ /* 0x001ea80000300800 */
[----:B------:R0:W-:Y:S04]  /*10340*/  STL [R1+0x4c], R15 ;  /* 0x00004c0f01007387 */ /* 0x0001e80000100800 */
[----:B0-----:R-:W3:Y:S04]  /*10350*/  LDL.LU R15, [R1+0x3c] ;  /* 0x00003c00010f7983 */ /* 0x001ee80000300800 */
[----:B------:R0:W-:Y:S04]  /*10360*/  STL [R1+0x48], R8 ;  /* 0x0000480801007387 */ /* 0x0001e80000100800 */
[----:B0-----:R-:W4:Y:S04]  /*10370*/  LDL.LU R8, [R1+0x40] ;  /* 0x0000400001087983 */ /* 0x001f280000300800 */
[----:B------:R0:W-:Y:S04]  /*10380*/  STL [R1+0x44], R11 ;  /* 0x0000440b01007387 */ /* 0x0001e80000100800 */
[----:B0-----:R-:W5:Y:S01]  /*10390*/  LDL.LU R11, [R1+0x19c8] ;  /* 0x0019c800010b7983 */ /* 0x001f620000300800 */
[----:B------:R-:W-:-:S02]  /*103a0*/  SEL R16, R6, R16, !P0 ;  /* 0x0000001006107207 */ /* 0x000fc40004000000 */
[C---:B------:R-:W-:Y:S02]  /*103b0*/  SEL R3, R6.reuse, R3, !P0 ;  /* 0x0000000306037207 */ /* 0x040fe40004000000 */
[C---:B------:R-:W-:Y:S02]  /*103c0*/  SEL R13, R6.reuse, R13, !P0 ;  /* 0x0000000d060d7207 */ /* 0x040fe40004000000 */
[C---:B------:R-:W-:Y:S02]  /*103d0*/  SEL R12, R6.reuse, R12, !P0 ;  /* 0x0000000c060c7207 */ /* 0x040fe40004000000 */
[----:B-----5:R-:W-:-:S05]  /*103e0*/  SEL R11, R6, R11, !P0 ;  /* 0x0000000b060b7207 */ /* 0x020fca0004000000 */
[----:B------:R0:W-:Y:S04]  /*103f0*/  STL [R1+0x24], R11 ;  /* 0x0000240b01007387 */ /* 0x0001e80000100800 */
[----:B0-----:R-:W5:Y:S04]  /*10400*/  LDL.LU R11, [R1+0x34] ;  /* 0x00003400010b7983 */ /* 0x001f680000300800 */
[----:B------:R0:W-:Y:S04]  /*10410*/  STL [R1+0x1c], R16 ;  /* 0x00001c1001007387 */ /* 0x0001e80000100800 */
[----:B0-----:R-:W4:Y:S04]  /*10420*/  LDL.LU R16, [R1+0x2c] ;  /* 0x00002c0001107983 */ /* 0x001f280000300800 */
[----:B------:R0:W-:Y:S04]  /*10430*/  STL [R1+0x18], R3 ;  /* 0x0000180301007387 */ /* 0x0001e80000100800 */
[----:B0-----:R-:W4:Y:S04]  /*10440*/  LDL.LU R3, [R1+0x19c4] ;  /* 0x0019c40001037983 */ /* 0x001f280000300800 */
[----:B------:R0:W-:Y:S04]  /*10450*/  STL [R1+0x14], R13 ;  /* 0x0000140d01007387 */ /* 0x0001e80000100800 */
[----:B0-----:R-:W4:Y:S04]  /*10460*/  LDL.LU R13, [R1+0x19c0] ;  /* 0x0019c000010d7983 */ /* 0x001f280000300800 */
[----:B------:R0:W-:Y:S04]  /*10470*/  STL [R1+0x10], R12 ;  /* 0x0000100c01007387 */ /* 0x0001e80000100800 */
[----:B0-----:R-:W4:Y:S01]  /*10480*/  LDL.LU R12, [R1+0x19bc] ;  /* 0x0019bc00010c7983 */ /* 0x001f220000300800 */
[----:B------:R-:W-:-:S02]  /*10490*/  SEL R2, R6, R2, !P0 ;  /* 0x0000000206027207 */ /* 0x000fc40004000000 */
[C---:B------:R-:W-:Y:S02]  /*104a0*/  SEL R29, R6.reuse, R29, !P0 ;  /* 0x0000001d061d7207 */ /* 0x040fe40004000000 */
[C---:B------:R-:W-:Y:S02]  /*104b0*/  SEL R26, R6.reuse, R26, !P0 ;  /* 0x0000001a061a7207 */ /* 0x040fe40004000000 */
[C---:B------:R-:W-:Y:S02]  /*104c0*/  SEL R25, R6.reuse, R25, !P0 ;  /* 0x0000001906197207 */ /* 0x040fe40004000000 */
[C---:B------:R-:W-:Y:S02]  /*104d0*/  SEL R7, R6.reuse, R7, !P0 ;  /* 0x0000000706077207 */ /* 0x040fe40004000000 */
[C---:B--2---:R-:W-:Y:S02]  /*104e0*/  SEL R10, R6.reuse, R10, !P0 ;  /* 0x0000000a060a7207 */ /* 0x044fe40004000000 */
[----:B---3--:R-:W-:-:S02]  /*104f0*/  SEL R15, R6, R15, !P0 ;  /* 0x0000000f060f7207 */ /* 0x008fc40004000000 */
[C---:B-----5:R-:W-:Y:S02]  /*10500*/  SEL R11, R6.reuse, R11, !P0 ;  /* 0x0000000b060b7207 */ /* 0x060fe40004000000 */
[C---:B----4-:R-:W-:Y:S02]  /*10510*/  SEL R16, R6.reuse, R16, !P0 ;  /* 0x0000001006107207 */ /* 0x050fe40004000000 */
[C---:B------:R-:W-:Y:S02]  /*10520*/  SEL R3, R6.reuse, R3, !P0 ;  /* 0x0000000306037207 */ /* 0x040fe40004000000 */
[C---:B------:R-:W-:Y:S02]  /*10530*/  SEL R13, R6.reuse, R13, !P0 ;  /* 0x0000000d060d7207 */ /* 0x040fe40004000000 */
[----:B------:R-:W-:-:S05]  /*10540*/  SEL R12, R6, R12, !P0 ;  /* 0x0000000c060c7207 */ /* 0x000fca0004000000 */
[----:B------:R-:W-:Y:S04]  /*10550*/  STL [R1+0x1910], R12 ;  /* 0x0019100c01007387 */ /* 0x000fe80000100800 */
        /* <DEDUP_REMOVED lines=9> */
[----:B------:R0:W-:Y:S04]  /*105f0*/  STL [R1+0x1938], R10 ;  /* 0x0019380a01007387 */ /* 0x0001e80000100800 */
[----:B------:R-:W-:Y:S04]  /*10600*/  STL [R1+0x193c], R15 ;  /* 0x00193c0f01007387 */ /* 0x000fe80000100800 */
[----:B0-----:R-:W2:Y:S04]  /*10610*/  LDL.LU R10, [R1+0x404] ;  /* 0x00040400010a7983 */ /* 0x001ea80000300800 */
[----:B------:R-:W3:Y:S04]  /*10620*/  LDL.LU R11, [R1+0x400] ;  /* 0x00040000010b7983 */ /* 0x000ee80000300800 */
[----:B------:R-:W4:Y:S04]  /*10630*/  LDL.LU R7, [R1+0x3fc] ;  /* 0x0003fc0001077983 */ /* 0x000f280000300800 */
[----:B------:R-:W5:Y:S04]  /*10640*/  LDL.LU R16, [R1+0x3f8] ;  /* 0x0003f80001107983 */ /* 0x000f680000300800 */
[----:B------:R-:W5:Y:S04]  /*10650*/  LDL.LU R25, [R1+0x3f4] ;  /* 0x0003f40001197983 */ /* 0x000f680000300800 */
[----:B------:R-:W5:Y:S04]  /*10660*/  LDL.LU R26, [R1+0x3f0] ;  /* 0x0003f000011a7983 */ /* 0x000f680000300800 */
[----:B------:R-:W5:Y:S04]  /*10670*/  LDL.LU R29, [R1+0x3ec] ;  /* 0x0003ec00011d7983 */ /* 0x000f680000300800 */
[----:B------:R-:W5:Y:S04]  /*10680*/  LDL.LU R2, [R1+0x3e8] ;  /* 0x0003e80001027983 */ /* 0x000f680000300800 */
[----:B------:R-:W5:Y:S01]  /*10690*/  LDL.LU R3, [R1+0x3e4] ;  /* 0x0003e40001037983 */ /* 0x000f620000300800 */
[----:B------:R-:W-:-:S02]  /*106a0*/  SEL R8, R6, R8, !P0 ;  /* 0x0000000806087207 */ /* 0x000fc40004000000 */
[C---:B------:R-:W-:Y:S01]  /*106b0*/  SEL R9, R6.reuse, R9, !P0 ;  /* 0x0000000906097207 */ /* 0x040fe20004000000 */
[----:B------:R-:W5:Y:S01]  /*106c0*/  LDL.LU R13, [R1+0x3e0] ;  /* 0x0003e000010d7983 */ /* 0x000f620000300800 */
[C---:B------:R-:W-:Y:S02]  /*106d0*/  SEL R17, R6.reuse, R17, !P0 ;  /* 0x0000001106117207 */ /* 0x040fe40004000000 */
[C---:B------:R-:W-:Y:S01]  /*106e0*/  SEL R14, R6.reuse, R14, !P0 ;  /* 0x0000000e060e7207 */ /* 0x040fe20004000000 */
[----:B------:R-:W5:Y:S01]  /*106f0*/  LDL.LU R12, [R1+0x3dc] ;  /* 0x0003dc00010c7983 */ /* 0x000f620000300800 */
[C---:B------:R-:W-:Y:S01]  /*10700*/  SEL R18, R6.reuse, R18, !P0 ;  /* 0x0000001206127207 */ /* 0x040fe20004000000 */
[----:B------:R-:W-:Y:S01]  /*10710*/  @!P6 IMAD.MOV R5, RZ, RZ, -R5 ;  /* 0x000000ffff05e224 */ /* 0x000fe200078e0a05 */
[C---:B------:R-:W-:Y:S01]  /*10720*/  SEL R24, R6.reuse, R24, !P0 ;  /* 0x0000001806187207 */ /* 0x040fe20004000000 */
[----:B------:R-:W-:Y:S01]  /*10730*/  STL [R1+0x1940], R8 ;  /* 0x0019400801007387 */ /* 0x000fe20000100800 */
[----:B------:R-:W-:Y:S01]  /*10740*/  @!P4 IMAD.MOV R4, RZ, RZ, -R4 ;  /* 0x000000ffff04c224 */ /* 0x000fe200078e0a04 */
[C---:B------:R-:W-:Y:S01]  /*10750*/  SEL R23, R6.reuse, R23, !P0 ;  /* 0x0000001706177207 */ /* 0x040fe20004000000 */
[----:B------:R-:W-:Y:S01]  /*10760*/  @!P3 IMAD.MOV R0, RZ, RZ, -R0 ;  /* 0x000000ffff00b224 */ /* 0x000fe200078e0a00 */
[----:B------:R-:W-:Y:S01]  /*10770*/  STL [R1+0x1944], R9 ;  /* 0x0019440901007387 */ /* 0x000fe20000100800 */
[C---:B------:R-:W-:Y:S01]  /*10780*/  SEL R22, R6.reuse, R22, !P0 ;  /* 0x0000001606167207 */ /* 0x040fe20004000000 */
[----:B------:R-:W-:Y:S01]  /*10790*/  @!P5 IMAD.MOV R19, RZ, RZ, -R19 ;  /* 0x000000ffff13d224 */ /* 0x000fe200078e0a13 */
[C---:B------:R-:W-:Y:S01]  /*107a0*/  SEL R21, R6.reuse, R21, !P0 ;  /* 0x0000001506157207 */ /* 0x040fe20004000000 */
[----:B------:R-:W-:Y:S01]  /*107b0*/  STL [R1+0x1948], R17 ;  /* 0x0019481101007387 */ /* 0x000fe20000100800 */
[----:B------:R-:W-:Y:S01]  /*107c0*/  SEL R20, R6, R20, !P0 ;  /* 0x0000001406147207 */ /* 0x000fe20004000000 */
[----:B------:R-:W-:-:S02]  /*107d0*/  @!P2 IMAD.MOV R27, RZ, RZ, -R27 ;  /* 0x000000ffff1ba224 */ /* 0x000fc400078e0a1b */
[----:B------:R-:W-:Y:S01]  /*107e0*/  STL [R1+0x194c], R14 ;  /* 0x00194c0e01007387 */ /* 0x000fe20000100800 */
[C---:B------:R-:W-:Y:S01]  /*107f0*/  SEL R5, R6.reuse, R5, !P0 ;  /* 0x0000000506057207 */ /* 0x040fe20004000000 */
[----:B------:R-:W-:Y:S02]  /*10800*/  @!P1 IMAD.MOV R28, RZ, RZ, -R28 ;  /* 0x000000ffff1c9224 */ /* 0x000fe400078e0a1c */
[----:B------:R-:W-:Y:S01]  /*10810*/  STL [R1+0x1950], R18 ;  /* 0x0019501201007387 */ /* 0x000fe20000100800 */
[----:B------:R-:W-:-:S03]  /*10820*/  SEL R4, R6, R4, !P0 ;  /* 0x0000000406047207 */ /* 0x000fc60004000000 */
        /* <DEDUP_REMOVED lines=8> */
[----:B------:R-:W-:Y:S04]  /*108b0*/  STL [R1+0x1964], R20 ;  /* 0x0019641401007387 */ /* 0x000fe80000100800 */
[----:B------:R-:W-:Y:S04]  /*108c0*/  STL [R1+0x1968], R5 ;  /* 0x0019680501007387 */ /* 0x000fe80000100800 */
[----:B------:R-:W-:Y:S04]  /*108d0*/  STL [R1+0x196c], R4 ;  /* 0x00196c0401007387 */ /* 0x000fe80000100800 */
[----:B------:R3:W-:Y:S04]  /*108e0*/  STL [R1+0x1970], R0 ;  /* 0x0019700001007387 */ /* 0x0007e80000100800 */
[----:B------:R-:W-:Y:S04]  /*108f0*/  STL [R1+0x1974], R19 ;  /* 0x0019741301007387 */ /* 0x000fe80000100800 */
[----:B------:R-:W-:Y:S04]  /*10900*/  STL [R1+0x1978], R27 ;  /* 0x0019781b01007387 */ /* 0x000fe80000100800 */
[----:B------:R-:W-:Y:S01]  /*10910*/  STL [R1+0x197c], R6 ;  /* 0x00197c0601007387 */ /* 0x000fe20000100800 */
[----:B--2---:R-:W-:-:S02]  /*10920*/  IMAD R28, R10, c[0x0][0x190], RZ ;  /* 0x000064000a1c7a24 */ /* 0x004fc400078e02ff */
[----:B---3--:R-:W-:-:S03]  /*10930*/  IMAD R0, R11, c[0x0][0x190], RZ ;  /* 0x000064000b007a24 */ /* 0x008fc600078e02ff */
[----:B------:R-:W-:Y:S01]  /*10940*/  STL [R1+0x1980], R28 ;  /* 0x0019801c01007387 */ /* 0x000fe20000100800 */
[----:B----4-:R-:W-:-:S03]  /*10950*/  IMAD R5, R7, c[0x0][0x190], RZ ;  /* 0x0000640007057a24 */ /* 0x010fc600078e02ff */
[----:B------:R0:W-:Y:S01]  /*10960*/  STL [R1+0x20], R0 ;  /* 0x0000200001007387 */ /* 0x0001e20000100800 */
[----:B-----5:R-:W-:-:S03]  /*10970*/  IMAD R4, R16, c[0x0][0x190], RZ ;  /* 0x0000640010047a24 */ /* 0x020fc600078e02ff */
[----:B------:R1:W-:Y:S01]  /*10980*/  STL [R1+0x230], R5 ;  /* 0x0002300501007387 */ /* 0x0003e20000100800 */
[----:B0-----:R-:W-:-:S03]  /*10990*/  IMAD R0, R25, c[0x0][0x190], RZ ;  /* 0x0000640019007a24 */ /* 0x001fc600078e02ff */
[----:B------:R0:W-:Y:S01]  /*109a0*/  STL [R1+0x3d4], R4 ;  /* 0x0003d40401007387 */ /* 0x0001e20000100800 */
[----:B-1----:R-:W-:-:S03]  /*109b0*/  IMAD R5, R26, c[0x0][0x190], RZ ;  /* 0x000064001a057a24 */ /* 0x002fc600078e02ff */
[----:B------:R1:W-:Y:S01]  /*109c0*/  STL [R1+0x3f8], R0 ;  /* 0x0003f80001007387 */ /* 0x0003e20000100800 */
[----:B0-----:R-:W-:Y:S02]  /*109d0*/  IMAD R4, R29, c[0x0][0x190], RZ ;  /* 0x000064001d047a24 */ /* 0x001fe400078e02ff */
[----:B------:R-:W-:Y:S02]  /*109e0*/  IMAD R3, R3, c[0x0][0x190], RZ ;  /* 0x0000640003037a24 */ /* 0x000fe400078e02ff */
[----:B-1----:R-:W-:Y:S01]  /*109f0*/  IMAD R0, R2, c[0x0][0x190], RZ ;  /* 0x0000640002007a24 */ /* 0x002fe200078e02ff */
[----:B------:R-:W-:Y:S04]  /*10a00*/  STL [R1+0x3fc], R5 ;  /* 0x0003fc0501007387 */ /* 0x000fe80000100800 */
[----:B------:R-:W-:Y:S04]  /*10a10*/  STL [R1+0x3ec], R4 ;  /* 0x0003ec0401007387 */ /* 0x000fe80000100800 */
[----:B------:R0:W-:Y:S04]  /*10a20*/  STL [R1+0x3e8], R0 ;  /* 0x0003e80001007387 */ /* 0x0001e80000100800 */
[----:B------:R-:W-:Y:S04]  /*10a30*/  STL [R1+0x410], R3 ;  /* 0x0004100301007387 */ /* 0x000fe80000100800 */
[----:B------:R-:W2:Y:S01]  /*10a40*/  LDL.LU R28, [R1+0x3cc] ;  /* 0x0003cc00011c7983 */ /* 0x000ea20000300800 */
[----:B------:R-:W-:-:S02]  /*10a50*/  IMAD R2, R13, c[0x0][0x190], RZ ;  /* 0x000064000d027a24 */ /* 0x000fc400078e02ff */
[----:B0-----:R-:W-:-:S03]  /*10a60*/  IMAD R0, R12, c[0x0][0x190], RZ ;  /* 0x000064000c007a24 */ /* 0x001fc600078e02ff */
[----:B------:R-:W-:Y:S04]  /*10a70*/  STL [R1+0x414], R2 ;  /* 0x0004140201007387 */ /* 0x000fe80000100800 */
[----:B--2---:R0:W-:Y:S04]  /*10a80*/  STL [R1+0x19b4], R28 ;  /* 0x0019b41c01007387 */ /* 0x0041e80000100800 */
[----:B------:R-:W-:Y:S04]  /*10a90*/  STL [R1+0x420], R0 ;  /* 0x0004200001007387 */ /* 0x000fe80000100800 */
[----:B0-----:R-:W2:Y:S04]  /*10aa0*/  LDL.LU R28, [R1+0x3d0] ;  /* 0x0003d000011c7983 */ /* 0x001ea80000300800 */
[----:B--2---:R0:W-:Y:S04]  /*10ab0*/  STL [R1+0x19b8], R28 ;  /* 0x0019b81c01007387 */ /* 0x0041e80000100800 */
[----:B0-----:R-:W2:Y:S04]  /*10ac0*/  LDL.LU R28, [R1+0x3d8] ;  /* 0x0003d800011c7983 */ /* 0x001ea80000300800 */
[----:B------:R-:W3:Y:S04]  /*10ad0*/  LDL.LU R6, [R1+0x3c8] ;  /* 0x0003c80001067983 */ /* 0x000ee80000300800 */
[----:B------:R-:W4:Y:S04]  /*10ae0*/  LDL.LU R27, [R1+0x3c4] ;  /* 0x0003c400011b7983 */ /* 0x000f280000300800 */
[----:B------:R-:W5:Y:S04]  /*10af0*/  LDL.LU R19, [R1+0x3c0] ;  /* 0x0003c00001137983 */ /* 0x000f680000300800 */
[----:B------:R-:W3:Y:S04]  /*10b00*/  LDL.LU R0, [R1+0x3bc] ;  /* 0x0003bc0001007983 */ /* 0x000ee80000300800 */
        /* <DEDUP_REMOVED lines=23> */
[----:B------:R-:W3:Y:S01]  /*10c80*/  LDL.LU R12, [R1+0x35c] ;  /* 0x00035c00010c7983 */ /* 0x000ee20000300800 */
[----:B--2---:R-:W-:-:S05]  /*10c90*/  IMAD R28, R28, c[0x0][0x190], RZ ;  /* 0x000064001c1c7a24 */ /* 0x004fca00078e02ff */
[----:B------:R0:W-:Y:S04]  /*10ca0*/  STL [R1+0x424], R28 ;  /* 0x0004241c01007387 */ /* 0x0001e80000100800 */
[----:B0-----:R-:W2:Y:S02]  /*10cb0*/  LDL.LU R28, [R1+0x19b8] ;  /* 0x0019b800011c7983 */ /* 0x001ea40000300800 */
[----:B--2---:R-:W-:-:S05]  /*10cc0*/  IMAD R28, R28, c[0x0][0x190], RZ ;  /* 0x000064001c1c7a24 */ /* 0x004fca00078e02ff */
[----:B------:R0:W-:Y:S04]  /*10cd0*/  STL [R1+0x3d0], R28 ;  /* 0x0003d01c01007387 */ /* 0x0001e80000100800 */
[----:B0-----:R-:W2:Y:S01]  /*10ce0*/  LDL.LU R28, [R1+0x19b4] ;  /* 0x0019b400011c7983 */ /* 0x001ea20000300800 */
[----:B-----5:R-:W-:Y:S02]  /*10cf0*/  IMAD R19, R19, c[0x0][0x190], RZ ;  /* 0x0000640013137a24 */ /* 0x020fe400078e02ff */
[----:B---3--:R-:W-:Y:S02]  /*10d00*/  IMAD R0, R0, c[0x0][0x190], RZ ;  /* 0x0000640000007a24 */ /* 0x008fe400078e02ff */
[----:B------:R-:W-:Y:S02]  /*10d10*/  IMAD R3, R3, c[0x0][0x190], RZ ;  /* 0x0000640003037a24 */ /* 0x000fe400078e02ff */
[----:B--2---:R-:W-:-:S05]  /*10d20*/  IMAD R28, R28, c[0x0][0x190], RZ ;  /* 0x000064001c1c7a24 */ /* 0x004fca00078e02ff */
[----:B------:R0:W-:Y:S02]  /*10d30*/  STL [R1+0x430], R28 ;  /* 0x0004301c01007387 */ /* 0x0001e40000100800 */
[----:B0-----:R-:W-:Y:S02]  /*10d40*/  IMAD R28, R6, c[0x0][0x190], RZ ;  /* 0x00006400061c7a24 */ /* 0x001fe400078e02ff */
[----:B----4-:R-:W-:-:S03]  /*10d50*/  IMAD R6, R27, c[0x0][0x190], RZ ;  /* 0x000064001b067a24 */ /* 0x010fc600078e02ff */
[----:B------:R-:W-:Y:S04]  /*10d60*/  STL [R1+0x434], R28 ;  /* 0x0004341c01007387 */ /* 0x000fe80000100800 */
[----:B------:R0:W-:Y:S04]  /*10d70*/  STL [R1+0x3c4], R6 ;  /* 0x0003c40601007387 */ /* 0x0001e80000100800 */
[----:B------:R-:W-:Y:S04]  /*10d80*/  STL [R1+0x3c0], R19 ;  /* 0x0003c01301007387 */ /* 0x000fe80000100800 */
[----:B------:R1:W-:Y:S01]  /*10d90*/  STL [R1+0x448], R0 ;  /* 0x0004480001007387 */ /* 0x0003e20000100800 */
[----:B0-----:R-:W-:-:S02]  /*10da0*/  IMAD R6, R4, c[0x0][0x190], RZ ;  /* 0x0000640004067a24 */ /* 0x001fc400078e02ff */
[----:B------:R-:W-:Y:S02]  /*10db0*/  IMAD R4, R5, c[0x0][0x190], RZ ;  /* 0x0000640005047a24 */ /* 0x000fe400078e02ff */
[----:B------:R-:W-:Y:S01]  /*10dc0*/  IMAD R5, R21, c[0x0][0x190], RZ ;  /* 0x0000640015057a24 */ /* 0x000fe200078e02ff */
[----:B------:R-:W-:Y:S01]  /*10dd0*/  STL [R1+0x44c], R6 ;  /* 0x00044c0601007387 */ /* 0x000fe20000100800 */
[----:B-1----:R-:W-:-:S03]  /*10de0*/  IMAD R0, R20, c[0x0][0x190], RZ ;  /* 0x0000640014007a24 */ /* 0x002fc600078e02ff */
[----:B------:R0:W-:Y:S04]  /*10df0*/  STL [R1+0x458], R4 ;  /* 0x0004580401007387 */ /* 0x0001e80000100800 */
[----:B------:R1:W-:Y:S01]  /*10e00*/  STL [R1+0x45c], R0 ;  /* 0x00045c0001007387 */ /* 0x0003e20000100800 */
[----:B0-----:R-:W-:-:S03]  /*10e10*/  IMAD R4, R22, c[0x0][0x190], RZ ;  /* 0x0000640016047a24 */ /* 0x001fc600078e02ff */
[----:B------:R0:W-:Y:S01]  /*10e20*/  STL [R1+0x3ac], R5 ;  /* 0x0003ac0501007387 */ /* 0x0001e20000100800 */
[----:B-1----:R-:W-:-:S03]  /*10e30*/  IMAD R0, R23, c[0x0][0x190], RZ ;  /* 0x0000640017007a24 */ /* 0x002fc600078e02ff */
[----:B------:R1:W-:Y:S04]  /*10e40*/  STL [R1+0x3a8], R4 ;  /* 0x0003a80401007387 */ /* 0x0003e80000100800 */
[----:B------:R2:W-:Y:S01]  /*10e50*/  STL [R1+0x470], R0 ;  /* 0x0004700001007387 */ /* 0x0005e20000100800 */
[----:B0-----:R-:W-:Y:S02]  /*10e60*/  IMAD R5, R24, c[0x0][0x190], RZ ;  /* 0x0000640018057a24 */ /* 0x001fe400078e02ff */
[----:B-1----:R-:W-:-:S03]  /*10e70*/  IMAD R4, R18, c[0x0][0x190], RZ ;  /* 0x0000640012047a24 */ /* 0x002fc600078e02ff */
[----:B------:R0:W-:Y:S01]  /*10e80*/  STL [R1+0x474], R5 ;  /* 0x0004740501007387 */ /* 0x0001e20000100800 */
[----:B--2---:R-:W-:-:S03]  /*10e90*/  IMAD R0, R14, c[0x0][0x190], RZ ;  /* 0x000064000e007a24 */ /* 0x004fc600078e02ff */
        /* <DEDUP_REMOVED lines=22> */
[----:B------:R-:W-:Y:S01]  /*11000*/  STL [R1+0x370], R5 ;  /* 0x0003700501007387 */ /* 0x000fe20000100800 */
[----:B--2---:R-:W-:-:S03]  /*11010*/  IMAD R0, R2, c[0x0][0x190], RZ ;  /* 0x0000640002007a24 */ /* 0x004fc600078e02ff */
        /* <DEDUP_REMOVED lines=531> */
[----:B---3--:R-:W-:Y:S02]  /*13150*/  IMAD R6, R6, c[0x0][0x190], RZ ;  /* 0x0000640006067a24 */ /* 0x008fe400078e02ff */
[----:B----4-:R-:W-:Y:S02]  /*13160*/  IMAD R27, R27, c[0x0][0x190], RZ ;  /* 0x000064001b1b7a24 */ /* 0x010fe400078e02ff */
[----:B-----5:R-:W-:Y:S02]  /*13170*/  IMAD R19, R19, c[0x0][0x190], RZ ;  /* 0x0000640013137a24 */ /* 0x020fe400078e02ff */
[----:B------:R-:W-:-:S02]  /*13180*/  IMAD R0, R0, c[0x0][0x190], RZ ;  /* 0x0000640000007a24 */ /* 0x000fc400078e02ff */
[----:B------:R-:W-:Y:S02]  /*13190*/  IMAD R4, R4, c[0x0][0x190], RZ ;  /* 0x0000640004047a24 */ /* 0x000fe400078e02ff */
[----:B------:R-:W-:Y:S02]  /*131a0*/  IMAD R5, R5, c[0x0][0x190], RZ ;  /* 0x0000640005057a24 */ /* 0x000fe400078e02ff */
[----:B------:R-:W-:Y:S02]  /*131b0*/  IMAD R20, R20, c[0x0][0x190], RZ ;  /* 0x0000640014147a24 */ /* 0x000fe400078e02ff */
[----:B------:R-:W-:Y:S02]  /*131c0*/  IMAD R21, R21, c[0x0][0x190], RZ ;  /* 0x0000640015157a24 */ /* 0x000fe400078e02ff */
[----:B------:R-:W-:Y:S02]  /*131d0*/  IMAD R22, R22, c[0x0][0x190], RZ ;  /* 0x0000640016167a24 */ /* 0x000fe400078e02ff */
        /* <DEDUP_REMOVED lines=19> */
[----:B--2---:R-:W-:-:S05]  /*13310*/  IMAD R28, R28, c[0x0][0x190], RZ ;  /* 0x000064001c1c7a24 */ /* 0x004fca00078e02ff */
[----:B------:R0:W-:Y:S04]  /*13320*/  STL [R1+0x460], R28 ;  /* 0x0004601c01007387 */ /* 0x0001e80000100800 */
[----:B0-----:R-:W2:Y:S04]  /*13330*/  LDL.LU R28, [R1+0x1980] ;  /* 0x00198000011c7983 */ /* 0x001ea80000300800 */
[----:B------:R0:W-:Y:S04]  /*13340*/  STL [R1+0x43c], R6 ;  /* 0x00043c0601007387 */ /* 0x0001e80000100800 */
[----:B0-----:R-:W3:Y:S04]  /*13350*/  LDL.LU R6, [R1+0x197c] ;  /* 0x00197c0001067983 */ /* 0x001ee80000300800 */
[----:B------:R0:W-:Y:S04]  /*13360*/  STL [R1+0x438], R27 ;  /* 0x0004381b01007387 */ /* 0x0001e80000100800 */
[----:B0-----:R-:W4:Y:S04]  /*13370*/  LDL.LU R27, [R1+0x1978] ;  /* 0x00197800011b7983 */ /* 0x001f280000300800 */
[----:B------:R0:W-:Y:S04]  /*13380*/  STL [R1+0x404], R19 ;  /* 0x0004041301007387 */ /* 0x0001e80000100800 */
[----:B0-----:R-:W5:Y:S04]  /*13390*/  LDL.LU R19, [R1+0x1974] ;  /* 0x0019740001137983 */ /* 0x001f680000300800 */
[----:B------:R0:W-:Y:S04]  /*133a0*/  STL [R1+0x400], R0 ;  /* 0x0004000001007387 */ /* 0x0001e80000100800 */
[----:B0-----:R-:W2:Y:S04]  /*133b0*/  LDL.LU R0, [R1+0x1970] ;  /* 0x0019700001007983 */ /* 0x001ea80000300800 */
        /* <DEDUP_REMOVED lines=48> */
[----:B--2---:R-:W-:-:S02]  /*136c0*/  IMAD R2, R2, c[0x0][0x190], RZ ;  /* 0x0000640002027a24 */ /* 0x004fc400078e02ff */
[----:B---3--:R-:W-:Y:S02]  /*136d0*/  IMAD R3, R3, c[0x0][0x190], RZ ;  /* 0x0000640003037a24 */ /* 0x008fe400078e02ff */
[----:B----4-:R-:W-:Y:S02]  /*136e0*/  IMAD R13, R13, c[0x0][0x190], RZ ;  /* 0x000064000d0d7a24 */ /* 0x010fe400078e02ff */
[----:B-----5:R-:W-:-:S05]  /*136f0*/  IMAD R12, R12, c[0x0][0x190], RZ ;  /* 0x000064000c0c7a24 */ /* 0x020fca00078e02ff */
[----:B------:R0:W-:Y:S04]  /*13700*/  STL [R1+0x1fc], R12 ;  /* 0x0001fc0c01007387 */ /* 0x0001e80000100800 */
[----:B0-----:R-:W2:Y:S04]  /*13710*/  LDL.LU R12, [R1+0x190c] ;  /* 0x00190c00010c7983 */ /* 0x001ea80000300800 */
[----:B------:R0:W-:Y:S04]  /*13720*/  STL [R1+0x1f8], R13 ;  /* 0x0001f80d01007387 */ /* 0x0001e80000100800 */
[----:B0-----:R-:W2:Y:S04]  /*13730*/  LDL.LU R13, [R1+0x1908] ;  /* 0x00190800010d7983 */ /* 0x001ea80000300800 */
[----:B------:R0:W-:Y:S02]  /*13740*/  STL [R1+0x1d4], R3 ;  /* 0x0001d40301007387 */ /* 0x0001e40000100800 */
[----:B0-----:R-:W-:-:S02]  /*13750*/  IMAD R3, R29, c[0x0][0x190], RZ ;  /* 0x000064001d037a24 */ /* 0x001fc400078e02ff */
[----:B------:R-:W3:Y:S04]  /*13760*/  LDL.LU R29, [R1+0x3ec] ;  /* 0x0003ec00011d7983 */ /* 0x000ee80000300800 */
[----:B------:R0:W-:Y:S04]  /*13770*/  STL [R1+0x1d0], R2 ;  /* 0x0001d00201007387 */ /* 0x0001e80000100800 */
[----:B------:R1:W-:Y:S01]  /*13780*/  STL [R1+0x19c], R3 ;  /* 0x00019c0301007387 */ /* 0x0003e20000100800 */
[----:B0-----:R-:W-:-:S03]  /*13790*/  IMAD R2, R26, c[0x0][0x190], RZ ;  /* 0x000064001a027a24 */ /* 0x001fc600078e02ff */
[----:B------:R-:W4:Y:S01]  /*137a0*/  LDL.LU R26, [R1+0x3e8] ;  /* 0x0003e800011a7983 */ /* 0x000f220000300800 */
[----:B-1----:R-:W-:-:S03]  /*137b0*/  IMAD R3, R25, c[0x0][0x190], RZ ;  /* 0x0000640019037a24 */ /* 0x002fc600078e02ff */
[----:B------:R0:W-:Y:S04]  /*137c0*/  STL [R1+0x198], R2 ;  /* 0x0001980201007387 */ /* 0x0001e80000100800 */
[----:B------:R-:W5:Y:S04]  /*137d0*/  LDL.LU R25, [R1+0x410] ;  /* 0x0004100001197983 */ /* 0x000f680000300800 */
[----:B------:R1:W-:Y:S01]  /*137e0*/  STL [R1+0x17c], R3 ;  /* 0x00017c0301007387 */ /* 0x0003e20000100800 */
[----:B0-----:R-:W-:-:S03]  /*137f0*/  IMAD R2, R16, c[0x0][0x190], RZ ;  /* 0x0000640010027a24 */ /* 0x001fc600078e02ff */
[----:B------:R-:W2:Y:S01]  /*13800*/  LDL.LU R16, [R1+0x3c4] ;  /* 0x0003c40001107983 */ /* 0x000ea20000300800 */
[----:B-1----:R-:W-:-:S03]  /*13810*/  IMAD R3, R7, c[0x0][0x190], RZ ;  /* 0x0000640007037a24 */ /* 0x002fc600078e02ff */
[----:B------:R0:W-:Y:S04]  /*13820*/  STL [R1+0x154], R2 ;  /* 0x0001540201007387 */ /* 0x0001e80000100800 */
[----:B------:R-:W2:Y:S04]  /*13830*/  LDL.LU R7, [R1+0x420] ;  /* 0x0004200001077983 */ /* 0x000ea80000300800 */
        /* <DEDUP_REMOVED lines=34> */
[----:B--2---:R-:W-:Y:S04]  /*13a60*/  STL.64 [R1+0x1900], R22 ;  /* 0x0019001601007387 */ /* 0x004fe80000100a00 */
[----:B------:R0:W-:Y:S04]  /*13a70*/  STL [R1+0xe4], R2 ;  /* 0x0000e40201007387 */ /* 0x0001e80000100800 */
[----:B------:R-:W2:Y:S04]  /*13a80*/  LDL.LU R21, [R1+0x230] ;  /* 0x0002300001157983 */ /* 0x000ea80000300800 */
[----:B------:R1:W-:Y:S01]  /*13a90*/  STL [R1+0xe0], R3 ;  /* 0x0000e00301007387 */ /* 0x0003e20000100800 */
[----:B0-----:R-:W-:-:S03]  /*13aa0*/  IMAD R2, R20, c[0x0][0x190], RZ ;  /* 0x0000640014027a24 */ /* 0x001fc600078e02ff */
[----:B------:R-:W2:Y:S04]  /*13ab0*/  LDL.LU R20, [R1+0x20] ;  /* 0x0000200001147983 */ /* 0x000ea80000300800 */
[----:B------:R0:W-:Y:S01]  /*13ac0*/  STL [R1+0xdc], R2 ;  /* 0x0000dc0201007387 */ /* 0x0001e20000100800 */
[----:B-1----:R-:W-:Y:S02]  /*13ad0*/  IMAD R3, R5, c[0x0][0x190], RZ ;  /* 0x0000640005037a24 */ /* 0x002fe400078e02ff */
[----:B------:R-:W-:-:S03]  /*13ae0*/  IMAD.WIDE R22, R28, 0x2, R12 ;  /* 0x000000021c167825 */ /* 0x000fc600078e020c */
[----:B------:R1:W-:Y:S01]  /*13af0*/  STL [R1+0xd8], R3 ;  /* 0x0000d80301007387 */ /* 0x0003e20000100800 */
[----:B0-----:R-:W-:Y:S02]  /*13b00*/  IMAD R2, R4, c[0x0][0x190], RZ ;  /* 0x0000640004027a24 */ /* 0x001fe400078e02ff */
[----:B------:R-:W-:-:S03]  /*13b10*/  IMAD R4, R0, c[0x0][0x190], RZ ;  /* 0x0000640000047a24 */ /* 0x000fc600078e02ff */
[----:B------:R0:W-:Y:S01]  /*13b20*/  STL [R1+0xd4], R2 ;  /* 0x0000d40201007387 */ /* 0x0001e20000100800 */
[----:B-1----:R-:W-:-:S03]  /*13b30*/  IMAD R3, R19, c[0x0][0x190], RZ ;  /* 0x0000640013037a24 */ /* 0x002fc600078e02ff */
[----:B------:R-:W-:Y:S04]  /*13b40*/  STL [R1+0xd0], R4 ;  /* 0x0000d00401007387 */ /* 0x000fe80000100800 */
[----:B------:R-:W-:Y:S01]  /*13b50*/  STL [R1+0x181c], R4 ;  /* 0x00181c0401007387 */ /* 0x000fe20000100800 */
[----:B0-----:R-:W-:-:S03]  /*13b60*/  IMAD R2, R27, c[0x0][0x190], RZ ;  /* 0x000064001b027a24 */ /* 0x001fc600078e02ff */
[----:B------:R-:W-:Y:S04]  /*13b70*/  STL [R1+0xcc], R3 ;  /* 0x0000cc0301007387 */ /* 0x000fe80000100800 */
[----:B------:R0:W-:Y:S04]  /*13b80*/  STL.64 [R1+0xc0], R22 ;  /* 0x0000c01601007387 */ /* 0x0001e80000100a00 */
[----:B------:R-:W-:Y:S04]  /*13b90*/  STL [R1+0xc8], R2 ;  /* 0x0000c80201007387 */ /* 0x000fe80000100800 */
[----:B------:R-:W-:Y:S01]  /*13ba0*/  STL [R1+0x17b8], R2 ;  /* 0x0017b80201007387 */ /* 0x000fe20000100800 */
[----:B------:R-:W-:-:S02]  /*13bb0*/  IMAD R0, R6, c[0x0][0x190], RZ ;  /* 0x0000640006007a24 */ /* 0x000fc400078e02ff */
[----:B0-----:R-:W-:-:S04]  /*13bc0*/  IMAD.WIDE R22, R8, 0x2, R12 ;  /* 0x0000000208167825 */ /* 0x001fc800078e020c */
[----:B--2---:R-:W-:-:S05]  /*13bd0*/  IMAD.WIDE R4, R20, 0x2, R12 ;  /* 0x0000000214047825 */ /* 0x004fca00078e020c */
[----:B------:R0:W-:Y:S04]  /*13be0*/  STL.64 [R1+0xb8], R4 ;  /* 0x0000b80401007387 */ /* 0x0001e80000100a00 */
[----:B------:R1:W-:Y:S04]  /*13bf0*/  STL [R1+0x17bc], R3 ;  /* 0x0017bc0301007387 */ /* 0x0003e80000100800 */
[----:B------:R2:W-:Y:S01]  /*13c00*/  STL.64 [R1+0x17c0], R20 ;  /* 0x0017c01401007387 */ /* 0x0005e20000100a00 */
[----:B0-----:R-:W-:-:S04]  /*13c10*/  IMAD.WIDE R4, R21, 0x2, R12 ;  /* 0x0000000215047825 */ /* 0x001fc800078e020c */
[--C-:B-1----:R-:W-:Y:S01]  /*13c20*/  IMAD.WIDE R2, R24, 0x2, R12.reuse ;  /* 0x0000000218027825 */ /* 0x102fe200078e020c */
[----:B------:R0:W-:Y:S03]  /*13c30*/  STL.64 [R1+0xb0], R4 ;  /* 0x0000b00401007387 */ /* 0x0001e60000100a00 */
[--C-:B--2---:R-:W-:Y:S01]  /*13c40*/  IMAD.WIDE R20, R14, 0x2, R12.reuse ;  /* 0x000000020e147825 */ /* 0x104fe200078e020c */
[----:B------:R1:W-:Y:S04]  /*13c50*/  STL.64 [R1+0xa8], R2 ;  /* 0x0000a80201007387 */ /* 0x0003e80000100a00 */
[----:B------:R-:W-:Y:S01]  /*13c60*/  STL.64 [R1+0xa0], R20 ;  /* 0x0000a01401007387 */ /* 0x000fe20000100a00 */
[----:B0-----:R-:W-:-:S03]  /*13c70*/  IMAD.WIDE R4, R9, 0x2, R12 ;  /* 0x0000000209047825 */ /* 0x001fc600078e020c */
[----:B---3--:R0:W-:Y:S01]  /*13c80*/  STL.64 [R1+0x17c8], R28 ;  /* 0x0017c81c01007387 */ /* 0x0081e20000100a00 */
[----:B-1----:R-:W-:-:S03]  /*13c90*/  IMAD.WIDE R2, R29, 0x2, R12 ;  /* 0x000000021d027825 */ /* 0x002fc600078e020c */
[----:B------:R4:W-:Y:S04]  /*13ca0*/  STL.64 [R1+0x98], R4 ;  /* 0x0000980401007387 */ /* 0x0009e80000100a00 */
[----:B------:R5:W-:Y:S04]  /*13cb0*/  STL.64 [R1+0x90], R2 ;  /* 0x0000900201007387 */ /* 0x000be80000100a00 */
[----:B0-----:R-:W2:Y:S01]  /*13cc0*/  LDL R28, [R1+0x474] ;  /* 0x00047400011c7983 */ /* 0x001ea20000100800 */
[----:B----4-:R-:W-:-:S04]  /*13cd0*/  IMAD.WIDE R4, R26, 0x2, R12 ;  /* 0x000000021a047825 */ /* 0x010fc800078e020c */
[--C-:B-----5:R-:W-:Y:S01]  /*13ce0*/  IMAD.WIDE R2, R25, 0x2, R12.reuse ;  /* 0x0000000219027825 */ /* 0x120fe200078e020c */
[----:B------:R-:W-:Y:S04]  /*13cf0*/  STL.64 [R1+0x88], R4 ;  /* 0x0000880401007387 */ /* 0x000fe80000100a00 */
[----:B------:R-:W3:Y:S04]  /*13d00*/  LDL R29, [R1+0x39c] ;  /* 0x00039c00011d7983 */ /* 0x000ee80000100800 */
[----:B------:R0:W-:Y:S04]  /*13d10*/  STL.64 [R1+0x80], R2 ;  /* 0x0000800201007387 */ /* 0x0001e80000100a00 */
[----:B------:R-:W4:Y:S04]  /*13d20*/  LDL R20, [R1+0x398] ;  /* 0x0003980001147983 */ /* 0x000f280000100800 */
[----:B------:R-:W5:Y:S04]  /*13d30*/  LDL R21, [R1+0x480] ;  /* 0x0004800001157983 */ /* 0x000f680000100800 */
[----:B0-----:R-:W2:Y:S04]  /*13d40*/  LDL R3, [R1+0x484] ;  /* 0x0004840001037983 */ /* 0x001ea80000100800 */
[----:B------:R-:W2:Y:S04]  /*13d50*/  LDL R2, [R1+0x498] ;  /* 0x0004980001027983 */ /* 0x000ea80000100800 */
[----:B------:R-:W2:Y:S04]  /*13d60*/  LDL R4, [R1+0x49c] ;  /* 0x00049c0001047983 */ /* 0x000ea80000100800 */
[----:B------:R-:W2:Y:S04]  /*13d70*/  LDL R6, [R1+0x384] ;  /* 0x0003840001067983 */ /* 0x000ea80000100800 */
[----:B------:R-:W2:Y:S04]  /*13d80*/  LDL R27, [R1+0x380] ;  /* 0x00038000011b7983 */ /* 0x000ea80000100800 */
[----:B------:R-:W2:Y:S04]  /*13d90*/  LDL R19, [R1+0x4a8] ;  /* 0x0004a80001137983 */ /* 0x000ea80000100800 */
[----:B------:R-:W2:Y:S04]  /*13da0*/  LDL R5, [R1+0x4ac] ;  /* 0x0004ac0001057983 */ /* 0x000ea80000100800 */
[----:B------:R0:W-:Y:S04]  /*13db0*/  STL.64 [R1+0x17d0], R24 ;  /* 0x0017d01801007387 */ /* 0x0001e80000100a00 */
[----:B0-----:R-:W2:Y:S04]  /*13dc0*/  LDL R24, [R1+0x3a8] ;  /* 0x0003a80001187983 */ /* 0x001ea80000100800 */
[----:B------:R-:W2:Y:S04]  /*13dd0*/  LDL R25, [R1+0x470] ;  /* 0x0004700001197983 */ /* 0x000ea80000100800 */
[----:B------:R0:W-:Y:S04]  /*13de0*/  STL.64 [R1+0x17d8], R8 ;  /* 0x0017d80801007387 */ /* 0x0001e80000100a00 */
[----:B0-----:R-:W2:Y:S04]  /*13df0*/  LDL R8, [R1+0x45c] ;  /* 0x00045c0001087983 */ /* 0x001ea80000100800 */
[----:B------:R0:W-:Y:S04]  /*13e00*/  STL.64 [R1+0x78], R22 ;  /* 0x0000781601007387 */ /* 0x0001e80000100a00 */
[----:B------:R-:W2:Y:S01]  /*13e10*/  LDL R9, [R1+0x3ac] ;  /* 0x0003ac0001097983 */ /* 0x000ea20000100800 */
[----:B0-----:R-:W-:-:S05]  /*13e20*/  IMAD.WIDE R22, R7, 0x2, R12 ;  /* 0x0000000207167825 */ /* 0x001fca00078e020c */
[----:B------:R0:W-:Y:S02]  /*13e30*/  STL.64 [R1+0x70], R22 ;  /* 0x0000701601007387 */ /* 0x0001e40000100a00 */
[----:B0-----:R-:W-:-:S05]  /*13e40*/  IMAD.WIDE R22, R10, 0x2, R12 ;  /* 0x000000020a167825 */ /* 0x001fca00078e020c */
[----:B------:R0:W-:Y:S04]  /*13e50*/  STL.64 [R1+0x68], R22 ;  /* 0x0000681601007387 */ /* 0x0001e80000100a00 */
[----:B------:R1:W-:Y:S01]  /*13e60*/  STL.64 [R1+0x17e0], R10 ;  /* 0x0017e00a01007387 */ /* 0x0003e20000100a00 */
[----:B0-----:R-:W-:-:S03]  /*13e70*/  IMAD.WIDE R22, R11, 0x2, R12 ;  /* 0x000000020b167825 */ /* 0x001fc600078e020c */
[----:B-1----:R-:W2:Y:S04]  /*13e80*/  LDL R11, [R1+0x458] ;  /* 0x00045800010b7983 */ /* 0x002ea80000100800 */
[----:B------:R0:W-:Y:S02]  /*13e90*/  STL.64 [R1+0x60], R22 ;  /* 0x0000601601007387 */ /* 0x0001e40000100a00 */
[----:B0-----:R-:W-:-:S05]  /*13ea0*/  IMAD.WIDE R22, R17, 0x2, R12 ;  /* 0x0000000211167825 */ /* 0x001fca00078e020c */
[----:B------:R0:W-:Y:S02]  /*13eb0*/  STL.64 [R1+0x58], R22 ;  /* 0x0000581601007387 */ /* 0x0001e40000100a00 */
[----:B0-----:R-:W-:-:S05]  /*13ec0*/  IMAD.WIDE R22, R15, 0x2, R12 ;  /* 0x000000020f167825 */ /* 0x001fca00078e020c */
[----:B------:R0:W-:Y:S04]  /*13ed0*/  STL.64 [R1+0x50], R22 ;  /* 0x0000501601007387 */ /* 0x0001e80000100a00 */
[----:B0-----:R-:W2:Y:S04]  /*13ee0*/  LDL.LU.64 R22, [R1+0x1900] ;  /* 0x0019000001167983 */ /* 0x001ea80000300a00 */
[----:B------:R0:W-:Y:S04]  /*13ef0*/  STL.64 [R1+0x17e8], R14 ;  /* 0x0017e80e01007387 */ /* 0x0001e80000100a00 */
[----:B------:R1:W-:Y:S01]  /*13f00*/  STL.64 [R1+0x17f0], R16 ;  /* 0x0017f01001007387 */ /* 0x0003e20000100a00 */
[----:B0-----:R-:W-:-:S04]  /*13f10*/  IMAD.WIDE R14, R16, 0x2, R12 ;  /* 0x00000002100e7825 */ /* 0x001fc800078e020c */
[--C-:B-1----:R-:W-:Y:S01]  /*13f20*/  IMAD.WIDE R16, R18, 0x2, R12.reuse ;  /* 0x0000000212107825 */ /* 0x102fe200078e020c */
[----:B------:R2:W-:Y:S04]  /*13f30*/  STL.64 [R1+0x48], R14 ;  /* 0x0000480e01007387 */ /* 0x0005e80000100a00 */
[----:B------:R0:W-:Y:S01]  /*13f40*/  STL.64 [R1+0x40], R16 ;  /* 0x0000401001007387 */ /* 0x0001e20000100a00 */
[----:B--2---:R-:W-:-:S03]  /*13f50*/  IMAD.WIDE R14, R22, 0x2, R12 ;  /* 0x00000002160e7825 */ /* 0x004fc600078e020c */
[----:B------:R-:W-:Y:S01]  /*13f60*/  STL.64 [R1+0x17f8], R22 ;  /* 0x0017f81601007387 */ /* 0x000fe20000100a00 */
[----:B0-----:R-:W-:-:S03]  /*13f70*/  IMAD.WIDE R16, R23, 0x2, R12 ;  /* 0x0000000217107825 */ /* 0x001fc600078e020c */
[----:B------:R0:W-:Y:S04]  /*13f80*/  STL.64 [R1+0x38], R14 ;  /* 0x0000380e01007387 */ /* 0x0001e80000100a00 */
[----:B------:R-:W-:Y:S01]  /*13f90*/  STL.64 [R1+0x30], R16 ;  /* 0x0000301001007387 */ /* 0x000fe20000100a00 */
[----:B0-----:R-:W-:-:S04]  /*13fa0*/  IMAD.WIDE R14, R11, 0x2, R12 ;  /* 0x000000020b0e7825 */ /* 0x001fc800078e020c */
[--C-:B------:R-:W-:Y:S01]  /*13fb0*/  IMAD.WIDE R10, R8, 0x2, R12.reuse ;  /* 0x00000002080a7825 */ /* 0x100fe200078e020c */
[----:B------:R0:W-:Y:S03]  /*13fc0*/  STL.64 [R1+0x108], R14 ;  /* 0x0001080e01007387 */ /* 0x0001e60000100a00 */
[--C-:B------:R-:W-:Y:S01]  /*13fd0*/  IMAD.WIDE R8, R9, 0x2, R12.reuse ;  /* 0x0000000209087825 */ /* 0x100fe200078e020c */
[----:B------:R1:W-:Y:S04]  /*13fe0*/  STL.64 [R1+0x118], R10 ;  /* 0x0001180a01007387 */ /* 0x0003e80000100a00 */
[----:B------:R2:W-:Y:S01]  /*13ff0*/  STL.64 [R1+0x130], R8 ;  /* 0x0001300801007387 */ /* 0x0005e20000100a00 */
[----:B0-----:R-:W-:-:S04]  /*14000*/  IMAD.WIDE R14, R24, 0x2, R12 ;  /* 0x00000002180e7825 */ /* 0x001fc800078e020c */
[--C-:B-1----:R-:W-:Y:S01]  /*14010*/  IMAD.WIDE R10, R25, 0x2, R12.reuse ;  /* 0x00000002190a7825 */ /* 0x102fe200078e020c */
[----:B------:R3:W-:Y:S03]  /*14020*/  STL.64 [R1+0x140], R14 ;  /* 0x0001400e01007387 */ /* 0x0007e60000100a00 */
[--C-:B--2---:R-:W-:Y:S01]  /*14030*/  IMAD.WIDE R8, R28, 0x2, R12.reuse ;  /* 0x000000021c087825 */ /* 0x104fe200078e020c */
[----:B------:R4:W-:Y:S04]  /*14040*/  STL.64 [R1+0x158], R10 ;  /* 0x0001580a01007387 */ /* 0x0009e80000100a00 */
[----:B------:R5:W-:Y:S01]  /*14050*/  STL.64 [R1+0x168], R8 ;  /* 0x0001680801007387 */ /* 0x000be20000100a00 */
[----:B---3--:R-:W-:-:S04]  /*14060*/  IMAD.WIDE R14, R29, 0x2, R12 ;  /* 0x000000021d0e7825 */ /* 0x008fc800078e020c */
[--C-:B----4-:R-:W-:Y:S01]  /*14070*/  IMAD.WIDE R10, R20, 0x2, R12.reuse ;  /* 0x00000002140a7825 */ /* 0x110fe200078e020c */
[----:B------:R0:W-:Y:S03]  /*14080*/  STL.64 [R1+0x188], R14 ;  /* 0x0001880e01007387 */ /* 0x0001e60000100a00 */
[--C-:B-----5:R-:W-:Y:S01]  /*14090*/  IMAD.WIDE R8, R21, 0x2, R12.reuse ;  /* 0x0000000215087825 */ /* 0x120fe200078e020c */
[----:B------:R1:W-:Y:S04]  /*140a0*/  STL.64 [R1+0x1a0], R10 ;  /* 0x0001a00a01007387 */ /* 0x0003e80000100a00 */
[----:B------:R2:W-:Y:S01]  /*140b0*/  STL.64 [R1+0x1b0], R8 ;  /* 0x0001b00801007387 */ /* 0x0005e20000100a00 */
[----:B0-----:R-:W-:-:S04]  /*140c0*/  IMAD.WIDE R14, R3, 0x2, R12 ;  /* 0x00000002030e7825 */ /* 0x001fc800078e020c */
[--C-:B-1----:R-:W-:Y:S01]  /*140d0*/  IMAD.WIDE R10, R2, 0x2, R12.reuse ;  /* 0x00000002020a7825 */ /* 0x102fe200078e020c */
[----:B------:R-:W-:Y:S03]  /*140e0*/  STL.64 [R1+0x1c0], R14 ;  /* 0x0001c00e01007387 */ /* 0x000fe60000100a00 */
[--C-:B--2---:R-:W-:Y:S01]  /*140f0*/  IMAD.WIDE R8, R4, 0x2, R12.reuse ;  /* 0x0000000204087825 */ /* 0x104fe200078e020c */
[----:B------:R0:W-:Y:S03]  /*14100*/  STL.64 [R1+0x1d8], R10 ;  /* 0x0001d80a01007387 */ /* 0x0001e60000100a00 */
[--C-:B------:R-:W-:Y:S01]  /*14110*/  IMAD.WIDE R2, R6, 0x2, R12.reuse ;  /* 0x0000000206027825 */ /* 0x100fe200078e020c */
[----:B------:R1:W-:Y:S04]  /*14120*/  STL.64 [R1+0x1e8], R8 ;  /* 0x0001e80801007387 */ /* 0x0003e80000100a00 */
[----:B------:R2:W-:Y:S01]  /*14130*/  STL.64 [R1+0x200], R2 ;  /* 0x0002000201007387 */ /* 0x0005e20000100a00 */
[----:B0-----:R-:W-:-:S04]  /*14140*/  IMAD.WIDE R10, R27, 0x2, R12 ;  /* 0x000000021b0a7825 */ /* 0x001fc800078e020c */
[--C-:B-1----:R-:W-:Y:S01]  /*14150*/  IMAD.WIDE R8, R19, 0x2, R12.reuse ;  /* 0x0000000213087825 */ /* 0x102fe200078e020c */
[----:B------:R-:W-:Y:S04]  /*14160*/  STL.64 [R1+0x210], R10 ;  /* 0x0002100a01007387 */ /* 0x000fe80000100a00 */
[----:B------:R-:W3:Y:S04]  /*14170*/  LDL R22, [R1+0x4e8] ;  /* 0x0004e80001167983 */ /* 0x000ee80000100800 */
[----:B------:R-:W-:Y:S04]  /*14180*/  STL.64 [R1+0x228], R8 ;  /* 0x0002280801007387 */ /* 0x000fe80000100a00 */
[----:B------:R-:W4:Y:S01]  /*14190*/  LDL R23, [R1+0x4ec] ;  /* 0x0004ec0001177983 */ /* 0x000f220000100800 */
[----:B--2---:R-:W-:-:S05]  /*141a0*/  IMAD.WIDE R2, R5, 0x2, R12 ;  /* 0x0000000205027825 */ /* 0x004fca00078e020c */
[----:B------:R-:W-:Y:S04]  /*141b0*/  STL.64 [R1+0x238], R2 ;  /* 0x0002380201007387 */ /* 0x000fe80000100a00 */
[----:B----4-:R0:W-:Y:S04]  /*141c0*/  STL [R1+0x18dc], R23 ;  /* 0x0018dc1701007387 */ /* 0x0101e80000100800 */
[----:B0-----:R-:W2:Y:S04]  /*141d0*/  LDL R23, [R1+0x358] ;  /* 0x0003580001177983 */ /* 0x001ea80000100800 */
[----:B---3--:R0:W-:Y:S04]  /*141e0*/  STL [R1+0x18e0], R22 ;  /* 0x0018e01601007387 */ /* 0x0081e80000100800 */
[----:B0-----:R-:W3:Y:S04]  /*141f0*/  LDL R22, [R1+0x35c] ;  /* 0x00035c0001167983 */ /* 0x001ee80000100800 */
[----:B--2---:R0:W-:Y:S04]  /*14200*/  STL [R1+0x18e4], R23 ;  /* 0x0018e41701007387 */ /* 0x0041e80000100800 */
        /* <DEDUP_REMOVED lines=12> */
[----:B------:R-:W2:Y:S04]  /*142d0*/  LDL R16, [R1+0x34c] ;  /* 0x00034c0001107983 */ /* 0x000ea80000100800 */
[----:B------:R-:W4:Y:S04]  /*142e0*/  LDL R17, [R1+0x348] ;  /* 0x0003480001117983 */ /* 0x000f280000100800 */
[----:B------:R-:W5:Y:S01]  /*142f0*/  LDL R14, [R1+0x4f8] ;  /* 0x0004f800010e7983 */ /* 0x000f620000100800 */
[----:B---3--:R-:W-:-:S03]  /*14300*/  IMAD.WIDE R22, R22, 0x2, R12 ;  /* 0x0000000216167825 */ /* 0x008fc600078e020c */
[----:B------:R-:W3:Y:S04]  /*14310*/  LDL R15, [R1+0x4fc] ;  /* 0x0004fc00010f7983 */ /* 0x000ee80000100800 */
[----:B------:R-:W2:Y:S04]  /*14320*/  LDL R10, [R1+0x508] ;  /* 0x00050800010a7983 */ /* 0x000ea80000100800 */
        /* <DEDUP_REMOVED lines=16> */
[----:B------:R0:W-:Y:S04]  /*14430*/  STL.64 [R1+0x250], R22 ;  /* 0x0002501601007387 */ /* 0x0001e80000100a00 */
[----:B0-----:R-:W2:Y:S02]  /*14440*/  LDL.LU R23, [R1+0x18fc] ;  /* 0x0018fc0001177983 */ /* 0x001ea40000300800 */
[----:B--2---:R-:W-:-:S05]  /*14450*/  IMAD.WIDE R22, R23, 0x2, R12 ;  /* 0x0000000217167825 */ /* 0x004fca00078e020c */
        /* <DEDUP_REMOVED lines=24> */
[----:B------:R0:W-:Y:S02]  /*145e0*/  STL.64 [R1+0x300], R22 ;  /* 0x0003001601007387 */ /* 0x0001e40000100a00 */
[----:B0-----:R-:W-:-:S05]  /*145f0*/  IMAD.WIDE R22, R16, 0x2, R12 ;  /* 0x0000000210167825 */ /* 0x001fca00078e020c */
[----:B------:R4:W-:Y:S02]  /*14600*/  STL.64 [R1+0x318], R22 ;  /* 0x0003181601007387 */ /* 0x0009e40000100a00 */
[----:B----4-:R-:W-:-:S04]  /*14610*/  IMAD.WIDE R22, R17, 0x2, R12 ;  /* 0x0000000211167825 */ /* 0x010fc800078e020c */
[--C-:B-----5:R-:W-:Y:S01]  /*14620*/  IMAD.WIDE R16, R14, 0x2, R12.reuse ;  /* 0x000000020e107825 */ /* 0x120fe200078e020c */
[----:B------:R3:W-:Y:S04]  /*14630*/  STL.64 [R1+0x328], R22 ;  /* 0x0003281601007387 */ /* 0x0007e80000100a00 */
[----:B------:R0:W-:Y:S01]  /*14640*/  STL.64 [R1+0x340], R16 ;  /* 0x0003401001007387 */ /* 0x0001e20000100a00 */
[----:B---3--:R-:W-:-:S04]  /*14650*/  IMAD.WIDE R22, R15, 0x2, R12 ;  /* 0x000000020f167825 */ /* 0x008fc800078e020c */
[--C-:B0-----:R-:W-:Y:S01]  /*14660*/  IMAD.WIDE R16, R10, 0x2, R12.reuse ;  /* 0x000000020a107825 */ /* 0x101fe200078e020c */
[----:B------:R-:W-:Y:S03]  /*14670*/  STL.64 [R1+0x350], R22 ;  /* 0x0003501601007387 */ /* 0x000fe60000100a00 */
[--C-:B------:R-:W-:Y:S01]  /*14680*/  IMAD.WIDE R14, R11, 0x2, R12.reuse ;  /* 0x000000020b0e7825 */ /* 0x100fe200078e020c */
[----:B------:R-:W-:Y:S03]  /*14690*/  STL.64 [R1+0x368], R16 ;  /* 0x0003681001007387 */ /* 0x000fe60000100a00 */
        /* <DEDUP_REMOVED lines=582> */
[----:B------:R-:W-:Y:S03]  /*16b00*/  STL.64 [R1+0x1228], R10 ;  /* 0x0012280a01007387 */ /* 0x000fe60000100a00 */
[--C-:B--2---:R-:W-:Y:S01]  /*16b10*/  IMAD.WIDE R2, R5, 0x2, R12.reuse ;  /* 0x0000000205027825 */ /* 0x104fe200078e020c */
[----:B------:R-:W2:Y:S04]  /*16b20*/  LDL R4, [R1+0x270] ;  /* 0x0002700001047983 */ /* 0x000ea80000100800 */
[----:B------:R-:W-:Y:S04]  /*16b30*/  STL.64 [R1+0x1238], R8 ;  /* 0x0012380801007387 */ /* 0x000fe80000100a00 */
[----:B------:R-:W3:Y:S04]  /*16b40*/  LDL R5, [R1+0x24c] ;  /* 0x00024c0001057983 */ /* 0x000ee80000100800 */
[----:B------:R-:W-:Y:S04]  /*16b50*/  STL.64 [R1+0x1248], R2 ;  /* 0x0012480201007387 */ /* 0x000fe80000100a00 */
[----:B---3--:R0:W-:Y:S04]  /*16b60*/  STL [R1+0x1820], R5 ;  /* 0x0018200501007387 */ /* 0x0081e80000100800 */
[----:B0-----:R-:W3:Y:S04]  /*16b70*/  LDL R5, [R1+0x274] ;  /* 0x0002740001057983 */ /* 0x001ee80000100800 */
[----:B--2---:R-:W-:Y:S04]  /*16b80*/  STL [R1+0x1824], R4 ;  /* 0x0018240401007387 */ /* 0x004fe80000100800 */
[----:B------:R-:W2:Y:S04]  /*16b90*/  LDL R23, [R1+0x19c] ;  /* 0x00019c0001177983 */ /* 0x000ea80000100800 */
[----:B------:R-:W4:Y:S04]  /*16ba0*/  LDL R22, [R1+0x1d0] ;  /* 0x0001d00001167983 */ /* 0x000f280000100800 */
[----:B--2---:R0:W-:Y:S04]  /*16bb0*/  STL [R1+0x1800], R23 ;  /* 0x0018001701007387 */ /* 0x0041e80000100800 */
[----:B0-----:R-:W2:Y:S04]  /*16bc0*/  LDL R23, [R1+0x1d4] ;  /* 0x0001d40001177983 */ /* 0x001ea80000100800 */
[----:B----4-:R0:W-:Y:S04]  /*16bd0*/  STL [R1+0x1804], R22 ;  /* 0x0018041601007387 */ /* 0x0101e80000100800 */
[----:B0-----:R-:W4:Y:S04]  /*16be0*/  LDL R22, [R1+0x1f8] ;  /* 0x0001f80001167983 */ /* 0x001f280000100800 */
[----:B--2---:R0:W-:Y:S04]  /*16bf0*/  STL [R1+0x1808], R23 ;  /* 0x0018081701007387 */ /* 0x0041e80000100800 */
[----:B0-----:R-:W2:Y:S04]  /*16c00*/  LDL R23, [R1+0x1fc] ;  /* 0x0001fc0001177983 */ /* 0x001ea80000100800 */
[----:B----4-:R0:W-:Y:S04]  /*16c10*/  STL [R1+0x180c], R22 ;  /* 0x00180c1601007387 */ /* 0x0101e80000100800 */
[----:B0-----:R-:W4:Y:S04]  /*16c20*/  LDL R22, [R1+0x220] ;  /* 0x0002200001167983 */ /* 0x001f280000100800 */
[----:B--2---:R0:W-:Y:S04]  /*16c30*/  STL [R1+0x1810], R23 ;  /* 0x0018101701007387 */ /* 0x0041e80000100800 */
[----:B0-----:R-:W2:Y:S01]  /*16c40*/  LDL R23, [R1+0x224] ;  /* 0x0002240001177983 */ /* 0x001ea20000100800 */
[----:B---3--:R-:W-:-:S03]  /*16c50*/  IMAD.WIDE R4, R5, 0x2, R12 ;  /* 0x0000000205047825 */ /* 0x008fc600078e020c */
[----:B----4-:R0:W-:Y:S04]  /*16c60*/  STL [R1+0x1814], R22 ;  /* 0x0018141601007387 */ /* 0x0101e80000100800 */
[----:B0-----:R-:W3:Y:S04]  /*16c70*/  LDL R22, [R1+0x248] ;  /* 0x0002480001167983 */ /* 0x001ee80000100800 */
[----:B--2---:R-:W-:Y:S04]  /*16c80*/  STL [R1+0x1818], R23 ;  /* 0x0018181701007387 */ /* 0x004fe80000100800 */
[----:B------:R-:W2:Y:S04]  /*16c90*/  LDL R16, [R1+0x198] ;  /* 0x0001980001107983 */ /* 0x000ea80000100800 */
[----:B------:R-:W4:Y:S04]  /*16ca0*/  LDL R17, [R1+0x17c] ;  /* 0x00017c0001117983 */ /* 0x000f280000100800 */
[----:B------:R-:W5:Y:S04]  /*16cb0*/  LDL R14, [R1+0x154] ;  /* 0x00015400010e7983 */ /* 0x000f680000100800 */
        /* <DEDUP_REMOVED lines=20> */
[----:B0-----:R-:W2:Y:S01]  /*16e00*/  LDL.LU R5, [R1+0x1820] ;  /* 0x0018200001057983 */ /* 0x001ea20000300800 */
[----:B---3--:R-:W-:-:S04]  /*16e10*/  IMAD.WIDE R22, R22, 0x2, R12 ;  /* 0x0000000216167825 */ /* 0x008fc800078e020c */
[----:B--2---:R-:W-:-:S05]  /*16e20*/  IMAD.WIDE R4, R5, 0x2, R12 ;  /* 0x0000000205047825 */ /* 0x004fca00078e020c */
[----:B------:R0:W-:Y:S04]  /*16e30*/  STL.64 [R1+0x1278], R4 ;  /* 0x0012780401007387 */ /* 0x0001e80000100a00 */
[----:B0-----:R-:W2:Y:S04]  /*16e40*/  LDL.LU R4, [R1+0x181c] ;  /* 0x00181c0001047983 */ /* 0x001ea80000300800 */
[----:B------:R-:W3:Y:S04]  /*16e50*/  LDL R5, [R1+0x4b4] ;  /* 0x0004b40001057983 */ /* 0x000ee80000100800 */
        /* <DEDUP_REMOVED lines=22> */
[----:B0-----:R-:W-:-:S04]  /*16fc0*/  IMAD.WIDE R22, R16, 0x2, R12 ;  /* 0x0000000210167825 */ /* 0x001fc800078e020c */
[--C-:B----4-:R-:W-:Y:S01]  /*16fd0*/  IMAD.WIDE R16, R17, 0x2, R12.reuse ;  /* 0x0000000211107825 */ /* 0x110fe200078e020c */
[----:B------:R0:W-:Y:S04]  /*16fe0*/  STL.64 [R1+0x1308], R22 ;  /* 0x0013081601007387 */ /* 0x0001e80000100a00 */
[----:B0-----:R-:W2:Y:S04]  /*16ff0*/  LDL.LU.64 R22, [R1+0x17f8] ;  /* 0x0017f80001167983 */ /* 0x001ea80000300a00 */
[----:B------:R5:W-:Y:S02]  /*17000*/  STL.64 [R1+0x1318], R16 ;  /* 0x0013181001007387 */ /* 0x000be40000100a00 */
[----:B-----5:R-:W-:-:S04]  /*17010*/  IMAD.WIDE R16, R14, 0x2, R12 ;  /* 0x000000020e107825 */ /* 0x020fc800078e020c */
[--C-:B------:R-:W-:Y:S01]  /*17020*/  IMAD.WIDE R14, R15, 0x2, R12.reuse ;  /* 0x000000020f0e7825 */ /* 0x100fe200078e020c */
[----:B------:R0:W-:Y:S04]  /*17030*/  STL.64 [R1+0x1328], R16 ;  /* 0x0013281001007387 */ /* 0x0001e80000100a00 */
[----:B0-----:R-:W4:Y:S04]  /*17040*/  LDL.LU.64 R16, [R1+0x17f0] ;  /* 0x0017f00001107983 */ /* 0x001f280000300a00 */
[----:B------:R0:W-:Y:S02]  /*17050*/  STL.64 [R1+0x1338], R14 ;  /* 0x0013380e01007387 */ /* 0x0001e40000100a00 */
[----:B0-----:R-:W-:-:S04]  /*17060*/  IMAD.WIDE R14, R10, 0x2, R12 ;  /* 0x000000020a0e7825 */ /* 0x001fc800078e020c */
[--C-:B------:R-:W-:Y:S01]  /*17070*/  IMAD.WIDE R10, R11, 0x2, R12.reuse ;  /* 0x000000020b0a7825 */ /* 0x100fe200078e020c */
[----:B------:R0:W-:Y:S04]  /*17080*/  STL.64 [R1+0x1348], R14 ;  /* 0x0013480e01007387 */ /* 0x0001e80000100a00 */
[----:B0-----:R-:W5:Y:S04]  /*17090*/  LDL.LU.64 R14, [R1+0x17e8] ;  /* 0x0017e800010e7983 */ /* 0x001f680000300a00 */
[----:B------:R0:W-:Y:S02]  /*170a0*/  STL.64 [R1+0x1358], R10 ;  /* 0x0013580a01007387 */ /* 0x0001e40000100a00 */
[----:B0-----:R-:W-:-:S04]  /*170b0*/  IMAD.WIDE R10, R8, 0x2, R12 ;  /* 0x00000002080a7825 */ /* 0x001fc800078e020c */
[--C-:B------:R-:W-:Y:S01]  /*170c0*/  IMAD.WIDE R8, R9, 0x2, R12.reuse ;  /* 0x0000000209087825 */ /* 0x100fe200078e020c */
[----:B------:R0:W-:Y:S04]  /*170d0*/  STL.64 [R1+0x1368], R10 ;  /* 0x0013680a01007387 */ /* 0x0001e80000100a00 */
[----:B0-----:R-:W2:Y:S04]  /*170e0*/  LDL.LU.64 R10, [R1+0x17e0] ;  /* 0x0017e000010a7983 */ /* 0x001ea80000300a00 */
        /* <DEDUP_REMOVED lines=21> */
[----:B0-----:R-:W-:-:S05]  /*17240*/  IMAD.WIDE R2, R6, 0x2, R12 ;  /* 0x0000000206027825 */ /* 0x001fca00078e020c */
[----:B------:R0:W-:Y:S02]  /*17250*/  STL.64 [R1+0x1408], R2 ;  /* 0x0014080201007387 */ /* 0x0001e40000100a00 */
[----:B0-----:R-:W-:-:S05]  /*17260*/  IMAD.WIDE R2, R27, 0x2, R12 ;  /* 0x000000021b027825 */ /* 0x001fca00078e020c */
[----:B------:R0:W-:Y:S02]  /*17270*/  STL.64 [R1+0x1418], R2 ;  /* 0x0014180201007387 */ /* 0x0001e40000100a00 */
[----:B0-----:R-:W-:-:S05]  /*17280*/  IMAD.WIDE R2, R19, 0x2, R12 ;  /* 0x0000000213027825 */ /* 0x001fca00078e020c */
[----:B------:R0:W-:Y:S02]  /*17290*/  STL.64 [R1+0x1428], R2 ;  /* 0x0014280201007387 */ /* 0x0001e40000100a00 */
[----:B0-----:R-:W-:-:S05]  /*172a0*/  IMAD.WIDE R2, R4, 0x2, R12 ;  /* 0x0000000204027825 */ /* 0x001fca00078e020c */
[----:B------:R0:W-:Y:S04]  /*172b0*/  STL.64 [R1+0x1438], R2 ;  /* 0x0014380201007387 */ /* 0x0001e80000100a00 */
[----:B0-----:R-:W2:Y:S02]  /*172c0*/  LDL.LU R3, [R1+0x17bc] ;  /* 0x0017bc0001037983 */ /* 0x001ea40000300800 */
[----:B--2---:R-:W-:-:S05]  /*172d0*/  IMAD.WIDE R2, R3, 0x2, R12 ;  /* 0x0000000203027825 */ /* 0x004fca00078e020c */
[----:B------:R0:W-:Y:S04]  /*172e0*/  STL.64 [R1+0x1448], R2 ;  /* 0x0014480201007387 */ /* 0x0001e80000100a00 */
[----:B0-----:R-:W2:Y:S02]  /*172f0*/  LDL.LU R2, [R1+0x17b8] ;  /* 0x0017b80001027983 */ /* 0x001ea40000300800 */
[----:B--2---:R-:W-:-:S05]  /*17300*/  IMAD.WIDE R2, R2, 0x2, R12 ;  /* 0x0000000202027825 */ /* 0x004fca00078e020c */
[----:B------:R0:W-:Y:S04]  /*17310*/  STL.64 [R1+0x1458], R2 ;  /* 0x0014580201007387 */ /* 0x0001e80000100a00 */
[----:B0-----:R-:W2:Y:S01]  /*17320*/  LDL.LU.64 R2, [R1+0x17b0] ;  /* 0x0017b00001027983 */ /* 0x001ea20000300a00 */
[----:B---3--:R-:W-:-:S04]  /*17330*/  IMAD.WIDE R4, R5, 0x2, R12 ;  /* 0x0000000205047825 */ /* 0x008fc800078e020c */
[----:B------:R-:W-:Y:S01]  /*17340*/  IMAD.WIDE R12, R0, 0x2, R12 ;  /* 0x00000002000c7825 */ /* 0x000fe200078e020c */
[----:B------:R2:W-:Y:S04]  /*17350*/  STL.64 [R1+0x1478], R4 ;  /* 0x0014780401007387 */ /* 0x0005e80000100a00 */
[----:B------:R0:W-:Y:S01]  /*17360*/  STL.64 [R1+0x1468], R12 ;  /* 0x0014680c01007387 */ /* 0x0001e20000100a00 */
[----:B--2---:R-:W-:-:S04]  /*17370*/  IMAD.WIDE R4, R28, 0x2, R2 ;  /* 0x000000021c047825 */ /* 0x004fc800078e0202 */
[--C-:B0-----:R-:W-:Y:S01]  /*17380*/  IMAD.WIDE R12, R20, 0x2, R2.reuse ;  /* 0x00000002140c7825 */ /* 0x101fe200078e0202 */
[----:B------:R0:W-:Y:S04]  /*17390*/  STL.64 [R1+0x28], R4 ;  /* 0x0000280401007387 */ /* 0x0001e80000100a00 */
[----:B------:R5:W-:Y:S01]  /*173a0*/  STL.64 [R1+0x20], R12 ;  /* 0x0000200c01007387 */ /* 0x000be20000100a00 */
[----:B------:R-:W-:-:S04]  /*173b0*/  IMAD.WIDE R28, R29, 0x2, R2 ;  /* 0x000000021d1c7825 */ /* 0x000fc800078e0202 */
[----:B0-----:R-:W-:-:S04]  /*173c0*/  IMAD.WIDE R4, R21, 0x2, R2 ;  /* 0x0000000215047825 */ /* 0x001fc800078e0202 */
[--C-:B------:R-:W-:Y:S01]  /*173d0*/  IMAD.WIDE R20, R24, 0x2, R2.reuse ;  /* 0x0000000218147825 */ /* 0x100fe200078e0202 */
[----:B------:R0:W-:Y:S03]  /*173e0*/  STL.64 [R1+0x18], R4 ;  /* 0x0000180401007387 */ /* 0x0001e60000100a00 */
[--C-:B-----5:R-:W-:Y:S01]  /*173f0*/  IMAD.WIDE R12, R14, 0x2, R2.reuse ;  /* 0x000000020e0c7825 */ /* 0x120fe200078e0202 */
[----:B------:R-:W-:Y:S03]  /*17400*/  STL.64 [R1+0x10], R20 ;  /* 0x0000101401007387 */ /* 0x000fe60000100a00 */
[--C-:B------:R-:W-:Y:S01]  /*17410*/  IMAD.WIDE R26, R26, 0x2, R2.reuse ;  /* 0x000000021a1a7825 */ /* 0x100fe200078e0202 */
[----:B------:R4:W-:Y:S03]  /*17420*/  STL.64 [R1+0x8], R12 ;  /* 0x0000080c01007387 */ /* 0x0009e60000100a00 */
[--C-:B0-----:R-:W-:Y:S01]  /*17430*/  IMAD.WIDE R4, R9, 0x2, R2.reuse ;  /* 0x0000000209047825 */ /* 0x101fe200078e0202 */
[----:B------:R-:W-:Y:S03]  /*17440*/  STL.64 [R1+0x1748], R28 ;  /* 0x0017481c01007387 */ /* 0x000fe60000100a00 */
[--C-:B------:R-:W-:Y:S01]  /*17450*/  IMAD.WIDE R24, R25, 0x2, R2.reuse ;  /* 0x0000000219187825 */ /* 0x100fe200078e0202 */
[----:B------:R0:W-:Y:S03]  /*17460*/  STL.64 [R1], R4 ;  /* 0x0000000401007387 */ /* 0x0001e60000100a00 */
[--C-:B------:R-:W-:Y:S01]  /*17470*/  IMAD.WIDE R6, R7, 0x2, R2.reuse ;  /* 0x0000000207067825 */ /* 0x100fe200078e0202 */
[----:B------:R1:W-:Y:S03]  /*17480*/  STL.64 [R1+0x1750], R26 ;  /* 0x0017501a01007387 */ /* 0x0003e60000100a00 */
[--C-:B----4-:R-:W-:Y:S01]  /*17490*/  IMAD.WIDE R12, R17, 0x2, R2.reuse ;  /* 0x00000002110c7825 */ /* 0x110fe200078e0202 */
[----:B------:R-:W-:Y:S03]  /*174a0*/  STL.64 [R1+0x1758], R24 ;  /* 0x0017581801007387 */ /* 0x000fe60000100a00 */
[----:B0-----:R-:W-:-:S04]  /*174b0*/  IMAD.WIDE R4, R8, 0x2, R2 ;  /* 0x0000000208047825 */ /* 0x001fc800078e0202 */
[--C-:B------:R-:W-:Y:S01]  /*174c0*/  IMAD.WIDE R8, R10, 0x2, R2.reuse ;  /* 0x000000020a087825 */ /* 0x100fe200078e0202 */
[----:B------:R-:W-:Y:S03]  /*174d0*/  STL.64 [R1+0x1760], R4 ;  /* 0x0017600401007387 */ /* 0x000fe60000100a00 */
[--C-:B------:R-:W-:Y:S01]  /*174e0*/  IMAD.WIDE R10, R11, 0x2, R2.reuse ;  /* 0x000000020b0a7825 */ /* 0x100fe200078e0202 */
[----:B------:R-:W-:Y:S03]  /*174f0*/  STL.64 [R1+0x1740], R6 ;  /* 0x0017400601007387 */ /* 0x000fe60000100a00 */
[--C-:B------:R-:W-:Y:S01]  /*17500*/  IMAD.WIDE R14, R15, 0x2, R2.reuse ;  /* 0x000000020f0e7825 */ /* 0x100fe200078e0202 */
[----:B------:R0:W-:Y:S04]  /*17510*/  STL.64 [R1+0x1768], R8 ;  /* 0x0017680801007387 */ /* 0x0001e80000100a00 */
[----:B------:R-:W-:Y:S01]  /*17520*/  STL.64 [R1+0x1770], R10 ;  /* 0x0017700a01007387 */ /* 0x000fe20000100a00 */
[----:B------:R-:W-:-:S03]  /*17530*/  IMAD.WIDE R16, R16, 0x2, R2 ;  /* 0x0000000210107825 */ /* 0x000fc600078e0202 */
[----:B-1----:R-:W2:Y:S04]  /*17540*/  LDL.LU R26, [R1+0x45c] ;  /* 0x00045c00011a7983 */ /* 0x002ea80000300800 */
[----:B------:R-:W-:Y:S04]  /*17550*/  STL.64 [R1+0x1778], R12 ;  /* 0x0017780c01007387 */ /* 0x000fe80000100a00 */
[----:B------:R-:W3:Y:S04]  /*17560*/  LDL.LU R27, [R1+0x3ac] ;  /* 0x0003ac00011b7983 */ /* 0x000ee80000300800 */
[----:B------:R-:W4:Y:S04]  /*17570*/  LDL.LU R28, [R1+0x3a8] ;  /* 0x0003a800011c7983 */ /* 0x000f280000300800 */
[----:B------:R-:W-:Y:S01]  /*17580*/  STL.64 [R1+0x1780], R14 ;  /* 0x0017800e01007387 */ /* 0x000fe20000100a00 */
[----:B------:R-:W-:-:S03]  /*17590*/  IMAD.WIDE R18, R18, 0x2, R2 ;  /* 0x0000000212127825 */ /* 0x000fc600078e0202 */
[----:B------:R-:W5:Y:S04]  /*175a0*/  LDL.LU R29, [R1+0x470] ;  /* 0x00047000011d7983 */ /* 0x000f680000300800 */
[----:B0-----:R-:W3:Y:S04]  /*175b0*/  LDL.LU R9, [R1+0x398] ;  /* 0x0003980001097983 */ /* 0x001ee80000300800 */
[----:B------:R0:W-:Y:S04]  /*175c0*/  STL.64 [R1+0x1788], R16 ;  /* 0x0017881001007387 */ /* 0x0001e80000100a00 */
[----:B0-----:R-:W3:Y:S04]  /*175d0*/  LDL.LU R16, [R1+0x474] ;  /* 0x0004740001107983 */ /* 0x001ee80000300800 */
[----:B------:R-:W3:Y:S04]  /*175e0*/  LDL.LU R17, [R1+0x39c] ;  /* 0x00039c0001117983 */ /* 0x000ee80000300800 */
[----:B------:R-:W3:Y:S04]  /*175f0*/  LDL.LU R6, [R1+0x480] ;  /* 0x0004800001067983 */ /* 0x000ee80000300800 */
[----:B------:R-:W3:Y:S04]  /*17600*/  LDL.LU R14, [R1+0x484] ;  /* 0x00048400010e7983 */ /* 0x000ee80000300800 */
[----:B------:R-:W3:Y:S04]  /*17610*/  LDL.LU R7, [R1+0x498] ;  /* 0x0004980001077983 */ /* 0x000ee80000300800 */
[----:B------:R0:W-:Y:S04]  /*17620*/  STL.64 [R1+0x1790], R18 ;  /* 0x0017901201007387 */ /* 0x0001e80000100a00 */
[----:B0-----:R-:W3:Y:S04]  /*17630*/  LDL.LU R19, [R1+0x458] ;  /* 0x0004580001137983 */ /* 0x001ee80000300800 */
[----:B------:R-:W4:Y:S01]  /*17640*/  LDL.LU R4, [R1+0x49c] ;  /* 0x00049c0001047983 */ /* 0x000f220000300800 */
[----:B------:R-:W-:-:S03]  /*17650*/  IMAD.WIDE R20, R22, 0x2, R2 ;  /* 0x0000000216147825 */ /* 0x000fc600078e0202 */
[----:B------:R-:W4:Y:S04]  /*17660*/  LDL.LU R5, [R1+0x384] ;  /* 0x0003840001057983 */ /* 0x000f280000300800 */
[----:B------:R2:W-:Y:S04]  /*17670*/  STL.64 [R1+0x1798], R20 ;  /* 0x0017981401007387 */ /* 0x0005e80000100a00 */
[----:B------:R-:W4:Y:S04]  /*17680*/  LDL.LU R24, [R1+0x380] ;  /* 0x0003800001187983 */ /* 0x000f280000300800 */
[----:B------:R-:W4:Y:S04]  /*17690*/  LDL.LU R15, [R1+0x4a8] ;  /* 0x0004a800010f7983 */ /* 0x000f280000300800 */
[----:B------:R-:W5:Y:S04]  /*176a0*/  LDL.LU R12, [R1+0x4ac] ;  /* 0x0004ac00010c7983 */ /* 0x000f680000300800 */
[----:B------:R-:W5:Y:S04]  /*176b0*/  LDL.LU R13, [R1+0x374] ;  /* 0x00037400010d7983 */ /* 0x000f680000300800 */
[----:B------:R-:W5:Y:S04]  /*176c0*/  LDL.LU R10, [R1+0x370] ;  /* 0x00037000010a7983 */ /* 0x000f680000300800 */
[----:B------:R-:W5:Y:S04]  /*176d0*/  LDL.LU R11, [R1+0x4c0] ;  /* 0x0004c000010b7983 */ /* 0x000f680000300800 */
[----:B------:R-:W5:Y:S01]  /*176e0*/  LDL.LU R8, [R1+0x4c4] ;  /* 0x0004c40001087983 */ /* 0x000f620000300800 */
[----:B------:R-:W-:-:S03]  /*176f0*/  IMAD.WIDE R22, R23, 0x2, R2 ;  /* 0x0000000217167825 */ /* 0x000fc600078e0202 */
[----:B------:R-:W5:Y:S04]  /*17700*/  LDL.LU R25, [R1+0x4d0] ;  /* 0x0004d00001197983 */ /* 0x000f680000300800 */
[----:B------:R-:W-:Y:S01]  /*17710*/  STL.64 [R1+0x17a0], R22 ;  /* 0x0017a01601007387 */ /* 0x000fe20000100a00 */
[----:B--2---:R-:W-:-:S03]  /*17720*/  IMAD.WIDE R20, R26, 0x2, R2 ;  /* 0x000000021a147825 */ /* 0x004fc600078e0202 */
[----:B------:R-:W2:Y:S01]  /*17730*/  LDL.LU R26, [R1+0x4d4] ;  /* 0x0004d400011a7983 */ /* 0x000ea20000300800 */
[----:B---3--:R-:W-:-:S05]  /*17740*/  IMAD.WIDE R18, R19, 0x2, R2 ;  /* 0x0000000213127825 */ /* 0x008fca00078e0202 */
[----:B------:R0:W-:Y:S04]  /*17750*/  STL.64 [R1+0x110], R18 ;  /* 0x0001101201007387 */ /* 0x0001e80000100a00 */
[----:B------:R4:W-:Y:S01]  /*17760*/  STL.64 [R1+0x120], R20 ;  /* 0x0001201401007387 */ /* 0x0009e20000100a00 */
[----:B0-----:R-:W-:-:S03]  /*17770*/  IMAD.WIDE R18, R27, 0x2, R2 ;  /* 0x000000021b127825 */ /* 0x001fc600078e0202 */
[----:B------:R-:W3:Y:S01]  /*17780*/  LDL.LU R27, [R1+0x35c] ;  /* 0x00035c00011b7983 */ /* 0x000ee20000300800 */
[----:B----4-:R-:W-:-:S03]  /*17790*/  IMAD.WIDE R20, R28, 0x2, R2 ;  /* 0x000000021c147825 */ /* 0x010fc600078e0202 */
[----:B------:R5:W-:Y:S04]  /*177a0*/  STL.64 [R1+0x138], R18 ;  /* 0x0001381201007387 */ /* 0x000be80000100a00 */
[----:B------:R-:W4:Y:S04]  /*177b0*/  LDL.LU R28, [R1+0x358] ;  /* 0x00035800011c7983 */ /* 0x000f280000300800 */
[----:B------:R0:W-:Y:S01]  /*177c0*/  STL.64 [R1+0x148], R20 ;  /* 0x0001481401007387 */ /* 0x0001e20000100a00 */
[----:B-----5:R-:W-:-:S03]  /*177d0*/  IMAD.WIDE R18, R29, 0x2, R2 ;  /* 0x000000021d127825 */ /* 0x020fc600078e0202 */
[----:B------:R-:W5:Y:S01]  /*177e0*/  LDL.LU R29, [R1+0x4e8] ;  /* 0x0004e800011d7983 */ /* 0x000f620000300800 */
[----:B0-----:R-:W-:-:S03]  /*177f0*/  IMAD.WIDE R20, R16, 0x2, R2 ;  /* 0x0000000210147825 */ /* 0x001fc600078e0202 */
[----:B------:R0:W-:Y:S01]  /*17800*/  STL.64 [R1+0x160], R18 ;  /* 0x0001601201007387 */ /* 0x0001e20000100a00 */
[----:B------:R-:W-:-:S03]  /*17810*/  IMAD.WIDE R16, R17, 0x2, R2 ;  /* 0x0000000211107825 */ /* 0x000fc600078e0202 */
[----:B------:R-:W-:Y:S01]  /*17820*/  STL.64 [R1+0x180], R20 ;  /* 0x0001801401007387 */ /* 0x000fe20000100a00 */
[----:B0-----:R-:W-:-:S03]  /*17830*/  IMAD.WIDE R18, R9, 0x2, R2 ;  /* 0x0000000209127825 */ /* 0x001fc600078e0202 */
[----:B------:R-:W5:Y:S04]  /*17840*/  LDL.LU R9, [R1+0x4ec] ;  /* 0x0004ec0001097983 */ /* 0x000f680000300800 */
[----:B------:R0:W-:Y:S04]  /*17850*/  STL.64 [R1+0x190], R16 ;  /* 0x0001901001007387 */ /* 0x0001e80000100a00 */
[----:B------:R1:W-:Y:S01]  /*17860*/  STL.64 [R1+0x1a8], R18 ;  /* 0x0001a81201007387 */ /* 0x0003e20000100a00 */
[----:B0-----:R-:W-:-:S03]  /*17870*/  IMAD.WIDE R16, R6, 0x2, R2 ;  /* 0x0000000206107825 */ /* 0x001fc600078e0202 */
[----:B------:R-:W5:Y:S01]  /*17880*/  LDL.LU R6, [R1+0x34c] ;  /* 0x00034c0001067983 */ /* 0x000f620000300800 */
[----:B-1----:R-:W-:-:S03]  /*17890*/  IMAD.WIDE R18, R14, 0x2, R2 ;  /* 0x000000020e127825 */ /* 0x002fc600078e0202 */
[----:B------:R0:W-:Y:S02]  /*178a0*/  STL.64 [R1+0x1b8], R16 ;  /* 0x0001b81001007387 */ /* 0x0001e40000100a00 */
[--C-:B0-----:R-:W-:Y:S02]  /*178b0*/  IMAD.WIDE R16, R7, 0x2, R2.reuse ;  /* 0x0000000207107825 */ /* 0x101fe400078e0202 */
[----:B------:R-:W5:Y:S04]  /*178c0*/  LDL.LU R7, [R1+0x348] ;  /* 0x0003480001077983 */ /* 0x000f680000300800 */
[----:B------:R0:W-:Y:S04]  /*178d0*/  STL.64 [R1+0x1c8], R18 ;  /* 0x0001c81201007387 */ /* 0x0001e80000100a00 */
[----:B------:R1:W-:Y:S01]  /*178e0*/  STL.64 [R1+0x1e0], R16 ;  /* 0x0001e01001007387 */ /* 0x0003e20000100a00 */
[----:B0-----:R-:W-:-:S03]  /*178f0*/  IMAD.WIDE R18, R4, 0x2, R2 ;  /* 0x0000000204127825 */ /* 0x001fc600078e0202 */
[----:B------:R-:W5:Y:S01]  /*17900*/  LDL.LU R4, [R1+0x4f8] ;  /* 0x0004f80001047983 */ /* 0x000f620000300800 */
[----:B-1----:R-:W-:-:S03]  /*17910*/  IMAD.WIDE R16, R5, 0x2, R2 ;  /* 0x0000000205107825 */ /* 0x002fc600078e0202 */
[----:B------:R0:W-:Y:S04]  /*17920*/  STL.64 [R1+0x1f0], R18 ;  /* 0x0001f01201007387 */ /* 0x0001e80000100a00 */
[----:B------:R-:W5:Y:S04]  /*17930*/  LDL.LU R5, [R1+0x4fc] ;  /* 0x0004fc0001057983 */ /* 0x000f680000300800 */
[----:B------:R1:W-:Y:S01]  /*17940*/  STL.64 [R1+0x208], R16 ;  /* 0x0002081001007387 */ /* 0x0003e20000100a00 */
[----:B0-----:R-:W-:-:S03]  /*17950*/  IMAD.WIDE R18, R24, 0x2, R2 ;  /* 0x0000000218127825 */ /* 0x001fc600078e0202 */
[----:B------:R-:W5:Y:S01]  /*17960*/  LDL.LU R24, [R1+0x508] ;  /* 0x0005080001187983 */ /* 0x000f620000300800 */
[----:B-1----:R-:W-:-:S03]  /*17970*/  IMAD.WIDE R16, R15, 0x2, R2 ;  /* 0x000000020f107825 */ /* 0x002fc600078e0202 */
[----:B------:R-:W-:Y:S01]  /*17980*/  STL.64 [R1+0x218], R18 ;  /* 0x0002181201007387 */ /* 0x000fe20000100a00 */
[----:B------:R-:W-:-:S03]  /*17990*/  IMAD.WIDE R14, R12, 0x2, R2 ;  /* 0x000000020c0e7825 */ /* 0x000fc600078e0202 */
[----:B------:R0:W-:Y:S01]  /*179a0*/  STL.64 [R1+0x230], R16 ;  /* 0x0002301001007387 */ /* 0x0001e20000100a00 */
[----:B------:R-:W-:-:S03]  /*179b0*/  IMAD.WIDE R12, R13, 0x2, R2 ;  /* 0x000000020d0c7825 */ /* 0x000fc600078e0202 */
[----:B------:R1:W-:Y:S04]  /*179c0*/  STL.64 [R1+0x240], R14 ;  /* 0x0002400e01007387 */ /* 0x0003e80000100a00 */
[----:B------:R1:W-:Y:S01]  /*179d0*/  STL.64 [R1+0x258], R12 ;  /* 0x0002580c01007387 */ /* 0x0003e20000100a00 */
[----:B0-----:R-:W-:-:S04]  /*179e0*/  IMAD.WIDE R16, R10, 0x2, R2 ;  /* 0x000000020a107825 */ /* 0x001fc800078e0202 */
[--C-:B-1----:R-:W-:Y:S01]  /*179f0*/  IMAD.WIDE R14, R11, 0x2, R2.reuse ;  /* 0x000000020b0e7825 */ /* 0x102fe200078e0202 */
[----:B------:R-:W-:Y:S03]  /*17a00*/  STL.64 [R1+0x268], R16 ;  /* 0x0002681001007387 */ /* 0x000fe60000100a00 */
[--C-:B------:R-:W-:Y:S01]  /*17a10*/  IMAD.WIDE R12, R8, 0x2, R2.reuse ;  /* 0x00000002080c7825 */ /* 0x100fe200078e0202 */
[----:B------:R-:W-:Y:S03]  /*17a20*/  STL.64 [R1+0x280], R14 ;  /* 0x0002800e01007387 */ /* 0x000fe60000100a00 */
[--C-:B------:R-:W-:Y:S01]  /*17a30*/  IMAD.WIDE R10, R25, 0x2, R2.reuse ;  /* 0x00000002190a7825 */ /* 0x100fe200078e0202 */
[----:B------:R-:W5:Y:S04]  /*17a40*/  LDL.LU R19, [R1+0x50c] ;  /* 0x00050c0001137983 */ /* 0x000f680000300800 */
[----:B------:R2:W-:Y:S04]  /*17a50*/  STL.64 [R1+0x290], R12 ;  /* 0x0002900c01007387 */ /* 0x0005e80000100a00 */
[----:B------:R-:W5:Y:S04]  /*17a60*/  LDL.LU R25, [R1+0x518] ;  /* 0x0005180001197983 */ /* 0x000f680000300800 */
[----:B------:R3:W-:Y:S01]  /*17a70*/  STL.64 [R1+0x2a8], R10 ;  /* 0x0002a80a01007387 */ /* 0x0007e20000100a00 */
[----:B--2---:R-:W-:-:S03]  /*17a80*/  IMAD.WIDE R12, R26, 0x2, R2 ;  /* 0x000000021a0c7825 */ /* 0x004fc600078e0202 */
[----:B------:R-:W2:Y:S04]  /*17a90*/  LDL.LU R26, [R1+0x51c] ;  /* 0x00051c00011a7983 */ /* 0x000ea80000300800 */
[----:B------:R4:W-:Y:S01]  /*17aa0*/  STL.64 [R1+0x2b8], R12 ;  /* 0x0002b80c01007387 */ /* 0x0009e20000100a00 */
[----:B---3--:R-:W-:-:S03]  /*17ab0*/  IMAD.WIDE R10, R27, 0x2, R2 ;  /* 0x000000021b0a7825 */ /* 0x008fc600078e0202 */
[----:B------:R-:W3:Y:S04]  /*17ac0*/  LDL.LU R27, [R1+0x528] ;  /* 0x00052800011b7983 */ /* 0x000ee80000300800 */
[----:B------:R5:W-:Y:S01]  /*17ad0*/  STL.64 [R1+0x2d0], R10 ;  /* 0x0002d00a01007387 */ /* 0x000be20000100a00 */
[----:B----4-:R-:W-:-:S03]  /*17ae0*/  IMAD.WIDE R12, R28, 0x2, R2 ;  /* 0x000000021c0c7825 */ /* 0x010fc600078e0202 */
[----:B------:R-:W4:Y:S04]  /*17af0*/  LDL.LU R28, [R1+0x52c] ;  /* 0x00052c00011c7983 */ /* 0x000f280000300800 */
[----:B------:R0:W-:Y:S01]  /*17b00*/  STL.64 [R1+0x2e0], R12 ;  /* 0x0002e00c01007387 */ /* 0x0001e20000100a00 */
[----:B-----5:R-:W-:-:S03]  /*17b10*/  IMAD.WIDE R10, R29, 0x2, R2 ;  /* 0x000000021d0a7825 */ /* 0x020fc600078e0202 */
[----:B------:R-:W5:Y:S04]  /*17b20*/  LDL.LU R16, [R1+0x538] ;  /* 0x0005380001107983 */ /* 0x000f680000300800 */
[----:B------:R-:W5:Y:S04]  /*17b30*/  LDL.LU R17, [R1+0x53c] ;  /* 0x00053c0001117983 */ /* 0x000f680000300800 */
[----:B------:R1:W-:Y:S04]  /*17b40*/  STL.64 [R1+0x2f8], R10 ;  /* 0x0002f80a01007387 */ /* 0x0003e80000100a00 */
[----:B------:R-:W5:Y:S01]  /*17b50*/  LDL.LU R29, [R1+0x548] ;  /* 0x00054800011d7983 */ /* 0x000f620000300800 */
[----:B0-----:R-:W-:-:S03]  /*17b60*/  IMAD.WIDE R12, R9, 0x2, R2 ;  /* 0x00000002090c7825 */ /* 0x001fc600078e0202 */
[----:B------:R-:W5:Y:S04]  /*17b70*/  LDL.LU R9, [R1+0x54c] ;  /* 0x00054c0001097983 */ /* 0x000f680000300800 */
[----:B------:R0:W-:Y:S04]  /*17b80*/  STL.64 [R1+0x308], R12 ;  /* 0x0003080c01007387 */ /* 0x0001e80000100a00 */
[----:B------:R-:W5:Y:S01]  /*17b90*/  LDL.LU R14, [R1+0x558] ;  /* 0x00055800010e7983 */ /* 0x000f620000300800 */
[----:B-1----:R-:W-:-:S03]  /*17ba0*/  IMAD.WIDE R10, R6, 0x2, R2 ;  /* 0x00000002060a7825 */ /* 0x002fc600078e0202 */
[----:B------:R-:W5:Y:S04]  /*17bb0*/  LDL.LU R6, [R1+0x55c] ;  /* 0x00055c0001067983 */ /* 0x000f680000300800 */
[----:B------:R1:W-:Y:S01]  /*17bc0*/  STL.64 [R1+0x320], R10 ;  /* 0x0003200a01007387 */ /* 0x0003e20000100a00 */
[----:B0-----:R-:W-:-:S03]  /*17bd0*/  IMAD.WIDE R12, R7, 0x2, R2 ;  /* 0x00000002070c7825 */ /* 0x001fc600078e0202 */
[----:B------:R-:W5:Y:S04]  /*17be0*/  LDL.LU R7, [R1+0x568] ;  /* 0x0005680001077983 */ /* 0x000f680000300800 */
[----:B------:R0:W-:Y:S01]  /*17bf0*/  STL.64 [R1+0x330], R12 ;  /* 0x0003300c01007387 */ /* 0x0001e20000100a00 */
        /* <DEDUP_REMOVED lines=8> */
[----:B0-----:R-:W5:Y:S04]  /*17c80*/  LDL.LU R12, [R1+0x588] ;  /* 0x00058800010c7983 */ /* 0x001f680000300800 */
[----:B------:R0:W-:Y:S04]  /*17c90*/  STL.64 [R1+0x370], R10 ;  /* 0x0003700a01007387 */ /* 0x0001e80000100a00 */
[----:B------:R-:W5:Y:S04]  /*17ca0*/  LDL.LU R13, [R1+0x58c] ;  /* 0x00058c00010d7983 */ /* 0x000f680000300800 */
[----:B0-----:R-:W5:Y:S04]  /*17cb0*/  LDL.LU R10, [R1+0x590] ;  /* 0x00059000010a7983 */ /* 0x001f680000300800 */
[----:B------:R-:W5:Y:S04]  /*17cc0*/  LDL.LU R11, [R1+0x598] ;  /* 0x00059800010b7983 */ /* 0x000f680000300800 */
[----:B------:R-:W5:Y:S04]  /*17cd0*/  LDL.LU R8, [R1+0x59c] ;  /* 0x00059c0001087983 */ /* 0x000f680000300800 */
[----:B------:R-:W5:Y:S01]  /*17ce0*/  LDL.LU R24, [R1+0x5a0] ;  /* 0x0005a00001187983 */ /* 0x000f620000300800 */
[----:B------:R-:W-:-:S04]  /*17cf0*/  IMAD.WIDE R18, R19, 0x2, R2 ;  /* 0x0000000213127825 */ /* 0x000fc800078e0202 */
[--C-:B------:R-:W-:Y:S02]  /*17d00*/  IMAD.WIDE R20, R25, 0x2, R2.reuse ;  /* 0x0000000219147825 */ /* 0x100fe400078e0202 */
[----:B------:R-:W5:Y:S04]  /*17d10*/  LDL.LU R25, [R1+0x5a4] ;  /* 0x0005a40001197983 */ /* 0x000f680000300800 */
[----:B------:R2:W-:Y:S04]  /*17d20*/  STL.64 [R1+0x380], R18 ;  /* 0x0003801201007387 */ /* 0x0005e80000100a00 */
        /* <DEDUP_REMOVED lines=10> */
[----:B-----5:R-:W-:-:S05]  /*17dd0*/  IMAD.WIDE R20, R16, 0x2, R2 ;  /* 0x0000000210147825 */ /* 0x020fca00078e0202 */
[----:B------:R-:W-:Y:S01]  /*17de0*/  STL.64 [R1+0x3e8], R20 ;  /* 0x0003e81401007387 */ /* 0x000fe20000100a00 */
[----:B0-----:R-:W-:-:S03]  /*17df0*/  IMAD.WIDE R18, R29, 0x2, R2 ;  /* 0x000000021d127825 */ /* 0x001fc600078e0202 */
[----:B------:R-:W5:Y:S01]  /*17e00*/  LDL.LU R29, [R1+0x5b4] ;  /* 0x0005b400011d7983 */ /* 0x000f620000300800 */
[----:B------:R-:W-:-:S05]  /*17e10*/  IMAD.WIDE R16, R17, 0x2, R2 ;  /* 0x0000000211107825 */ /* 0x000fca00078e0202 */
        /* <DEDUP_REMOVED lines=35> */
[----:B0-----:R-:W-:-:S03]  /*18050*/  IMAD.WIDE R12, R25, 0x2, R2 ;  /* 0x00000002190c7825 */ /* 0x001fc600078e0202 */
        /* <DEDUP_REMOVED lines=10> */
[----:B------:R-:W4:Y:S04]  /*18100*/  LDL.LU R17, [R1+0x5e4] ;  /* 0x0005e40001117983 */ /* 0x000f280000300800 */
[----:B------:R0:W-:Y:S04]  /*18110*/  STL.64 [R1+0x548], R10 ;  /* 0x0005480a01007387 */ /* 0x0001e80000100a00 */
[----:B------:R-:W4:Y:S01]  /*18120*/  LDL.LU R28, [R1+0x5e8] ;  /* 0x0005e800011c7983 */ /* 0x000f220000300800 */
[----:B-----5:R-:W-:-:S03]  /*18130*/  IMAD.WIDE R12, R29, 0x2, R2 ;  /* 0x000000021d0c7825 */ /* 0x020fc600078e0202 */
[----:B------:R-:W5:Y:S04]  /*18140*/  LDL.LU R29, [R1+0x5ec] ;  /* 0x0005ec00011d7983 */ /* 0x000f680000300800 */
[----:B------:R1:W-:Y:S04]  /*18150*/  STL.64 [R1+0x558], R12 ;  /* 0x0005580c01007387 */ /* 0x0003e80000100a00 */
[----:B------:R-:W5:Y:S01]  /*18160*/  LDL.LU R14, [R1+0x5f0] ;  /* 0x0005f000010e7983 */ /* 0x000f620000300800 */
        /* <DEDUP_REMOVED lines=14> */
[----:B-1----:R-:W5:Y:S04]  /*18250*/  LDL.LU R12, [R1+0x618] ;  /* 0x00061800010c7983 */ /* 0x002f680000300800 */
        /* <DEDUP_REMOVED lines=18> */
[----:B------:R-:W3:Y:S01]  /*18380*/  LDL.LU R27, [R1+0x63c] ;  /* 0x00063c00011b7983 */ /* 0x000ee20000300800 */
[----:B----4-:R-:W-:-:S03]  /*18390*/  IMAD.WIDE R20, R16, 0x2, R2 ;  /* 0x0000000210147825 */ /* 0x010fc600078e0202 */
[----:B------:R0:W-:Y:S01]  /*183a0*/  STL.64 [R1+0x9e0], R18 ;  /* 0x0009e01201007387 */ /* 0x0001e20000100a00 */
[----:B------:R-:W-:-:S03]  /*183b0*/  IMAD.WIDE R16, R17, 0x2, R2 ;  /* 0x0000000211107825 */ /* 0x000fc600078e0202 */
[----:B------:R-:W-:Y:S01]  /*183c0*/  STL.64 [R1+0x9f0], R20 ;  /* 0x0009f01401007387 */ /* 0x000fe20000100a00 */
[----:B0-----:R-:W-:-:S03]  /*183d0*/  IMAD.WIDE R18, R28, 0x2, R2 ;  /* 0x000000021c127825 */ /* 0x001fc600078e0202 */
[----:B------:R-:W4:Y:S04]  /*183e0*/  LDL.LU R28, [R1+0x640] ;  /* 0x00064000011c7983 */ /* 0x000f280000300800 */
[----:B------:R5:W-:Y:S04]  /*183f0*/  STL.64 [R1+0xa00], R16 ;  /* 0x000a001001007387 */ /* 0x000be80000100a00 */
[----:B------:R0:W-:Y:S01]  /*18400*/  STL.64 [R1+0xa10], R18 ;  /* 0x000a101201007387 */ /* 0x0001e20000100a00 */
[----:B-----5:R-:W-:-:S03]  /*18410*/  IMAD.WIDE R16, R29, 0x2, R2 ;  /* 0x000000021d107825 */ /* 0x020fc600078e0202 */
[----:B------:R-:W5:Y:S01]  /*18420*/  LDL.LU R29, [R1+0x644] ;  /* 0x00064400011d7983 */ /* 0x000f620000300800 */
[----:B0-----:R-:W-:-:S03]  /*18430*/  IMAD.WIDE R18, R14, 0x2, R2 ;  /* 0x000000020e127825 */ /* 0x001fc600078e0202 */
[----:B------:R0:W-:Y:S02]  /*18440*/  STL.64 [R1+0xa20], R16 ;  /* 0x000a201001007387 */ /* 0x0001e40000100a00 */
[--C-:B0-----:R-:W-:Y:S02]  /*18450*/  IMAD.WIDE R16, R9, 0x2, R2.reuse ;  /* 0x0000000209107825 */ /* 0x101fe400078e0202 */
[----:B------:R-:W5:Y:S04]  /*18460*/  LDL.LU R9, [R1+0x648] ;  /* 0x0006480001097983 */ /* 0x000f680000300800 */
[----:B------:R0:W-:Y:S04]  /*18470*/  STL.64 [R1+0xa30], R18 ;  /* 0x000a301201007387 */ /* 0x0001e80000100a00 */
        /* <DEDUP_REMOVED lines=8> */
[----:B------:R-:W5:Y:S01]  /*18500*/  LDL.LU R4, [R1+0x654] ;  /* 0x0006540001047983 */ /* 0x000f620000300800 */
[----:B-1----:R-:W-:-:S03]  /*18510*/  IMAD.WIDE R16, R15, 0x2, R2 ;  /* 0x000000020f107825 */ /* 0x002fc600078e0202 */
[----:B------:R-:W-:Y:S01]  /*18520*/  STL.64 [R1+0xa70], R18 ;  /* 0x000a701201007387 */ /* 0x000fe20000100a00 */
[----:B------:R-:W-:-:S03]  /*18530*/  IMAD.WIDE R14, R12, 0x2, R2 ;  /* 0x000000020c0e7825 */ /* 0x000fc600078e0202 */
[----:B------:R0:W-:Y:S04]  /*18540*/  STL.64 [R1+0xa80], R16 ;  /* 0x000a801001007387 */ /* 0x0001e80000100a00 */
[----:B------:R1:W-:Y:S01]  /*18550*/  STL.64 [R1+0xa90], R14 ;  /* 0x000a900e01007387 */ /* 0x0003e20000100a00 */
[----:B------:R-:W-:-:S05]  /*18560*/  IMAD.WIDE R12, R13, 0x2, R2 ;  /* 0x000000020d0c7825 */ /* 0x000fca00078e0202 */
        /* <DEDUP_REMOVED lines=17> */
[----:B--2---:R-:W-:-:S03]  /*18680*/  IMAD.WIDE R12, R26, 0x2, R2 ;  /* 0x000000021a0c7825 */ /* 0x004fc600078e0202 */
[----:B------:R-:W2:Y:S04]  /*18690*/  LDL.LU R26, [R1+0x668] ;  /* 0x00066800011a7983 */ /* 0x000ea80000300800 */
[----:B------:R4:W-:Y:S04]  /*186a0*/  STL.64 [R1+0xb10], R12 ;  /* 0x000b100c01007387 */ /* 0x0009e80000100a00 */
[----:B------:R-:W2:Y:S04]  /*186b0*/  LDL.LU R16, [R1+0x66c] ;  /* 0x00066c0001107983 */ /* 0x000ea80000300800 */
[----:B------:R-:W2:Y:S01]  /*186c0*/  LDL.LU R17, [R1+0x670] ;  /* 0x0006700001117983 */ /* 0x000ea20000300800 */
[----:B---3--:R-:W-:-:S05]  /*186d0*/  IMAD.WIDE R10, R27, 0x2, R2 ;  /* 0x000000021b0a7825 */ /* 0x008fca00078e0202 */
[----:B------:R5:W-:Y:S04]  /*186e0*/  STL.64 [R1+0xb20], R10 ;  /* 0x000b200a01007387 */ /* 0x000be80000100a00 */
[----:B------:R-:W3:Y:S01]  /*186f0*/  LDL.LU R27, [R1+0x674] ;  /* 0x00067400011b7983 */ /* 0x000ee20000300800 */
[----:B----4-:R-:W-:-:S03]  /*18700*/  IMAD.WIDE R12, R28, 0x2, R2 ;  /* 0x000000021c0c7825 */ /* 0x010fc600078e0202 */
[----:B------:R-:W4:Y:S04]  /*18710*/  LDL.LU R28, [R1+0x678] ;  /* 0x00067800011c7983 */ /* 0x000f280000300800 */
[----:B------:R0:W-:Y:S04]  /*18720*/  STL.64 [R1+0xb30], R12 ;  /* 0x000b300c01007387 */ /* 0x0001e80000100a00 */
[----:B------:R-:W4:Y:S01]  /*18730*/  LDL.LU R14, [R1+0x67c] ;  /* 0x00067c00010e7983 */ /* 0x000f220000300800 */
[----:B-----5:R-:W-:-:S03]  /*18740*/  IMAD.WIDE R10, R29, 0x2, R2 ;  /* 0x000000021d0a7825 */ /* 0x020fc600078e0202 */
        /* <DEDUP_REMOVED lines=31> */
[----:B--2---:R-:W-:-:S03]  /*18940*/  IMAD.WIDE R18, R26, 0x2, R2 ;  /* 0x000000021a127825 */ /* 0x004fc600078e0202 */
[----:B------:R-:W2:Y:S01]  /*18950*/  LDL.LU R26, [R1+0x6b8] ;  /* 0x0006b800011a7983 */ /* 0x000ea20000300800 */
[----:B0-----:R-:W-:-:S03]  /*18960*/  IMAD.WIDE R20, R16, 0x2, R2 ;  /* 0x0000000210147825 */ /* 0x001fc600078e0202 */
[----:B------:R3:W-:Y:S01]  /*18970*/  STL.64 [R1+0xbd0], R18 ;  /* 0x000bd01201007387 */ /* 0x0007e20000100a00 */
[----:B------:R-:W-:-:S03]  /*18980*/  IMAD.WIDE R16, R17, 0x2, R2 ;  /* 0x0000000211107825 */ /* 0x000fc600078e0202 */
[----:B------:R-:W-:Y:S01]  /*18990*/  STL.64 [R1+0xbe0], R20 ;  /* 0x000be01401007387 */ /* 0x000fe20000100a00 */
[----:B---3--:R-:W-:-:S03]  /*189a0*/  IMAD.WIDE R18, R27, 0x2, R2 ;  /* 0x000000021b127825 */ /* 0x008fc600078e0202 */
[----:B------:R-:W3:Y:S04]  /*189b0*/  LDL.LU R27, [R1+0x6bc] ;  /* 0x0006bc00011b7983 */ /* 0x000ee80000300800 */
[----:B------:R4:W-:Y:S04]  /*189c0*/  STL.64 [R1+0xbf0], R16 ;  /* 0x000bf01001007387 */ /* 0x0009e80000100a00 */
[----:B------:R-:W-:Y:S01]  /*189d0*/  STL.64 [R1+0xc00], R18 ;  /* 0x000c001201007387 */ /* 0x000fe20000100a00 */
[----:B----4-:R-:W-:-:S03]  /*189e0*/  IMAD.WIDE R16, R28, 0x2, R2 ;  /* 0x000000021c107825 */ /* 0x010fc600078e0202 */
[----:B------:R-:W4:Y:S04]  /*189f0*/  LDL.LU R28, [R1+0x6c0] ;  /* 0x0006c000011c7983 */ /* 0x000f280000300800 */
[----:B------:R5:W-:Y:S02]  /*18a00*/  STL.64 [R1+0xc10], R16 ;  /* 0x000c101001007387 */ /* 0x000be40000100a00 */
[--C-:B-----5:R-:W-:Y:S02]  /*18a10*/  IMAD.WIDE R16, R29, 0x2, R2.reuse ;  /* 0x000000021d107825 */ /* 0x120fe400078e0202 */
[----:B------:R-:W5:Y:S02]  /*18a20*/  LDL.LU R29, [R1+0x6c4] ;  /* 0x0006c400011d7983 */ /* 0x000f640000300800 */
[----:B------:R-:W-:-:S05]  /*18a30*/  IMAD.WIDE R18, R14, 0x2, R2 ;  /* 0x000000020e127825 */ /* 0x000fca00078e0202 */
        /* <DEDUP_REMOVED lines=35> */
[----:B------:R3:W-:Y:S04]  /*18c70*/  STL.64 [R1+0xd00], R12 ;  /* 0x000d000c01007387 */ /* 0x0007e80000100a00 */
[----:B------:R-:W5:Y:S04]  /*18c80*/  LDL.LU R16, [R1+0x6e8] ;  /* 0x0006e80001107983 */ /* 0x000f680000300800 */
[----:B------:R-:W5:Y:S01]  /*18c90*/  LDL.LU R17, [R1+0x6ec] ;  /* 0x0006ec0001117983 */ /* 0x000f620000300800 */
[----:B--2---:R-:W-:-:S05]  /*18ca0*/  IMAD.WIDE R10, R26, 0x2, R2 ;  /* 0x000000021a0a7825 */ /* 0x004fca00078e0202 */
[----:B------:R4:W-:Y:S04]  /*18cb0*/  STL.64 [R1+0xd10], R10 ;  /* 0x000d100a01007387 */ /* 0x0009e80000100a00 */
[----:B------:R-:W2:Y:S01]  /*18cc0*/  LDL.LU R26, [R1+0x6f0] ;  /* 0x0006f000011a7983 */ /* 0x000ea20000300800 */
[----:B---3--:R-:W-:-:S03]  /*18cd0*/  IMAD.WIDE R12, R27, 0x2, R2 ;  /* 0x000000021b0c7825 */ /* 0x008fc600078e0202 */
[----:B------:R-:W3:Y:S04]  /*18ce0*/  LDL.LU R27, [R1+0x6f4] ;  /* 0x0006f400011b7983 */ /* 0x000ee80000300800 */
[----:B------:R5:W-:Y:S04]  /*18cf0*/  STL.64 [R1+0xd20], R12 ;  /* 0x000d200c01007387 */ /* 0x000be80000100a00 */
[----:B------:R-:W3:Y:S01]  /*18d00*/  LDL.LU R14, [R1+0x6f8] ;  /* 0x0006f800010e7983 */ /* 0x000ee20000300800 */
[----:B----4-:R-:W-:-:S03]  /*18d10*/  IMAD.WIDE R10, R28, 0x2, R2 ;  /* 0x000000021c0a7825 */ /* 0x010fc600078e0202 */
[----:B------:R-:W4:Y:S04]  /*18d20*/  LDL.LU R28, [R1+0x6fc] ;  /* 0x0006fc00011c7983 */ /* 0x000f280000300800 */
[----:B------:R0:W-:Y:S01]  /*18d30*/  STL.64 [R1+0xd30], R10 ;  /* 0x000d300a01007387 */ /* 0x0001e20000100a00 */
        /* <DEDUP_REMOVED lines=8> */
[----:B------:R1:W-:Y:S04]  /*18dc0*/  STL.64 [R1+0xd60], R12 ;  /* 0x000d600c01007387 */ /* 0x0003e80000100a00 */
[----:B------:R-:W5:Y:S01]  /*18dd0*/  LDL.LU R15, [R1+0x70c] ;  /* 0x00070c00010f7983 */ /* 0x000f620000300800 */
[----:B0-----:R-:W-:-:S03]  /*18de0*/  IMAD.WIDE R10, R7, 0x2, R2 ;  /* 0x00000002070a7825 */ /* 0x001fc600078e0202 */
        /* <DEDUP_REMOVED lines=21> */
[----:B-1----:R-:W-:-:S04]  /*18f40*/  IMAD.WIDE R20, R16, 0x2, R2 ;  /* 0x0000000210147825 */ /* 0x002fc800078e0202 */
[--C-:B------:R-:W-:Y:S01]  /*18f50*/  IMAD.WIDE R16, R17, 0x2, R2.reuse ;  /* 0x0000000211107825 */ /* 0x100fe200078e0202 */
[----:B------:R-:W-:Y:S03]  /*18f60*/  STL.64 [R1+0xdd0], R20 ;  /* 0x000dd01401007387 */ /* 0x000fe60000100a00 */
[--C-:B--2---:R-:W-:Y:S02]  /*18f70*/  IMAD.WIDE R18, R26, 0x2, R2.reuse ;  /* 0x000000021a127825 */ /* 0x104fe400078e0202 */
[----:B------:R-:W2:Y:S04]  /*18f80*/  LDL.LU R26, [R1+0x738] ;  /* 0x00073800011a7983 */ /* 0x000ea80000300800 */
[----:B------:R3:W-:Y:S04]  /*18f90*/  STL.64 [R1+0xde0], R16 ;  /* 0x000de01001007387 */ /* 0x0007e80000100a00 */
[----:B------:R0:W-:Y:S01]  /*18fa0*/  STL.64 [R1+0xdf0], R18 ;  /* 0x000df01201007387 */ /* 0x0001e20000100a00 */
[----:B---3--:R-:W-:-:S03]  /*18fb0*/  IMAD.WIDE R16, R27, 0x2, R2 ;  /* 0x000000021b107825 */ /* 0x008fc600078e0202 */
[----:B------:R-:W3:Y:S04]  /*18fc0*/  LDL.LU R27, [R1+0x73c] ;  /* 0x00073c00011b7983 */ /* 0x000ee80000300800 */
[----:B------:R4:W-:Y:S01]  /*18fd0*/  STL.64 [R1+0xe00], R16 ;  /* 0x000e001001007387 */ /* 0x0009e20000100a00 */
[----:B0-----:R-:W-:-:S04]  /*18fe0*/  IMAD.WIDE R18, R14, 0x2, R2 ;  /* 0x000000020e127825 */ /* 0x001fc800078e0202 */
[--C-:B----4-:R-:W-:Y:S02]  /*18ff0*/  IMAD.WIDE R16, R28, 0x2, R2.reuse ;  /* 0x000000021c107825 */ /* 0x110fe400078e0202 */
[----:B------:R-:W4:Y:S04]  /*19000*/  LDL.LU R28, [R1+0x740] ;  /* 0x00074000011c7983 */ /* 0x000f280000300800 */
[----:B------:R5:W-:Y:S04]  /*19010*/  STL.64 [R1+0xe10], R18 ;  /* 0x000e101201007387 */ /* 0x000be80000100a00 */
        /* <DEDUP_REMOVED lines=8> */
[----:B------:R-:W5:Y:S01]  /*190a0*/  LDL.LU R6, [R1+0x74c] ;  /* 0x00074c0001067983 */ /* 0x000f620000300800 */
[----:B0-----:R-:W-:-:S03]  /*190b0*/  IMAD.WIDE R16, R15, 0x2, R2 ;  /* 0x000000020f107825 */ /* 0x001fc600078e0202 */
        /* <DEDUP_REMOVED lines=27> */
[----:B------:R-:W5:Y:S04]  /*19270*/  LDL.LU R17, [R1+0x768] ;  /* 0x0007680001117983 */ /* 0x000f680000300800 */
[----:B------:R3:W-:Y:S04]  /*19280*/  STL.64 [R1+0xf00], R10 ;  /* 0x000f000a01007387 */ /* 0x0007e80000100a00 */
[----:B------:R-:W5:Y:S01]  /*19290*/  LDL.LU R25, [R1+0x76c] ;  /* 0x00076c0001197983 */ /* 0x000f620000300800 */
[----:B--2---:R-:W-:-:S03]  /*192a0*/  IMAD.WIDE R12, R26, 0x2, R2 ;  /* 0x000000021a0c7825 */ /* 0x004fc600078e0202 */
[----:B------:R-:W2:Y:S04]  /*192b0*/  LDL.LU R26, [R1+0x770] ;  /* 0x00077000011a7983 */ /* 0x000ea80000300800 */
[----:B------:R4:W-:Y:S04]  /*192c0*/  STL.64 [R1+0xf10], R12 ;  /* 0x000f100c01007387 */ /* 0x0009e80000100a00 */
[----:B------:R-:W2:Y:S01]  /*192d0*/  LDL.LU R14, [R1+0x774] ;  /* 0x00077400010e7983 */ /* 0x000ea20000300800 */
        /* <DEDUP_REMOVED lines=11> */
[----:B------:R0:W-:Y:S04]  /*19390*/  STL.64 [R1+0xf50], R12 ;  /* 0x000f500c01007387 */ /* 0x0001e80000100a00 */
[----:B------:R-:W5:Y:S01]  /*193a0*/  LDL.LU R15, [R1+0x788] ;  /* 0x00078800010f7983 */ /* 0x000f620000300800 */
[----:B-1----:R-:W-:-:S03]  /*193b0*/  IMAD.WIDE R10, R6, 0x2, R2 ;  /* 0x00000002060a7825 */ /* 0x002fc600078e0202 */
        /* <DEDUP_REMOVED lines=24> */
[--C-:B0-----:R-:W-:Y:S02]  /*19540*/  IMAD.WIDE R18, R25, 0x2, R2.reuse ;  /* 0x0000000219127825 */ /* 0x101fe400078e0202 */
[----:B------:R-:W5:Y:S04]  /*19550*/  LDL.LU R25, [R1+0x43c] ;  /* 0x00043c0001197983 */ /* 0x000f680000300800 */
[----:B------:R2:W-:Y:S04]  /*19560*/  STL.64 [R1+0xfd0], R16 ;  /* 0x000fd01001007387 */ /* 0x0005e80000100a00 */
[----:B------:R0:W-:Y:S01]  /*19570*/  STL.64 [R1+0xfe0], R18 ;  /* 0x000fe01201007387 */ /* 0x0001e20000100a00 */
[----:B--2---:R-:W-:-:S03]  /*19580*/  IMAD.WIDE R16, R26, 0x2, R2 ;  /* 0x000000021a107825 */ /* 0x004fc600078e0202 */
[----:B------:R-:W2:Y:S04]  /*19590*/  LDL.LU R26, [R1+0x438] ;  /* 0x00043800011a7983 */ /* 0x000ea80000300800 */
[----:B------:R3:W-:Y:S01]  /*195a0*/  STL.64 [R1+0xff0], R16 ;  /* 0x000ff01001007387 */ /* 0x0007e20000100a00 */
[----:B0-----:R-:W-:-:S04]  /*195b0*/  IMAD.WIDE R18, R14, 0x2, R2 ;  /* 0x000000020e127825 */ /* 0x001fc800078e0202 */
[--C-:B---3--:R-:W-:Y:S02]  /*195c0*/  IMAD.WIDE R16, R27, 0x2, R2.reuse ;  /* 0x000000021b107825 */ /* 0x108fe400078e0202 */
[----:B------:R-:W3:Y:S04]  /*195d0*/  LDL.LU R27, [R1+0x404] ;  /* 0x00040400011b7983 */ /* 0x000ee80000300800 */
[----:B------:R4:W-:Y:S04]  /*195e0*/  STL.64 [R1+0x1000], R18 ;  /* 0x0010001201007387 */ /* 0x0009e80000100a00 */
        /* <DEDUP_REMOVED lines=40> */
[----:B0-----:R-:W-:-:S03]  /*19870*/  IMAD.WIDE R12, R25, 0x2, R2 ;  /* 0x00000002190c7825 */ /* 0x001fc600078e0202 */
[----:B------:R-:W5:Y:S04]  /*19880*/  LDL.LU R25, [R1+0x314] ;  /* 0x0003140001197983 */ /* 0x000f680000300800 */
[----:B------:R-:W-:Y:S04]  /*19890*/  STL.64 [R1+0x1100], R12 ;  /* 0x0011000c01007387 */ /* 0x000fe80000100a00 */
[----:B------:R-:W5:Y:S01]  /*198a0*/  LDL.LU R14, [R1+0x310] ;  /* 0x00031000010e7983 */ /* 0x000f620000300800 */
[----:B--2---:R-:W-:-:S03]  /*198b0*/  IMAD.WIDE R10, R26, 0x2, R2 ;  /* 0x000000021a0a7825 */ /* 0x004fc600078e0202 */
[----:B------:R-:W2:Y:S04]  /*198c0*/  LDL.LU R26, [R1+0x2ec] ;  /* 0x0002ec00011a7983 */ /* 0x000ea80000300800 */
[----:B------:R3:W-:Y:S02]  /*198d0*/  STL.64 [R1+0x438], R10 ;  /* 0x0004380a01007387 */ /* 0x0007e40000100a00 */
[--C-:B---3--:R-:W-:Y:S02]  /*198e0*/  IMAD.WIDE R10, R27, 0x2, R2.reuse ;  /* 0x000000021b0a7825 */ /* 0x108fe400078e0202 */
[----:B------:R-:W3:Y:S04]  /*198f0*/  LDL.LU R27, [R1+0x2e8] ;  /* 0x0002e800011b7983 */ /* 0x000ee80000300800 */
[----:B------:R5:W-:Y:S01]  /*19900*/  STL.64 [R1+0x1120], R10 ;  /* 0x0011200a01007387 */ /* 0x000be20000100a00 */
[----:B----4-:R-:W-:-:S03]  /*19910*/  IMAD.WIDE R12, R28, 0x2, R2 ;  /* 0x000000021c0c7825 */ /* 0x010fc600078e0202 */
[----:B------:R-:W4:Y:S04]  /*19920*/  LDL.LU R28, [R1+0x2c4] ;  /* 0x0002c400011c7983 */ /* 0x000f280000300800 */
[----:B------:R0:W-:Y:S01]  /*19930*/  STL.64 [R1+0x400], R12 ;  /* 0x0004000c01007387 */ /* 0x0001e20000100a00 */
[----:B-----5:R-:W-:-:S03]  /*19940*/  IMAD.WIDE R10, R29, 0x2, R2 ;  /* 0x000000021d0a7825 */ /* 0x020fc600078e0202 */
[----:B------:R-:W5:Y:S04]  /*19950*/  LDL.LU R29, [R1+0x2c0] ;  /* 0x0002c000011d7983 */ /* 0x000f680000300800 */
[----:B------:R1:W-:Y:S04]  /*19960*/  STL.64 [R1+0x1140], R10 ;  /* 0x0011400a01007387 */ /* 0x0003e80000100a00 */
[----:B------:R-:W5:Y:S04]  /*19970*/  LDL.LU R15, [R1+0x29c] ;  /* 0x00029c00010f7983 */ /* 0x000f680000300800 */
[----:B0-----:R-:W5:Y:S01]  /*19980*/  LDL.LU R12, [R1+0x298] ;  /* 0x00029800010c7983 */ /* 0x001f620000300800 */
[----:B------:R-:W-:-:S05]  /*19990*/  IMAD.WIDE R8, R9, 0x2, R2 ;  /* 0x0000000209087825 */ /* 0x000fca00078e0202 */
[----:B------:R0:W-:Y:S04]  /*199a0*/  STL.64 [R1+0x3d8], R8 ;  /* 0x0003d80801007387 */ /* 0x0001e80000100a00 */
[----:B------:R-:W5:Y:S04]  /*199b0*/  LDL.LU R13, [R1+0x274] ;  /* 0x00027400010d7983 */ /* 0x000f680000300800 */
[----:B-1----:R-:W5:Y:S04]  /*199c0*/  LDL.LU R10, [R1+0x270] ;  /* 0x00027000010a7983 */ /* 0x002f680000300800 */
[----:B------:R-:W5:Y:S04]  /*199d0*/  LDL.LU R11, [R1+0x24c] ;  /* 0x00024c00010b7983 */ /* 0x000f680000300800 */
[----:B0-----:R-:W5:Y:S04]  /*199e0*/  LDL.LU R8, [R1+0x248] ;  /* 0x0002480001087983 */ /* 0x001f680000300800 */
        /* <DEDUP_REMOVED lines=15> */
[----:B-1----:R-:W-:-:S05]  /*19ae0*/  IMAD.WIDE R20, R16, 0x2, R2 ;  /* 0x0000000210147825 */ /* 0x002fca00078e0202 */
[----:B------:R-:W-:Y:S01]  /*19af0*/  STL.64 [R1+0x360], R20 ;  /* 0x0003601401007387 */ /* 0x000fe20000100a00 */
[----:B0-----:R-:W-:-:S04]  /*19b00*/  IMAD.WIDE R18, R17, 0x2, R2 ;  /* 0x0000000211127825 */ /* 0x001fc800078e0202 */
[--C-:B------:R-:W-:Y:S02]  /*19b10*/  IMAD.WIDE R16, R24, 0x2, R2.reuse ;  /* 0x0000000218107825 */ /* 0x100fe400078e0202 */
[----:B------:R-:W5:Y:S04]  /*19b20*/  LDL.LU R24, [R1+0x1d0] ;  /* 0x0001d00001187983 */ /* 0x000f680000300800 */
[----:B------:R0:W-:Y:S04]  /*19b30*/  STL.64 [R1+0x11c0], R18 ;  /* 0x0011c01201007387 */ /* 0x0001e80000100a00 */
[----:B------:R1:W-:Y:S01]  /*19b40*/  STL.64 [R1+0x338], R16 ;  /* 0x0003381001007387 */ /* 0x0003e20000100a00 */
[----:B0-----:R-:W-:-:S03]  /*19b50*/  IMAD.WIDE R18, R25, 0x2, R2 ;  /* 0x0000000219127825 */ /* 0x001fc600078e0202 */
[----:B------:R-:W5:Y:S01]  /*19b60*/  LDL.LU R25, [R1+0x19c] ;  /* 0x00019c0001197983 */ /* 0x000f620000300800 */
[----:B-1----:R-:W-:-:S03]  /*19b70*/  IMAD.WIDE R16, R14, 0x2, R2 ;  /* 0x000000020e107825 */ /* 0x002fc600078e0202 */
[----:B------:R2:W-:Y:S02]  /*19b80*/  STL.64 [R1+0x11e0], R18 ;  /* 0x0011e01201007387 */ /* 0x0005e40000100a00 */
[--C-:B--2---:R-:W-:Y:S02]  /*19b90*/  IMAD.WIDE R18, R26, 0x2, R2.reuse ;  /* 0x000000021a127825 */ /* 0x104fe400078e0202 */
[----:B------:R-:W2:Y:S04]  /*19ba0*/  LDL.LU R26, [R1+0x198] ;  /* 0x00019800011a7983 */ /* 0x000ea80000300800 */
[----:B------:R3:W-:Y:S04]  /*19bb0*/  STL.64 [R1+0x310], R16 ;  /* 0x0003101001007387 */ /* 0x0007e80000100a00 */
        /* <DEDUP_REMOVED lines=8> */
[----:B------:R-:W5:Y:S01]  /*19c40*/  LDL.LU R29, [R1+0x150] ;  /* 0x00015000011d7983 */ /* 0x000f620000300800 */
[----:B------:R-:W-:-:S03]  /*19c50*/  IMAD.WIDE R14, R15, 0x2, R2 ;  /* 0x000000020f0e7825 */ /* 0x000fc600078e0202 */
[----:B------:R1:W-:Y:S01]  /*19c60*/  STL.64 [R1+0x2c0], R16 ;  /* 0x0002c01001007387 */ /* 0x0003e20000100a00 */
[----:B0-----:R-:W-:-:S03]  /*19c70*/  IMAD.WIDE R18, R12, 0x2, R2 ;  /* 0x000000020c127825 */ /* 0x001fc600078e0202 */
[----:B------:R0:W-:Y:S04]  /*19c80*/  STL.64 [R1+0x1240], R14 ;  /* 0x0012400e01007387 */ /* 0x0001e80000100a00 */
[----:B------:R-:W-:Y:S01]  /*19c90*/  STL.64 [R1+0x298], R18 ;  /* 0x0002981201007387 */ /* 0x000fe20000100a00 */
[----:B-1----:R-:W-:-:S04]  /*19ca0*/  IMAD.WIDE R16, R13, 0x2, R2 ;  /* 0x000000020d107825 */ /* 0x002fc800078e0202 */
[--C-:B0-----:R-:W-:Y:S01]  /*19cb0*/  IMAD.WIDE R14, R10, 0x2, R2.reuse ;  /* 0x000000020a0e7825 */ /* 0x101fe200078e0202 */
[----:B------:R-:W-:Y:S03]  /*19cc0*/  STL.64 [R1+0x1260], R16 ;  /* 0x0012601001007387 */ /* 0x000fe60000100a00 */
[--C-:B------:R-:W-:Y:S01]  /*19cd0*/  IMAD.WIDE R12, R11, 0x2, R2.reuse ;  /* 0x000000020b0c7825 */ /* 0x100fe200078e0202 */
[----:B------:R-:W-:Y:S03]  /*19ce0*/  STL.64 [R1+0x270], R14 ;  /* 0x0002700e01007387 */ /* 0x000fe60000100a00 */
[--C-:B------:R-:W-:Y:S01]  /*19cf0*/  IMAD.WIDE R10, R8, 0x2, R2.reuse ;  /* 0x00000002080a7825 */ /* 0x100fe200078e0202 */
[----:B------:R0:W-:Y:S03]  /*19d00*/  STL.64 [R1+0x1280], R12 ;  /* 0x0012800c01007387 */ /* 0x0001e60000100a00 */
[--C-:B------:R-:W-:Y:S01]  /*19d10*/  IMAD.WIDE R8, R9, 0x2, R2.reuse ;  /* 0x0000000209087825 */ /* 0x100fe200078e0202 */
[----:B0-----:R-:W5:Y:S04]  /*19d20*/  LDL.LU R12, [R1+0x12c] ;  /* 0x00012c00010c7983 */ /* 0x001f680000300800 */
[----:B------:R0:W-:Y:S04]  /*19d30*/  STL.64 [R1+0x248], R10 ;  /* 0x0002480a01007387 */ /* 0x0001e80000100a00 */
[----:B------:R-:W5:Y:S04]  /*19d40*/  LDL.LU R13, [R1+0x128] ;  /* 0x00012800010d7983 */ /* 0x000f680000300800 */
[----:B------:R1:W-:Y:S04]  /*19d50*/  STL.64 [R1+0x12a0], R8 ;  /* 0x0012a00801007387 */ /* 0x0003e80000100a00 */
[----:B0-----:R-:W5:Y:S01]  /*19d60*/  LDL.LU R10, [R1+0x104] ;  /* 0x00010400010a7983 */ /* 0x001f620000300800 */
[----:B------:R-:W-:-:S05]  /*19d70*/  IMAD.WIDE R14, R6, 0x2, R2 ;  /* 0x00000002060e7825 */ /* 0x000fca00078e0202 */
[----:B------:R-:W-:Y:S04]  /*19d80*/  STL.64 [R1+0x220], R14 ;  /* 0x0002200e01007387 */ /* 0x000fe80000100a00 */
[----:B------:R-:W5:Y:S01]  /*19d90*/  LDL.LU R11, [R1+0x100] ;  /* 0x00010000010b7983 */ /* 0x000f620000300800 */
[----:B-1----:R-:W-:-:S05]  /*19da0*/  IMAD.WIDE R8, R7, 0x2, R2 ;  /* 0x0000000207087825 */ /* 0x002fca00078e0202 */
[----:B------:R0:W-:Y:S01]  /*19db0*/  STL.64 [R1+0x12c0], R8 ;  /* 0x0012c00801007387 */ /* 0x0001e20000100a00 */
[----:B------:R-:W-:-:S03]  /*19dc0*/  IMAD.WIDE R6, R4, 0x2, R2 ;  /* 0x0000000204067825 */ /* 0x000fc600078e0202 */
[----:B0-----:R-:W5:Y:S01]  /*19dd0*/  LDL.LU R8, [R1+0xfc] ;  /* 0x0000fc0001087983 */ /* 0x001f620000300800 */
[----:B------:R-:W-:-:S03]  /*19de0*/  IMAD.WIDE R4, R5, 0x2, R2 ;  /* 0x0000000205047825 */ /* 0x000fc600078e0202 */
[----:B------:R0:W-:Y:S04]  /*19df0*/  STL.64 [R1+0x1f8], R6 ;  /* 0x0001f80601007387 */ /* 0x0001e80000100a00 */
[----:B------:R-:W5:Y:S04]  /*19e00*/  LDL.LU R9, [R1+0xf8] ;  /* 0x0000f80001097983 */ /* 0x000f680000300800 */
[----:B0-----:R-:W5:Y:S04]  /*19e10*/  LDL.LU R6, [R1+0xf4] ;  /* 0x0000f40001067983 */ /* 0x001f680000300800 */
[----:B------:R0:W-:Y:S04]  /*19e20*/  STL.64 [R1+0x12e0], R4 ;  /* 0x0012e00401007387 */ /* 0x0001e80000100a00 */
[----:B------:R-:W5:Y:S01]  /*19e30*/  LDL.LU R7, [R1+0xf0] ;  /* 0x0000f00001077983 */ /* 0x000f620000300800 */
[----:B------:R-:W-:-:S03]  /*19e40*/  IMAD.WIDE R16, R24, 0x2, R2 ;  /* 0x0000000218107825 */ /* 0x000fc600078e0202 */
[----:B0-----:R-:W5:Y:S04]  /*19e50*/  LDL.LU R4, [R1+0xec] ;  /* 0x0000ec0001047983 */ /* 0x001f680000300800 */
[----:B------:R2:W-:Y:S04]  /*19e60*/  STL.64 [R1+0x1d0], R16 ;  /* 0x0001d01001007387 */ /* 0x0005e80000100a00 */
[----:B------:R-:W5:Y:S01]  /*19e70*/  LDL.LU R5, [R1+0xe8] ;  /* 0x0000e80001057983 */ /* 0x000f620000300800 */
[----:B------:R-:W-:-:S03]  /*19e80*/  IMAD.WIDE R14, R25, 0x2, R2 ;  /* 0x00000002190e7825 */ /* 0x000fc600078e0202 */
[----:B------:R-:W5:Y:S04]  /*19e90*/  LDL.LU R24, [R1+0xe4] ;  /* 0x0000e40001187983 */ /* 0x000f680000300800 */
[----:B------:R3:W-:Y:S04]  /*19ea0*/  STL.64 [R1+0x1300], R14 ;  /* 0x0013000e01007387 */ /* 0x0007e80000100a00 */
[----:B------:R-:W5:Y:S01]  /*19eb0*/  LDL.LU R25, [R1+0xe0] ;  /* 0x0000e00001197983 */ /* 0x000f620000300800 */
[----:B--2---:R-:W-:-:S05]  /*19ec0*/  IMAD.WIDE R16, R26, 0x2, R2 ;  /* 0x000000021a107825 */ /* 0x004fca00078e0202 */
[----:B------:R4:W-:Y:S04]  /*19ed0*/  STL.64 [R1+0x198], R16 ;  /* 0x0001981001007387 */ /* 0x0009e80000100a00 */
[----:B------:R-:W2:Y:S01]  /*19ee0*/  LDL.LU R26, [R1+0xdc] ;  /* 0x0000dc00011a7983 */ /* 0x000ea20000300800 */
[----:B---3--:R-:W-:-:S05]  /*19ef0*/  IMAD.WIDE R14, R27, 0x2, R2 ;  /* 0x000000021b0e7825 */ /* 0x008fca00078e0202 */
[----:B------:R5:W-:Y:S04]  /*19f00*/  STL.64 [R1+0x1320], R14 ;  /* 0x0013200e01007387 */ /* 0x000be80000100a00 */
[----:B------:R-:W3:Y:S01]  /*19f10*/  LDL.LU R27, [R1+0xd8] ;  /* 0x0000d800011b7983 */ /* 0x000ee20000300800 */
[----:B----4-:R-:W-:-:S05]  /*19f20*/  IMAD.WIDE R16, R28, 0x2, R2 ;  /* 0x000000021c107825 */ /* 0x010fca00078e0202 */
[----:B------:R0:W-:Y:S04]  /*19f30*/  STL.64 [R1+0x1330], R16 ;  /* 0x0013301001007387 */ /* 0x0001e80000100a00 */
[----:B------:R-:W4:Y:S01]  /*19f40*/  LDL.LU R28, [R1+0xd4] ;  /* 0x0000d400011c7983 */ /* 0x000f220000300800 */
[----:B-----5:R-:W-:-:S03]  /*19f50*/  IMAD.WIDE R14, R29, 0x2, R2 ;  /* 0x000000021d0e7825 */ /* 0x020fc600078e0202 */
[----:B------:R-:W5:Y:S04]  /*19f60*/  LDL.LU R29, [R1+0xd0] ;  /* 0x0000d000011d7983 */ /* 0x000f680000300800 */
[----:B------:R-:W-:Y:S04]  /*19f70*/  STL.64 [R1+0x150], R14 ;  /* 0x0001500e01007387 */ /* 0x000fe80000100a00 */
[----:B------:R-:W2:Y:S04]  /*19f80*/  LDL.LU R22, [R1+0xc8] ;  /* 0x0000c80001167983 */ /* 0x000ea80000300800 */
[----:B------:R-:W2:Y:S01]  /*19f90*/  LDL.LU R23, [R1+0x4b4] ;  /* 0x0004b40001177983 */ /* 0x000ea20000300800 */
[----:B0-----:R-:W-:-:S03]  /*19fa0*/  IMAD.WIDE R16, R12, 0x2, R2 ;  /* 0x000000020c107825 */ /* 0x001fc600078e0202 */
[----:B--2---:R0:W-:Y:S04]  /*19fb0*/  STL [R1+0x17a8], R23 ;  /* 0x0017a81701007387 */ /* 0x0041e80000100800 */
[----:B0-----:R-:W2:Y:S01]  /*19fc0*/  LDL.LU R23, [R1+0xcc] ;  /* 0x0000cc0001177983 */ /* 0x001ea20000300800 */
[----:B------:R-:W-:-:S03]  /*19fd0*/  IMAD.WIDE R14, R13, 0x2, R2 ;  /* 0x000000020d0e7825 */ /* 0x000fc600078e0202 */
[----:B------:R-:W-:Y:S01]  /*19fe0*/  STL [R1+0x17ac], R22 ;  /* 0x0017ac1601007387 */ /* 0x000fe20000100800 */
[----:B------:R-:W-:-:S03]  /*19ff0*/  IMAD.WIDE R12, R10, 0x2, R2 ;  /* 0x000000020a0c7825 */ /* 0x000fc600078e0202 */
[----:B------:R-:W2:Y:S01]  /*1a000*/  LDL.LU.64 R20, [R1+0xc0] ;  /* 0x0000c00001147983 */ /* 0x000ea20000300a00 */
[----:B------:R-:W-:-:S03]  /*1a010*/  IMAD.WIDE R10, R11, 0x2, R2 ;  /* 0x000000020b0a7825 */ /* 0x000fc600078e0202 */
[----:B------:R0:W-:Y:S04]  /*1a020*/  STL.64 [R1+0x1350], R16 ;  /* 0x0013501001007387 */ /* 0x0001e80000100a00 */
[----:B------:R-:W-:Y:S04]  /*1a030*/  STL.64 [R1+0x128], R14 ;  /* 0x0001280e01007387 */ /* 0x000fe80000100a00 */
[----:B------:R-:W2:Y:S04]  /*1a040*/  LDL.LU.64 R18, [R1+0x28] ;  /* 0x0000280001127983 */ /* 0x000ea80000300a00 */
[----:B------:R1:W-:Y:S04]  /*1a050*/  STL.64 [R1+0x1370], R12 ;  /* 0x0013700c01007387 */ /* 0x0003e80000100a00 */
[----:B0-----:R-:W2:Y:S04]  /*1a060*/  LDL.LU.64 R16, [R1+0xb8] ;  /* 0x0000b80001107983 */ /* 0x001ea80000300a00 */
[----:B------:R0:W-:Y:S01]  /*1a070*/  STL.64 [R1+0x100], R10 ;  /* 0x0001000a01007387 */ /* 0x0001e20000100a00 */
[----:B-1----:R-:W-:-:S03]  /*1a080*/  IMAD.WIDE R12, R8, 0x2, R2 ;  /* 0x00000002080c7825 */ /* 0x002fc600078e0202 */
[----:B------:R-:W2:Y:S01]  /*1a090*/  LDL.LU.64 R14, [R1+0x20] ;  /* 0x00002000010e7983 */ /* 0x000ea20000300a00 */
[----:B0-----:R-:W-:-:S03]  /*1a0a0*/  IMAD.WIDE R10, R9, 0x2, R2 ;  /* 0x00000002090a7825 */ /* 0x001fc600078e0202 */
[----:B------:R0:W-:Y:S01]  /*1a0b0*/  STL.64 [R1+0x1390], R12 ;  /* 0x0013900c01007387 */ /* 0x0001e20000100a00 */
[----:B------:R-:W-:-:S03]  /*1a0c0*/  IMAD.WIDE R8, R6, 0x2, R2 ;  /* 0x0000000206087825 */ /* 0x000fc600078e0202 */
[----:B------:R-:W-:Y:S01]  /*1a0d0*/  STL.64 [R1+0xf8], R10 ;  /* 0x0000f80a01007387 */ /* 0x000fe20000100a00 */
[----:B------:R-:W-:-:S03]  /*1a0e0*/  IMAD.WIDE R6, R7, 0x2, R2 ;  /* 0x0000000207067825 */ /* 0x000fc600078e0202 */
[----:B0-----:R-:W2:Y:S04]  /*1a0f0*/  LDL.LU.64 R12, [R1+0x18] ;  /* 0x00001800010c7983 */ /* 0x001ea80000300a00 */
[----:B------:R0:W-:Y:S04]  /*1a100*/  STL.64 [R1+0x13b0], R8 ;  /* 0x0013b00801007387 */ /* 0x0001e80000100a00 */
[----:B------:R1:W-:Y:S01]  /*1a110*/  STL.64 [R1+0xf0], R6 ;  /* 0x0000f00601007387 */ /* 0x0003e20000100a00 */
[----:B0-----:R-:W-:-:S04]  /*1a120*/  IMAD.WIDE R8, R4, 0x2, R2 ;  /* 0x0000000204087825 */ /* 0x001fc800078e0202 */
[--C-:B------:R-:W-:Y:S01]  /*1a130*/  IMAD.WIDE R4, R5, 0x2, R2.reuse ;  /* 0x0000000205047825 */ /* 0x100fe200078e0202 */
[----:B-1----:R-:W2:Y:S04]  /*1a140*/  LDL.LU.64 R6, [R1+0xa8] ;  /* 0x0000a80001067983 */ /* 0x002ea80000300a00 */
[----:B------:R0:W-:Y:S04]  /*1a150*/  STL.64 [R1+0x13d0], R8 ;  /* 0x0013d00801007387 */ /* 0x0001e80000100a00 */
[----:B------:R-:W2:Y:S04]  /*1a160*/  LDL.LU.64 R10, [R1+0x10] ;  /* 0x00001000010a7983 */ /* 0x000ea80000300a00 */
[----:B------:R1:W-:Y:S01]  /*1a170*/  STL.64 [R1+0xe8], R4 ;  /* 0x0000e80401007387 */ /* 0x0003e20000100a00 */
[----:B0-----:R-:W-:-:S05]  /*1a180*/  IMAD.WIDE R8, R24, 0x2, R2 ;  /* 0x0000000218087825 */ /* 0x001fca00078e0202 */
[----:B------:R0:W-:Y:S01]  /*1a190*/  STL.64 [R1+0x13f0], R8 ;  /* 0x0013f00801007387 */ /* 0x0001e20000100a00 */
[----:B-1----:R-:W-:-:S04]  /*1a1a0*/  IMAD.WIDE R4, R25, 0x2, R2 ;  /* 0x0000000219047825 */ /* 0x002fc800078e0202 */
[----:B------:R-:W-:-:S04]  /*1a1b0*/  IMAD.WIDE R24, R26, 0x2, R2 ;  /* 0x000000021a187825 */ /* 0x000fc800078e0202 */
[--C-:B---3--:R-:W-:Y:S01]  /*1a1c0*/  IMAD.WIDE R26, R27, 0x2, R2.reuse ;  /* 0x000000021b1a7825 */ /* 0x108fe200078e0202 */
[----:B0-----:R-:W3:Y:S04]  /*1a1d0*/  LDL.LU.64 R8, [R1+0xa0] ;  /* 0x0000a00001087983 */ /* 0x001ee80000300a00 */
[----:B------:R0:W-:Y:S04]  /*1a1e0*/  STL.64 [R1+0xe0], R4 ;  /* 0x0000e00401007387 */ /* 0x0001e80000100a00 */
[----:B0-----:R-:W3:Y:S04]  /*1a1f0*/  LDL.LU.64 R4, [R1+0x8] ;  /* 0x0000080001047983 */ /* 0x001ee80000300a00 */
[----:B------:R0:W-:Y:S04]  /*1a200*/  STL.64 [R1+0x1410], R24 ;  /* 0x0014101801007387 */ /* 0x0001e80000100a00 */
[----:B0-----:R-:W3:Y:S04]  /*1a210*/  LDL.LU.64 R24, [R1+0x98] ;  /* 0x0000980001187983 */ /* 0x001ee80000300a00 */
[----:B------:R4:W-:Y:S02]  /*1a220*/  STL.64 [R1+0xd8], R26 ;  /* 0x0000d81a01007387 */ /* 0x0009e40000100a00 */
[----:B----4-:R-:W-:-:S04]  /*1a230*/  IMAD.WIDE R26, R28, 0x2, R2 ;  /* 0x000000021c1a7825 */ /* 0x010fc800078e0202 */
[--C-:B-----5:R-:W-:Y:S01]  /*1a240*/  IMAD.WIDE R28, R29, 0x2, R2.reuse ;  /* 0x000000021d1c7825 */ /* 0x120fe200078e0202 */
[----:B------:R0:W-:Y:S04]  /*1a250*/  STL.64 [R1+0x1430], R26 ;  /* 0x0014301a01007387 */ /* 0x0001e80000100a00 */
[----:B0-----:R-:W4:Y:S04]  /*1a260*/  LDL.LU.64 R26, [R1] ;  /* 0x00000000011a7983 */ /* 0x001f280000300a00 */
[----:B------:R0:W-:Y:S04]  /*1a270*/  STL.64 [R1+0xd0], R28 ;  /* 0x0000d01c01007387 */ /* 0x0001e80000100a00 */
[----:B0-----:R-:W5:Y:S01]  /*1a280*/  LDL.LU.64 R28, [R1+0x90] ;  /* 0x00009000011c7983 */ /* 0x001f620000300a00 */
[----:B--2---:R-:W-:-:S05]  /*1a290*/  IMAD.WIDE R22, R23, 0x2, R2 ;  /* 0x0000000217167825 */ /* 0x004fca00078e0202 */
[----:B------:R0:W-:Y:S04]  /*1a2a0*/  STL.64 [R1+0x1450], R22 ;  /* 0x0014501601007387 */ /* 0x0001e80000100a00 */
[----:B0-----:R-:W2:Y:S02]  /*1a2b0*/  LDL.LU R22, [R1+0x17ac] ;  /* 0x0017ac0001167983 */ /* 0x001ea40000300800 */
[----:B--2---:R-:W-:-:S05]  /*1a2c0*/  IMAD.WIDE R22, R22, 0x2, R2 ;  /* 0x0000000216167825 */ /* 0x004fca00078e0202 */
[----:B------:R0:W-:Y:S04]  /*1a2d0*/  STL.64 [R1+0xc8], R22 ;  /* 0x0000c81601007387 */ /* 0x0001e80000100a00 */
[----:B0-----:R-:W2:Y:S02]  /*1a2e0*/  LDL.LU R23, [R1+0x17a8] ;  /* 0x0017a80001177983 */ /* 0x001ea40000300800 */
[----:B--2---:R-:W-:-:S04]  /*1a2f0*/  IMAD.WIDE R22, R23, 0x2, R2 ;  /* 0x0000000217167825 */ /* 0x004fc800078e0202 */
[----:B------:R-:W-:Y:S01]  /*1a300*/  IMAD.WIDE R2, R0, 0x2, R2 ;  /* 0x0000000200027825 */ /* 0x000fe200078e0202 */
[----:B------:R0:W-:Y:S04]  /*1a310*/  STL.64 [R1+0x1480], R22 ;  /* 0x0014801601007387 */ /* 0x0001e80000100a00 */
[----:B0-----:R-:W2:Y:S04]  /*1a320*/  LDL.LU.64 R22, [R1+0x17a0] ;  /* 0x0017a00001167983 */ /* 0x001ea80000300a00 */
[----:B------:R0:W-:Y:S04]  /*1a330*/  STL.64 [R1+0x4b0], R2 ;  /* 0x0004b00201007387 */ /* 0x0001e80000100a00 */
[----:B0-----:R-:W2:Y:S01]  /*1a340*/  LDL.LU.64 R2, [R1+0xb0] ;  /* 0x0000b00001027983 */ /* 0x001ea20000300a00 */
[----:B------:R-:W-:-:S03]  /*1a350*/  IMAD.MOV.U32 R0, RZ, RZ, R21 ;  /* 0x000000ffff007224 */ /* 0x000fc600078e0015 */
[----:B------:R0:W-:Y:S04]  /*1a360*/  STL [R1+0x1694], R20 ;  /* 0x0016941401007387 */ /* 0x0001e80000100800 */
[----:B0-----:R-:W3:Y:S04]  /*1a370*/  LDL.LU.64 R20, [R1+0x1798] ;  /* 0x0017980001147983 */ /* 0x001ee80000300a00 */
[----:B------:R-:W-:Y:S04]  /*1a380*/  STL [R1+0x1690], R18 ;  /* 0x0016901201007387 */ /* 0x000fe80000100800 */
[----:B------:R0:W-:Y:S02]  /*1a390*/  STL [R1+0x168c], R0 ;  /* 0x00168c0001007387 */ /* 0x0001e40000100800 */
[----:B0-----:R-:W-:-:S02]  /*1a3a0*/  IMAD.MOV.U32 R0, RZ, RZ, R19 ;  /* 0x000000ffff007224 */ /* 0x001fc400078e0013 */
[----:B------:R-:W3:Y:S04]  /*1a3b0*/  LDL.LU.64 R18, [R1+0x1790] ;  /* 0x0017900001127983 */ /* 0x000ee80000300a00 */
        /* <DEDUP_REMOVED lines=8> */
[----:B--2---:R-:W-:Y:S04]  /*1a440*/  STL [R1+0x1678], R2 ;  /* 0x0016780201007387 */ /* 0x004fe80000100800 */
[----:B------:R0:W-:Y:S02]  /*1a450*/  STL [R1+0x1674], R0 ;  /* 0x0016740001007387 */ /* 0x0001e40000100800 */
[----:B0-----:R-:W-:-:S02]  /*1a460*/  IMAD.MOV.U32 R0, RZ, RZ, R3 ;  /* 0x000000ffff007224 */ /* 0x001fc400078e0003 */
[----:B------:R-:W2:Y:S04]  /*1a470*/  LDL.LU.64 R2, [R1+0x78] ;  /* 0x0000780001027983 */ /* 0x000ea80000300a00 */
[----:B------:R0:W-:Y:S04]  /*1a480*/  STL [R1+0x166c], R0 ;  /* 0x00166c0001007387 */ /* 0x0001e80000100800 */
[----:B------:R1:W-:Y:S01]  /*1a490*/  STL [R1+0x1670], R12 ;  /* 0x0016700c01007387 */ /* 0x0003e20000100800 */
[----:B0-----:R-:W-:-:S03]  /*1a4a0*/  IMAD.MOV.U32 R0, RZ, RZ, R13 ;  /* 0x000000ffff007224 */ /* 0x001fc600078e000d */
[----:B-1----:R-:W2:Y:S04]  /*1a4b0*/  LDL.LU.64 R12, [R1+0x1778] ;  /* 0x00177800010c7983 */ /* 0x002ea80000300a00 */
[----:B------:R-:W-:Y:S04]  /*1a4c0*/  STL [R1+0x1668], R6 ;  /* 0x0016680601007387 */ /* 0x000fe80000100800 */
[----:B------:R0:W-:Y:S02]  /*1a4d0*/  STL [R1+0x1664], R0 ;  /* 0x0016640001007387 */ /* 0x0001e40000100800 */
[----:B0-----:R-:W-:-:S02]  /*1a4e0*/  IMAD.MOV.U32 R0, RZ, RZ, R7 ;  /* 0x000000ffff007224 */ /* 0x001fc400078e0007 */
[----:B------:R-:W2:Y:S04]  /*1a4f0*/  LDL.LU.64 R6, [R1+0x70] ;  /* 0x0000700001067983 */ /* 0x000ea80000300a00 */
[----:B------:R0:W-:Y:S04]  /*1a500*/  STL [R1+0x165c], R0 ;  /* 0x00165c0001007387 */ /* 0x0001e80000100800 */
[----:B------:R1:W-:Y:S01]  /*1a510*/  STL [R1+0x1660], R10 ;  /* 0x0016600a01007387 */ /* 0x0003e20000100800 */
[----:B0-----:R-:W-:-:S03]  /*1a520*/  IMAD.MOV.U32 R0, RZ, RZ, R11 ;  /* 0x000000ffff007224 */ /* 0x001fc600078e000b */
[----:B-1----:R-:W2:Y:S04]  /*1a530*/  LDL.LU.64 R10, [R1+0x1770] ;  /* 0x00177000010a7983 */ /* 0x002ea80000300a00 */
[----:B---3--:R-:W-:Y:S04]  /*1a540*/  STL [R1+0x1658], R8 ;  /* 0x0016580801007387 */ /* 0x008fe80000100800 */
[----:B------:R0:W-:Y:S02]  /*1a550*/  STL [R1+0x1654], R0 ;  /* 0x0016540001007387 */ /* 0x0001e40000100800 */
[----:B0-----:R-:W-:-:S02]  /*1a560*/  IMAD.MOV.U32 R0, RZ, RZ, R9 ;  /* 0x000000ffff007224 */ /* 0x001fc400078e0009 */
[----:B------:R-:W3:Y:S04]  /*1a570*/  LDL.LU.64 R8, [R1+0x1768] ;  /* 0x0017680001087983 */ /* 0x000ee80000300a00 */
[----:B------:R-:W-:Y:S04]  /*1a580*/  STL [R1+0x1650], R4 ;  /* 0x0016500401007387 */ /* 0x000fe80000100800 */
[----:B------:R0:W-:Y:S02]  /*1a590*/  STL [R1+0x164c], R0 ;  /* 0x00164c0001007387 */ /* 0x0001e40000100800 */
[----:B0-----:R-:W-:-:S02]  /*1a5a0*/  IMAD.MOV.U32 R0, RZ, RZ, R5 ;  /* 0x000000ffff007224 */ /* 0x001fc400078e0005 */
[----:B------:R-:W2:Y:S04]  /*1a5b0*/  LDL.LU.64 R4, [R1+0x1760] ;  /* 0x0017600001047983 */ /* 0x000ea80000300a00 */
[----:B------:R-:W-:Y:S04]  /*1a5c0*/  STL [R1+0x1648], R24 ;  /* 0x0016481801007387 */ /* 0x000fe80000100800 */
[----:B------:R0:W-:Y:S02]  /*1a5d0*/  STL [R1+0x1644], R0 ;  /* 0x0016440001007387 */ /* 0x0001e40000100800 */
[----:B0-----:R-:W-:-:S02]  /*1a5e0*/  IMAD.MOV.U32 R0, RZ, RZ, R25 ;  /* 0x000000ffff007224 */ /* 0x001fc400078e0019 */
[----:B------:R-:W2:Y:S04]  /*1a5f0*/  LDL.LU.64 R24, [R1+0x1758] ;  /* 0x0017580001187983 */ /* 0x000ea80000300a00 */
[----:B----4-:R-:W-:Y:S04]  /*1a600*/  STL [R1+0x1640], R26 ;  /* 0x0016401a01007387 */ /* 0x010fe80000100800 */
[----:B------:R0:W-:Y:S02]  /*1a610*/  STL [R1+0x163c], R0 ;  /* 0x00163c0001007387 */ /* 0x0001e40000100800 */
[----:B0-----:R-:W-:-:S02]  /*1a620*/  IMAD.MOV.U32 R0, RZ, RZ, R27 ;  /* 0x000000ffff007224 */ /* 0x001fc400078e001b */
[----:B------:R-:W4:Y:S04]  /*1a630*/  LDL.LU.64 R26, [R1+0x1750] ;  /* 0x00175000011a7983 */ /* 0x000f280000300a00 */
[----:B-----5:R-:W-:Y:S04]  /*1a640*/  STL [R1+0x1638], R28 ;  /* 0x0016381c01007387 */ /* 0x020fe80000100800 */
[----:B------:R0:W-:Y:S02]  /*1a650*/  STL [R1+0x1634], R0 ;  /* 0x0016340001007387 */ /* 0x0001e40000100800 */
[----:B0-----:R-:W-:-:S02]  /*1a660*/  IMAD.MOV.U32 R0, RZ, RZ, R29 ;  /* 0x000000ffff007224 */ /* 0x001fc400078e001d */
[----:B------:R-:W5:Y:S04]  /*1a670*/  LDL.LU.64 R28, [R1+0x1748] ;  /* 0x00174800011c7983 */ /* 0x000f680000300a00 */
[----:B-----5:R-:W-:Y:S04]  /*1a680*/  STL [R1+0x1630], R28 ;  /* 0x0016301c01007387 */ /* 0x020fe80000100800 */
[----:B------:R-:W-:Y:S04]  /*1a690*/  STL [R1+0x162c], R0 ;  /* 0x00162c0001007387 */ /* 0x000fe80000100800 */
[----:B------:R0:W-:Y:S04]  /*1a6a0*/  STL [R1+0x1624], R29 ;  /* 0x0016241d01007387 */ /* 0x0001e80000100800 */
[----:B0-----:R-:W5:Y:S02]  /*1a6b0*/  LDL.LU.64 R28, [R1+0x88] ;  /* 0x00008800011c7983 */ /* 0x001f640000300a00 */
[----:B-----5:R-:W-:-:S02]  /*1a6c0*/  IMAD.MOV.U32 R0, RZ, RZ, R29 ;  /* 0x000000ffff007224 */ /* 0x020fc400078e001d */
[----:B------:R0:W-:Y:S04]  /*1a6d0*/  STL [R1+0x1628], R28 ;  /* 0x0016281c01007387 */ /* 0x0001e80000100800 */
[----:B----4-:R-:W-:Y:S04]  /*1a6e0*/  STL [R1+0x1620], R26 ;  /* 0x0016201a01007387 */ /* 0x010fe80000100800 */
[----:B------:R-:W-:Y:S04]  /*1a6f0*/  STL [R1+0x161c], R0 ;  /* 0x00161c0001007387 */ /* 0x000fe80000100800 */
[----:B0-----:R-:W4:Y:S04]  /*1a700*/  LDL.LU.64 R28, [R1+0x50] ;  /* 0x00005000011c7983 */ /* 0x001f280000300a00 */
[----:B------:R0:W-:Y:S04]  /*1a710*/  STL [R1+0x1614], R27 ;  /* 0x0016141b01007387 */ /* 0x0001e80000100800 */
[----:B0-----:R-:W5:Y:S02]  /*1a720*/  LDL.LU.64 R26, [R1+0x80] ;  /* 0x00008000011a7983 */ /* 0x001f640000300a00 */
[----:B-----5:R-:W-:-:S02]  /*1a730*/  IMAD.MOV.U32 R0, RZ, RZ, R27 ;  /* 0x000000ffff007224 */ /* 0x020fc400078e001b */
[----:B------:R-:W-:Y:S04]  /*1a740*/  STL [R1+0x1618], R26 ;  /* 0x0016181a01007387 */ /* 0x000fe80000100800 */
[----:B--2---:R-:W-:Y:S04]  /*1a750*/  STL [R1+0x1610], R24 ;  /* 0x0016101801007387 */ /* 0x004fe80000100800 */
[----:B------:R0:W-:Y:S04]  /*1a760*/  STL [R1+0x160c], R0 ;  /* 0x00160c0001007387 */ /* 0x0001e80000100800 */
[----:B------:R1:W-:Y:S01]  /*1a770*/  STL [R1+0x1604], R25 ;  /* 0x0016041901007387 */ /* 0x0003e20000100800 */
[----:B0-----:R-:W-:-:S03]  /*1a780*/  IMAD.MOV.U32 R0, RZ, RZ, R3 ;  /* 0x000000ffff007224 */ /* 0x001fc600078e0003 */
[----:B-1----:R-:W2:Y:S04]  /*1a790*/  LDL.LU.64 R24, [R1+0x58] ;  /* 0x0000580001187983 */ /* 0x002ea80000300a00 */
[----:B------:R-:W5:Y:S04]  /*1a7a0*/  LDL.LU.64 R26, [R1+0x48] ;  /* 0x00004800011a7983 */ /* 0x000f680000300a00 */
[----:B------:R-:W-:Y:S04]  /*1a7b0*/  STL [R1+0x1608], R2 ;  /* 0x0016080201007387 */ /* 0x000fe80000100800 */
[----:B------:R-:W-:Y:S04]  /*1a7c0*/  STL [R1+0x1600], R4 ;  /* 0x0016000401007387 */ /* 0x000fe80000100800 */
[----:B------:R0:W-:Y:S04]  /*1a7d0*/  STL [R1+0x15fc], R0 ;  /* 0x0015fc0001007387 */ /* 0x0001e80000100800 */
[----:B------:R1:W-:Y:S01]  /*1a7e0*/  STL [R1+0x15f4], R5 ;  /* 0x0015f40501007387 */ /* 0x0003e20000100800 */
[----:B0-----:R-:W-:-:S03]  /*1a7f0*/  IMAD.MOV.U32 R0, RZ, RZ, R7 ;  /* 0x000000ffff007224 */ /* 0x001fc600078e0007 */
[----:B-1----:R-:W2:Y:S04]  /*1a800*/  LDL.LU.64 R4, [R1+0x60] ;  /* 0x0000600001047983 */ /* 0x002ea80000300a00 */
[----:B------:R0:W-:Y:S04]  /*1a810*/  STL [R1+0x15f8], R6 ;  /* 0x0015f80601007387 */ /* 0x0001e80000100800 */
[----:B------:R-:W2:Y:S04]  /*1a820*/  LDL.LU.64 R2, [R1+0x40] ;  /* 0x0000400001027983 */ /* 0x000ea80000300a00 */
[----:B0-----:R-:W2:Y:S04]  /*1a830*/  LDL.LU.64 R6, [R1+0x1740] ;  /* 0x0017400001067983 */ /* 0x001ea80000300a00 */
[----:B--2---:R-:W-:Y:S04]  /*1a840*/  STL [R1+0x15f0], R6 ;  /* 0x0015f00601007387 */ /* 0x004fe80000100800 */
[----:B------:R-:W-:Y:S04]  /*1a850*/  STL [R1+0x15ec], R0 ;  /* 0x0015ec0001007387 */ /* 0x000fe80000100800 */
[----:B------:R0:W-:Y:S04]  /*1a860*/  STL [R1+0x15e4], R7 ;  /* 0x0015e40701007387 */ /* 0x0001e80000100800 */
[----:B0-----:R-:W2:Y:S02]  /*1a870*/  LDL.LU.64 R6, [R1+0x68] ;  /* 0x0000680001067983 */ /* 0x001ea40000300a00 */
[----:B--2---:R-:W-:-:S02]  /*1a880*/  IMAD.MOV.U32 R0, RZ, RZ, R7 ;  /* 0x000000ffff007224 */ /* 0x004fc400078e0007 */
[----:B------:R-:W-:Y:S04]  /*1a890*/  STL [R1+0x15e8], R6 ;  /* 0x0015e80601007387 */ /* 0x000fe80000100800 */
[----:B---3--:R-:W-:Y:S04]  /*1a8a0*/  STL [R1+0x15e0], R8 ;  /* 0x0015e00801007387 */ /* 0x008fe80000100800 */
[----:B------:R-:W-:Y:S04]  /*1a8b0*/  STL [R1+0x15dc], R0 ;  /* 0x0015dc0001007387 */ /* 0x000fe80000100800 */
[----:B------:R0:W-:Y:S04]  /*1a8c0*/  STL [R1+0x15d4], R9 ;  /* 0x0015d40901007387 */ /* 0x0001e80000100800 */
[----:B0-----:R-:W2:Y:S01]  /*1a8d0*/  LDL.LU.64 R8, [R1+0x38] ;  /* 0x0000380001087983 */ /* 0x001ea20000300a00 */
[----:B------:R-:W-:-:S03]  /*1a8e0*/  IMAD.MOV.U32 R0, RZ, RZ, R5 ;  /* 0x000000ffff007224 */ /* 0x000fc600078e0005 */
[----:B------:R0:W-:Y:S04]  /*1a8f0*/  STL [R1+0x15d8], R4 ;  /* 0x0015d80401007387 */ /* 0x0001e80000100800 */
[----:B------:R-:W-:Y:S04]  /*1a900*/  STL [R1+0x15d0], R10 ;  /* 0x0015d00a01007387 */ /* 0x000fe80000100800 */
[----:B------:R1:W-:Y:S04]  /*1a910*/  STL [R1+0x15cc], R0 ;  /* 0x0015cc0001007387 */ /* 0x0003e80000100800 */
[----:B0-----:R-:W3:Y:S04]  /*1a920*/  LDL.LU.64 R4, [R1+0x30] ;  /* 0x0000300001047983 */ /* 0x001ee80000300a00 */
[----:B------:R-:W-:Y:S01]  /*1a930*/  STL [R1+0x15c4], R11 ;  /* 0x0015c40b01007387 */ /* 0x000fe20000100800 */
[----:B-1----:R-:W-:-:S03]  /*1a940*/  IMAD.MOV.U32 R0, RZ, RZ, R25 ;  /* 0x000000ffff007224 */ /* 0x002fc600078e0019 */
[----:B------:R0:W-:Y:S04]  /*1a950*/  STL [R1+0x15c8], R24 ;  /* 0x0015c81801007387 */ /* 0x0001e80000100800 */
[----:B------:R-:W-:Y:S04]  /*1a960*/  STL [R1+0x15c0], R12 ;  /* 0x0015c00c01007387 */ /* 0x000fe80000100800 */
[----:B------:R4:W-:Y:S04]  /*1a970*/  STL [R1+0x15bc], R0 ;  /* 0x0015bc0001007387 */ /* 0x0009e80000100800 */
[----:B------:R-:W-:Y:S04]  /*1a980*/  STL [R1+0x15b4], R13 ;  /* 0x0015b40d01007387 */ /* 0x000fe80000100800 */
[----:B0-----:R-:W3:Y:S01]  /*1a990*/  LDL.LU.64 R24, [R1+0x108] ;  /* 0x0001080001187983 */ /* 0x001ee20000300a00 */
[----:B----4-:R-:W-:-:S03]  /*1a9a0*/  IMAD.MOV.U32 R0, RZ, RZ, R29 ;  /* 0x000000ffff007224 */ /* 0x010fc600078e001d */
[----:B------:R0:W-:Y:S04]  /*1a9b0*/  STL [R1+0x15b8], R28 ;  /* 0x0015b81c01007387 */ /* 0x0001e80000100800 */
[----:B0-----:R-:W4:Y:S04]  /*1a9c0*/  LDL.LU.64 R28, [R1+0x110] ;  /* 0x00011000011c7983 */ /* 0x001f280000300a00 */
[----:B------:R5:W-:Y:S04]  /*1a9d0*/  STL [R1+0x15ac], R0 ;  /* 0x0015ac0001007387 */ /* 0x000be80000100800 */
[----:B------:R-:W-:Y:S04]  /*1a9e0*/  STL [R1+0x15b0], R14 ;  /* 0x0015b00e01007387 */ /* 0x000fe80000100800 */
[----:B------:R0:W-:Y:S01]  /*1a9f0*/  STL [R1+0x15a4], R15 ;  /* 0x0015a40f01007387 */ /* 0x0001e20000100800 */
[----:B-----5:R-:W-:-:S03]  /*1aa00*/  IMAD.MOV.U32 R0, RZ, RZ, R27 ;  /* 0x000000ffff007224 */ /* 0x020fc600078e001b */
[----:B0-----:R-:W5:Y:S04]  /*1aa10*/  LDL.LU.64 R14, [R1+0x118] ;  /* 0x00011800010e7983 */ /* 0x001f680000300a00 */
[----:B------:R0:W-:Y:S04]  /*1aa20*/  STL [R1+0x15a8], R26 ;  /* 0x0015a81a01007387 */ /* 0x0001e80000100800 */
[----:B0-----:R-:W5:Y:S04]  /*1aa30*/  LDL.LU.64 R26, [R1+0x120] ;  /* 0x00012000011a7983 */ /* 0x001f680000300a00 */
[----:B------:R0:W-:Y:S04]  /*1aa40*/  STL [R1+0x159c], R0 ;  /* 0x00159c0001007387 */ /* 0x0001e80000100800 */
[----:B------:R-:W-:Y:S04]  /*1aa50*/  STL [R1+0x15a0], R16 ;  /* 0x0015a01001007387 */ /* 0x000fe80000100800 */
[----:B------:R-:W-:Y:S04]  /*1aa60*/  STL [R1+0x1594], R17 ;  /* 0x0015941101007387 */ /* 0x000fe80000100800 */
[----:B------:R-:W5:Y:S01]  /*1aa70*/  LDL.LU.64 R6, [R1+0x130] ;  /* 0x0001300001067983 */ /* 0x000f620000300a00 */
[----:B0-----:R-:W-:-:S03]  /*1aa80*/  IMAD.MOV.U32 R0, RZ, RZ, R3 ;  /* 0x000000ffff007224 */ /* 0x001fc600078e0003 */
[----:B------:R0:W-:Y:S04]  /*1aa90*/  STL [R1+0x1598], R2 ;  /* 0x0015980201007387 */ /* 0x0001e80000100800 */
[----:B0-----:R-:W5:Y:S04]  /*1aaa0*/  LDL.LU.64 R2, [R1+0x138] ;  /* 0x0001380001027983 */ /* 0x001f680000300a00 */
[----:B------:R2:W-:Y:S04]  /*1aab0*/  STL [R1+0x158c], R0 ;  /* 0x00158c0001007387 */ /* 0x0005e80000100800 */
[----:B------:R-:W-:Y:S04]  /*1aac0*/  STL [R1+0x1590], R18 ;  /* 0x0015901201007387 */ /* 0x000fe80000100800 */
[----:B------:R-:W-:Y:S04]  /*1aad0*/  STL [R1+0x1584], R19 ;  /* 0x0015841301007387 */ /* 0x000fe80000100800 */
[----:B------:R-:W5:Y:S01]  /*1aae0*/  LDL.LU.64 R12, [R1+0x140] ;  /* 0x00014000010c7983 */ /* 0x000f620000300a00 */
[----:B--2---:R-:W-:-:S03]  /*1aaf0*/  IMAD.MOV.U32 R0, RZ, RZ, R9 ;  /* 0x000000ffff007224 */ /* 0x004fc600078e0009 */
[----:B------:R0:W-:Y:S04]  /*1ab00*/  STL [R1+0x1588], R8 ;  /* 0x0015880801007387 */ /* 0x0001e80000100800 */
[----:B------:R-:W2:Y:S04]  /*1ab10*/  LDL.LU.64 R10, [R1+0x148] ;  /* 0x00014800010a7983 */ /* 0x000ea80000300a00 */
[----:B------:R3:W-:Y:S04]  /*1ab20*/  STL [R1+0x157c], R0 ;  /* 0x00157c0001007387 */ /* 0x0007e80000100800 */
[----:B------:R-:W-:Y:S04]  /*1ab30*/  STL [R1+0x1580], R20 ;  /* 0x0015801401007387 */ /* 0x000fe80000100800 */
[----:B------:R-:W-:Y:S04]  /*1ab40*/  STL [R1+0x1574], R21 ;  /* 0x0015741501007387 */ /* 0x000fe80000100800 */
[----:B0-----:R-:W2:Y:S01]  /*1ab50*/  LDL.LU.64 R8, [R1+0x158] ;  /* 0x0001580001087983 */ /* 0x001ea20000300a00 */
[----:B---3--:R-:W-:-:S03]  /*1ab60*/  IMAD.MOV.U32 R0, RZ, RZ, R5 ;  /* 0x000000ffff007224 */ /* 0x008fc600078e0005 */
[----:B------:R0:W-:Y:S04]  /*1ab70*/  STL [R1+0x1578], R4 ;  /* 0x0015780401007387 */ /* 0x0001e80000100800 */
[----:B0-----:R-:W3:Y:S04]  /*1ab80*/  LDL.LU.64 R4, [R1+0x160] ;  /* 0x0001600001047983 */ /* 0x001ee80000300a00 */
[----:B------:R0:W-:Y:S04]  /*1ab90*/  STL [R1+0x156c], R0 ;  /* 0x00156c0001007387 */ /* 0x0001e80000100800 */
[----:B------:R-:W-:Y:S04]  /*1aba0*/  STL [R1+0x1570], R22 ;  /* 0x0015701601007387 */ /* 0x000fe80000100800 */
[----:B------:R-:W-:Y:S04]  /*1abb0*/  STL [R1+0x598], R23 ;  /* 0x0005981701007387 */ /* 0x000fe80000100800 */
[----:B------:R-:W3:Y:S01]  /*1abc0*/  LDL.LU.64 R16, [R1+0x168] ;  /* 0x0001680001107983 */ /* 0x000ee20000300a00 */
[----:B0-----:R-:W-:-:S03]  /*1abd0*/  IMAD.MOV.U32 R0, RZ, RZ, R25 ;  /* 0x000000ffff007224 */ /* 0x001fc600078e0019 */
[----:B------:R0:W-:Y:S04]  /*1abe0*/  STL [R1+0x5a0], R24 ;  /* 0x0005a01801007387 */ /* 0x0001e80000100800 */
[----:B0-----:R-:W3:Y:S04]  /*1abf0*/  LDL.LU.64 R24, [R1+0x180] ;  /* 0x0001800001187983 */ /* 0x001ee80000300a00 */
[----:B------:R0:W-:Y:S04]  /*1ac00*/  STL [R1+0x59c], R0 ;  /* 0x00059c0001007387 */ /* 0x0001e80000100800 */
[----:B----4-:R1:W-:Y:S01]  /*1ac10*/  STL [R1+0x5a8], R28 ;  /* 0x0005a81c01007387 */ /* 0x0103e20000100800 */
[----:B0-----:R-:W-:-:S03]  /*1ac20*/  IMAD.MOV.U32 R0, RZ, RZ, R29 ;  /* 0x000000ffff007224 */ /* 0x001fc600078e001d */
[----:B-1----:R-:W4:Y:S04]  /*1ac30*/  LDL.LU.64 R28, [R1+0x188] ;  /* 0x00018800011c7983 */ /* 0x002f280000300a00 */
[----:B------:R0:W-:Y:S04]  /*1ac40*/  STL [R1+0x5a4], R0 ;  /* 0x0005a40001007387 */ /* 0x0001e80000100800 */
[----:B-----5:R1:W-:Y:S01]  /*1ac50*/  STL [R1+0x5b0], R14 ;  /* 0x0005b00e01007387 */ /* 0x0203e20000100800 */
[----:B0-----:R-:W-:-:S03]  /*1ac60*/  IMAD.MOV.U32 R0, RZ, RZ, R15 ;  /* 0x000000ffff007224 */ /* 0x001fc600078e000f */
[----:B-1----:R-:W5:Y:S04]  /*1ac70*/  LDL.LU.64 R14, [R1+0x190] ;  /* 0x00019000010e7983 */ /* 0x002f680000300a00 */
[----:B------:R0:W-:Y:S04]  /*1ac80*/  STL [R1+0x5ac], R0 ;  /* 0x0005ac0001007387 */ /* 0x0001e80000100800 */
[----:B------:R1:W-:Y:S01]  /*1ac90*/  STL [R1+0x5b8], R26 ;  /* 0x0005b81a01007387 */ /* 0x0003e20000100800 */
        /* <DEDUP_REMOVED lines=15> */
[----:B--2---:R1:W-:Y:S01]  /*1ad90*/  STL [R1+0x5d8], R10 ;  /* 0x0005d80a01007387 */ /* 0x0043e20000100800 */
[----:B0-----:R-:W-:-:S03]  /*1ada0*/  IMAD.MOV.U32 R0, RZ, RZ, R11 ;  /* 0x000000ffff007224 */ /* 0x001fc600078e000b */
[----:B-1----:R-:W2:Y:S04]  /*1adb0*/  LDL.LU.64 R10, [R1+0x1c0] ;  /* 0x0001c000010a7983 */ /* 0x002ea80000300a00 */
[----:B------:R0:W-:Y:S04]  /*1adc0*/  STL [R1+0x5d4], R0 ;  /* 0x0005d40001007387 */ /* 0x0001e80000100800 */
[----:B------:R1:W-:Y:S01]  /*1add0*/  STL [R1+0x5e0], R8 ;  /* 0x0005e00801007387 */ /* 0x0003e20000100800 */
[----:B0-----:R-:W-:-:S03]  /*1ade0*/  IMAD.MOV.U32 R0, RZ, RZ, R9 ;  /* 0x000000ffff007224 */ /* 0x001fc600078e0009 */
[----:B-1----:R-:W2:Y:S04]  /*1adf0*/  LDL.LU.64 R8, [R1+0x1c8] ;  /* 0x0001c80001087983 */ /* 0x002ea80000300a00 */
[----:B------:R0:W-:Y:S04]  /*1ae00*/  STL [R1+0x5dc], R0 ;  /* 0x0005dc0001007387 */ /* 0x0001e80000100800 */
[----:B---3--:R1:W-:Y:S01]  /*1ae10*/  STL [R1+0x5e8], R4 ;  /* 0x0005e80401007387 */ /* 0x0083e20000100800 */
[----:B0-----:R-:W-:-:S03]  /*1ae20*/  IMAD.MOV.U32 R0, RZ, RZ, R5 ;  /* 0x000000ffff007224 */ /* 0x001fc600078e0005 */
[----:B-1----:R-:W3:Y:S04]  /*1ae30*/  LDL.LU.64 R4, [R1+0x1d8] ;  /* 0x0001d80001047983 */ /* 0x002ee80000300a00 */
[----:B------:R0:W-:Y:S04]  /*1ae40*/  STL [R1+0x5e4], R0 ;  /* 0x0005e40001007387 */ /* 0x0001e80000100800 */
[----:B------:R1:W-:Y:S01]  /*1ae50*/  STL [R1+0x5f0], R16 ;  /* 0x0005f01001007387 */ /* 0x0003e20000100800 */
[----:B0-----:R-:W-:-:S03]  /*1ae60*/  IMAD.MOV.U32 R0, RZ, RZ, R17 ;  /* 0x000000ffff007224 */ /* 0x001fc600078e0011 */
[----:B-1----:R-:W3:Y:S04]  /*1ae70*/  LDL.LU.64 R16, [R1+0x1e0] ;  /* 0x0001e00001107983 */ /* 0x002ee80000300a00 */
[----:B------:R0:W-:Y:S04]  /*1ae80*/  STL [R1+0x5ec], R0 ;  /* 0x0005ec0001007387 */ /* 0x0001e80000100800 */
[----:B------:R1:W-:Y:S01]  /*1ae90*/  STL [R1+0x60c], R24 ;  /* 0x00060c1801007387 */ /* 0x0003e20000100800 */
[----:B0-----:R-:W-:-:S03]  /*1aea0*/  IMAD.MOV.U32 R0, RZ, RZ, R25 ;  /* 0x000000ffff007224 */ /* 0x001fc600078e0019 */
[----:B-1----:R-:W3:Y:S04]  /*1aeb0*/  LDL.LU.64 R24, [R1+0x1e8] ;  /* 0x0001e80001187983 */ /* 0x002ee80000300a00 */
        /* <DEDUP_REMOVED lines=1589> */
[----:B-----5:R-:W-:Y:S04]  /*21210*/  STL [R1+0x127c], R14 ;  /* 0x00127c0e01007387 */ /* 0x020fe80000100800 */
[----:B------:R-:W5:Y:S01]  /*21220*/  LDL.LU.64 R18, [R1+0x12d8] ;  /* 0x0012d80001127983 */ /* 0x000f620000300a00 */
[----:B0-----:R-:W-:-:S05]  /*21230*/  IMAD.MOV.U32 R0, RZ, RZ, R15 ;  /* 0x000000ffff007224 */ /* 0x001fca00078e000f */
        /* <DEDUP_REMOVED lines=13> */
[----:B------:R-:W-:Y:S04]  /*21310*/  STL [R1+0x129c], R12 ;  /* 0x00129c0c01007387 */ /* 0x000fe80000100800 */
[----:B------:R-:W5:Y:S01]  /*21320*/  LDL.LU.64 R14, [R1+0x12f8] ;  /* 0x0012f800010e7983 */ /* 0x000f620000300a00 */
[----:B0-----:R-:W-:-:S05]  /*21330*/  IMAD.MOV.U32 R0, RZ, RZ, R13 ;  /* 0x000000ffff007224 */ /* 0x001fca00078e000d */
[----:B------:R0:W-:Y:S04]  /*21340*/  STL [R1+0x1298], R0 ;  /* 0x0012980001007387 */ /* 0x0001e80000100800 */
[----:B--2---:R-:W-:Y:S01]  /*21350*/  STL [R1+0x12a4], R10 ;  /* 0x0012a40a01007387 */ /* 0x004fe20000100800 */
[----:B0-----:R-:W-:-:S03]  /*21360*/  IMAD.MOV.U32 R0, RZ, RZ, R11 ;  /* 0x000000ffff007224 */ /* 0x001fc600078e000b */
[----:B------:R-:W2:Y:S04]  /*21370*/  LDL.LU.64 R12, [R1+0x1300] ;  /* 0x00130000010c7983 */ /* 0x000ea80000300a00 */
[----:B------:R0:W-:Y:S02]  /*21380*/  STL [R1+0x12a0], R0 ;  /* 0x0012a00001007387 */ /* 0x0001e40000100800 */
[----:B0-----:R-:W-:Y:S02]  /*21390*/  IMAD.MOV.U32 R0, RZ, RZ, R9 ;  /* 0x000000ffff007224 */ /* 0x001fe400078e0009 */
[----:B------:R0:W-:Y:S04]  /*213a0*/  STL [R1+0x12ac], R8 ;  /* 0x0012ac0801007387 */ /* 0x0001e80000100800 */
[----:B------:R-:W2:Y:S04]  /*213b0*/  LDL.LU.64 R10, [R1+0x1308] ;  /* 0x00130800010a7983 */ /* 0x000ea80000300a00 */
[----:B------:R1:W-:Y:S04]  /*213c0*/  STL [R1+0x12a8], R0 ;  /* 0x0012a80001007387 */ /* 0x0003e80000100800 */
[----:B---3--:R3:W-:Y:S04]  /*213d0*/  STL [R1+0x12b4], R4 ;  /* 0x0012b40401007387 */ /* 0x0087e80000100800 */
[----:B0-----:R-:W2:Y:S01]  /*213e0*/  LDL.LU.64 R8, [R1+0x198] ;  /* 0x0001980001087983 */ /* 0x001ea20000300a00 */
[----:B-1----:R-:W-:-:S03]  /*213f0*/  IMAD.MOV.U32 R0, RZ, RZ, R5 ;  /* 0x000000ffff007224 */ /* 0x002fc600078e0005 */
[----:B------:R-:W-:Y:S04]  /*21400*/  STL [R1+0x12bc], R16 ;  /* 0x0012bc1001007387 */ /* 0x000fe80000100800 */
[----:B------:R0:W-:Y:S04]  /*21410*/  STL [R1+0x12b0], R0 ;  /* 0x0012b00001007387 */ /* 0x0001e80000100800 */
[----:B---3--:R-:W3:Y:S01]  /*21420*/  LDL.LU.64 R4, [R1+0x1318] ;  /* 0x0013180001047983 */ /* 0x008ee20000300a00 */
[----:B0-----:R-:W-:-:S03]  /*21430*/  IMAD.MOV.U32 R0, RZ, RZ, R17 ;  /* 0x000000ffff007224 */ /* 0x001fc600078e0011 */
[----:B------:R-:W-:Y:S04]  /*21440*/  STL [R1+0x12c4], R24 ;  /* 0x0012c41801007387 */ /* 0x000fe80000100800 */
[----:B------:R0:W-:Y:S02]  /*21450*/  STL [R1+0x12b8], R0 ;  /* 0x0012b80001007387 */ /* 0x0001e40000100800 */
[----:B0-----:R-:W-:Y:S02]  /*21460*/  IMAD.MOV.U32 R0, RZ, RZ, R25 ;  /* 0x000000ffff007224 */ /* 0x001fe400078e0019 */
[----:B------:R-:W3:Y:S04]  /*21470*/  LDL.LU.64 R24, [R1+0x1320] ;  /* 0x0013200001187983 */ /* 0x000ee80000300a00 */
[----:B------:R0:W-:Y:S04]  /*21480*/  STL [R1+0x12c0], R0 ;  /* 0x0012c00001007387 */ /* 0x0001e80000100800 */
[----:B----4-:R1:W-:Y:S04]  /*21490*/  STL [R1+0x12cc], R28 ;  /* 0x0012cc1c01007387 */ /* 0x0103e80000100800 */
[----:B------:R-:W4:Y:S01]  /*214a0*/  LDL.LU.64 R16, [R1+0x1328] ;  /* 0x0013280001107983 */ /* 0x000f220000300a00 */
[----:B0-----:R-:W-:-:S05]  /*214b0*/  IMAD.MOV.U32 R0, RZ, RZ, R29 ;  /* 0x000000ffff007224 */ /* 0x001fca00078e001d */
[----:B------:R0:W-:Y:S04]  /*214c0*/  STL [R1+0x12c8], R0 ;  /* 0x0012c80001007387 */ /* 0x0001e80000100800 */
[----:B-----5:R-:W-:Y:S04]  /*214d0*/  STL [R1+0x12d4], R18 ;  /* 0x0012d41201007387 */ /* 0x020fe80000100800 */
[----:B-1----:R-:W5:Y:S01]  /*214e0*/  LDL.LU.64 R28, [R1+0x1330] ;  /* 0x00133000011c7983 */ /* 0x002f620000300a00 */
[----:B0-----:R-:W-:-:S03]  /*214f0*/  IMAD.MOV.U32 R0, RZ, RZ, R19 ;  /* 0x000000ffff007224 */ /* 0x001fc600078e0013 */
[----:B------:R-:W-:Y:S04]  /*21500*/  STL [R1+0x12dc], R26 ;  /* 0x0012dc1a01007387 */ /* 0x000fe80000100800 */
[----:B------:R0:W-:Y:S02]  /*21510*/  STL [R1+0x12d0], R0 ;  /* 0x0012d00001007387 */ /* 0x0001e40000100800 */
[----:B0-----:R-:W-:Y:S02]  /*21520*/  IMAD.MOV.U32 R0, RZ, RZ, R27 ;  /* 0x000000ffff007224 */ /* 0x001fe400078e001b */
[----:B------:R-:W5:Y:S04]  /*21530*/  LDL.LU.64 R26, [R1+0x1338] ;  /* 0x00133800011a7983 */ /* 0x000f680000300a00 */
        /* <DEDUP_REMOVED lines=19> */
[----:B------:R-:W-:Y:S04]  /*21670*/  STL [R1+0x130c], R8 ;  /* 0x00130c0801007387 */ /* 0x000fe80000100800 */
[----:B------:R0:W-:Y:S04]  /*21680*/  STL [R1+0x1300], R0 ;  /* 0x0013000001007387 */ /* 0x0001e80000100800 */
[----:B-1----:R-:W2:Y:S01]  /*21690*/  LDL.LU.64 R10, [R1+0x128] ;  /* 0x00012800010a7983 */ /* 0x002ea20000300a00 */
[----:B0-----:R-:W-:-:S03]  /*216a0*/  IMAD.MOV.U32 R0, RZ, RZ, R9 ;  /* 0x000000ffff007224 */ /* 0x001fc600078e0009 */
[----:B---3--:R-:W-:Y:S04]  /*216b0*/  STL [R1+0x1314], R4 ;  /* 0x0013140401007387 */ /* 0x008fe80000100800 */
[----:B------:R0:W-:Y:S04]  /*216c0*/  STL [R1+0x1308], R0 ;  /* 0x0013080001007387 */ /* 0x0001e80000100800 */
[----:B------:R-:W3:Y:S01]  /*216d0*/  LDL.LU.64 R8, [R1+0x1368] ;  /* 0x0013680001087983 */ /* 0x000ee20000300a00 */
[----:B0-----:R-:W-:-:S03]  /*216e0*/  IMAD.MOV.U32 R0, RZ, RZ, R5 ;  /* 0x000000ffff007224 */ /* 0x001fc600078e0005 */
[----:B------:R-:W3:Y:S04]  /*216f0*/  LDL.LU.64 R4, [R1+0x1370] ;  /* 0x0013700001047983 */ /* 0x000ee80000300a00 */
[----:B------:R0:W-:Y:S02]  /*21700*/  STL [R1+0x1310], R0 ;  /* 0x0013100001007387 */ /* 0x0001e40000100800 */
[----:B0-----:R-:W-:Y:S02]  /*21710*/  IMAD.MOV.U32 R0, RZ, RZ, R25 ;  /* 0x000000ffff007224 */ /* 0x001fe400078e0019 */
[----:B------:R0:W-:Y:S04]  /*21720*/  STL [R1+0x131c], R24 ;  /* 0x00131c1801007387 */ /* 0x0001e80000100800 */
[----:B0-----:R-:W3:Y:S04]  /*21730*/  LDL.LU.64 R24, [R1+0x1378] ;  /* 0x0013780001187983 */ /* 0x001ee80000300a00 */
[----:B------:R0:W-:Y:S04]  /*21740*/  STL [R1+0x1318], R0 ;  /* 0x0013180001007387 */ /* 0x0001e80000100800 */
[----:B----4-:R-:W-:Y:S01]  /*21750*/  STL [R1+0x1324], R16 ;  /* 0x0013241001007387 */ /* 0x010fe20000100800 */
[----:B0-----:R-:W-:-:S03]  /*21760*/  IMAD.MOV.U32 R0, RZ, RZ, R17 ;  /* 0x000000ffff007224 */ /* 0x001fc600078e0011 */
[----:B-----5:R-:W-:Y:S04]  /*21770*/  STL [R1+0x132c], R28 ;  /* 0x00132c1c01007387 */ /* 0x020fe80000100800 */
[----:B------:R0:W-:Y:S04]  /*21780*/  STL [R1+0x1320], R0 ;  /* 0x0013200001007387 */ /* 0x0001e80000100800 */
[----:B------:R-:W4:Y:S01]  /*21790*/  LDL.LU.64 R18, [R1+0x100] ;  /* 0x0001000001127983 */ /* 0x000f220000300a00 */
[----:B0-----:R-:W-:-:S03]  /*217a0*/  IMAD.MOV.U32 R0, RZ, RZ, R29 ;  /* 0x000000ffff007224 */ /* 0x001fc600078e001d */
[----:B------:R-:W5:Y:S04]  /*217b0*/  LDL.LU.64 R28, [R1+0x1388] ;  /* 0x00138800011c7983 */ /* 0x000f680000300a00 */
[----:B------:R0:W-:Y:S02]  /*217c0*/  STL [R1+0x1328], R0 ;  /* 0x0013280001007387 */ /* 0x0001e40000100800 */
[----:B0-----:R-:W-:Y:S02]  /*217d0*/  IMAD.MOV.U32 R0, RZ, RZ, R27 ;  /* 0x000000ffff007224 */ /* 0x001fe400078e001b */
[----:B------:R0:W-:Y:S04]  /*217e0*/  STL [R1+0x1334], R26 ;  /* 0x0013341a01007387 */ /* 0x0001e80000100800 */
[----:B0-----:R-:W5:Y:S04]  /*217f0*/  LDL.LU.64 R26, [R1+0x1390] ;  /* 0x00139000011a7983 */ /* 0x001f680000300a00 */
[----:B------:R0:W-:Y:S04]  /*21800*/  STL [R1+0x1330], R0 ;  /* 0x0013300001007387 */ /* 0x0001e80000100800 */
[----:B------:R-:W-:Y:S04]  /*21810*/  STL [R1+0x133c], R6 ;  /* 0x00133c0601007387 */ /* 0x000fe80000100800 */
[----:B------:R-:W5:Y:S01]  /*21820*/  LDL.LU.64 R16, [R1+0x1398] ;  /* 0x0013980001107983 */ /* 0x000f620000300a00 */
[----:B0-----:R-:W-:-:S05]  /*21830*/  IMAD.MOV.U32 R0, RZ, RZ, R7 ;  /* 0x000000ffff007224 */ /* 0x001fca00078e0007 */
[----:B------:R0:W-:Y:S04]  /*21840*/  STL [R1+0x1338], R0 ;  /* 0x0013380001007387 */ /* 0x0001e80000100800 */
[----:B------:R1:W-:Y:S01]  /*21850*/  STL [R1+0x1344], R2 ;  /* 0x0013440201007387 */ /* 0x0003e20000100800 */
[----:B0-----:R-:W-:-:S03]  /*21860*/  IMAD.MOV.U32 R0, RZ, RZ, R3 ;  /* 0x000000ffff007224 */ /* 0x001fc600078e0003 */
[----:B------:R-:W5:Y:S04]  /*21870*/  LDL.LU.64 R6, [R1+0xf8] ;  /* 0x0000f80001067983 */ /* 0x000f680000300a00 */
[----:B------:R-:W-:Y:S04]  /*21880*/  STL [R1+0x134c], R14 ;  /* 0x00134c0e01007387 */ /* 0x000fe80000100800 */
[----:B------:R0:W-:Y:S04]  /*21890*/  STL [R1+0x1340], R0 ;  /* 0x0013400001007387 */ /* 0x0001e80000100800 */
[----:B-1----:R-:W5:Y:S01]  /*218a0*/  LDL.LU.64 R2, [R1+0x13a8] ;  /* 0x0013a80001027983 */ /* 0x002f620000300a00 */
[----:B0-----:R-:W-:-:S03]  /*218b0*/  IMAD.MOV.U32 R0, RZ, RZ, R15 ;  /* 0x000000ffff007224 */ /* 0x001fc600078e000f */
[----:B--2---:R-:W-:Y:S04]  /*218c0*/  STL [R1+0x1354], R12 ;  /* 0x0013540c01007387 */ /* 0x004fe80000100800 */
[----:B------:R0:W-:Y:S04]  /*218d0*/  STL [R1+0x1348], R0 ;  /* 0x0013480001007387 */ /* 0x0001e80000100800 */
[----:B------:R-:W2:Y:S01]  /*218e0*/  LDL.LU.64 R14, [R1+0x13b0] ;  /* 0x0013b000010e7983 */ /* 0x000ea20000300a00 */
[----:B0-----:R-:W-:-:S03]  /*218f0*/  IMAD.MOV.U32 R0, RZ, RZ, R13 ;  /* 0x000000ffff007224 */ /* 0x001fc600078e000d */
[----:B------:R-:W2:Y:S04]  /*21900*/  LDL.LU.64 R12, [R1+0x13b8] ;  /* 0x0013b800010c7983 */ /* 0x000ea80000300a00 */
[----:B------:R0:W-:Y:S04]  /*21910*/  STL [R1+0x1350], R0 ;  /* 0x0013500001007387 */ /* 0x0001e80000100800 */
[----:B------:R1:W-:Y:S01]  /*21920*/  STL [R1+0x135c], R10 ;  /* 0x00135c0a01007387 */ /* 0x0003e20000100800 */
[----:B0-----:R-:W-:-:S03]  /*21930*/  IMAD.MOV.U32 R0, RZ, RZ, R11 ;  /* 0x000000ffff007224 */ /* 0x001fc600078e000b */
[----:B-1----:R-:W2:Y:S04]  /*21940*/  LDL.LU.64 R10, [R1+0xf0] ;  /* 0x0000f000010a7983 */ /* 0x002ea80000300a00 */
[----:B------:R3:W-:Y:S02]  /*21950*/  STL [R1+0x1358], R0 ;  /* 0x0013580001007387 */ /* 0x0007e40000100800 */
[----:B---3--:R-:W-:Y:S02]  /*21960*/  IMAD.MOV.U32 R0, RZ, RZ, R9 ;  /* 0x000000ffff007224 */ /* 0x008fe400078e0009 */
[----:B------:R0:W-:Y:S04]  /*21970*/  STL [R1+0x1364], R8 ;  /* 0x0013640801007387 */ /* 0x0001e80000100800 */
[----:B------:R-:W-:Y:S04]  /*21980*/  STL [R1+0x136c], R4 ;  /* 0x00136c0401007387 */ /* 0x000fe80000100800 */
[----:B------:R1:W-:Y:S04]  /*21990*/  STL [R1+0x1360], R0 ;  /* 0x0013600001007387 */ /* 0x0003e80000100800 */
[----:B0-----:R-:W3:Y:S01]  /*219a0*/  LDL.LU.64 R8, [R1+0x13c8] ;  /* 0x0013c80001087983 */ /* 0x001ee20000300a00 */
[----:B-1----:R-:W-:-:S03]  /*219b0*/  IMAD.MOV.U32 R0, RZ, RZ, R5 ;  /* 0x000000ffff007224 */ /* 0x002fc600078e0005 */
[----:B------:R-:W-:Y:S04]  /*219c0*/  STL [R1+0x1374], R24 ;  /* 0x0013741801007387 */ /* 0x000fe80000100800 */
[----:B------:R0:W-:Y:S04]  /*219d0*/  STL [R1+0x1368], R0 ;  /* 0x0013680001007387 */ /* 0x0001e80000100800 */
[----:B------:R-:W3:Y:S01]  /*219e0*/  LDL.LU.64 R4, [R1+0x13d0] ;  /* 0x0013d00001047983 */ /* 0x000ee20000300a00 */
[----:B0-----:R-:W-:-:S03]  /*219f0*/  IMAD.MOV.U32 R0, RZ, RZ, R25 ;  /* 0x000000ffff007224 */ /* 0x001fc600078e0019 */
[----:B------:R-:W3:Y:S04]  /*21a00*/  LDL.LU.64 R24, [R1+0x13d8] ;  /* 0x0013d80001187983 */ /* 0x000ee80000300a00 */
[----:B------:R0:W-:Y:S04]  /*21a10*/  STL [R1+0x1370], R0 ;  /* 0x0013700001007387 */ /* 0x0001e80000100800 */
[----:B----4-:R-:W-:Y:S01]  /*21a20*/  STL [R1+0x137c], R18 ;  /* 0x00137c1201007387 */ /* 0x010fe20000100800 */
[----:B0-----:R-:W-:-:S03]  /*21a30*/  IMAD.MOV.U32 R0, RZ, RZ, R19 ;  /* 0x000000ffff007224 */ /* 0x001fc600078e0013 */
[----:B-----5:R-:W-:Y:S04]  /*21a40*/  STL [R1+0x1384], R28 ;  /* 0x0013841c01007387 */ /* 0x020fe80000100800 */
[----:B------:R0:W-:Y:S02]  /*21a50*/  STL [R1+0x1378], R0 ;  /* 0x0013780001007387 */ /* 0x0001e40000100800 */
[----:B0-----:R-:W-:Y:S02]  /*21a60*/  IMAD.MOV.U32 R0, RZ, RZ, R29 ;  /* 0x000000ffff007224 */ /* 0x001fe400078e001d */
[----:B------:R-:W4:Y:S04]  /*21a70*/  LDL.LU.64 R28, [R1+0xe8] ;  /* 0x0000e800011c7983 */ /* 0x000f280000300a00 */
[----:B------:R0:W-:Y:S04]  /*21a80*/  STL [R1+0x1380], R0 ;  /* 0x0013800001007387 */ /* 0x0001e80000100800 */
[----:B------:R1:W-:Y:S01]  /*21a90*/  STL [R1+0x138c], R26 ;  /* 0x00138c1a01007387 */ /* 0x0003e20000100800 */
[----:B0-----:R-:W-:-:S03]  /*21aa0*/  IMAD.MOV.U32 R0, RZ, RZ, R27 ;  /* 0x000000ffff007224 */ /* 0x001fc600078e001b */
[----:B-1----:R-:W5:Y:S04]  /*21ab0*/  LDL.LU.64 R26, [R1+0x13e8] ;  /* 0x0013e800011a7983 */ /* 0x002f680000300a00 */
[----:B------:R0:W-:Y:S04]  /*21ac0*/  STL [R1+0x1388], R0 ;  /* 0x0013880001007387 */ /* 0x0001e80000100800 */
[----:B------:R-:W-:Y:S01]  /*21ad0*/  STL [R1+0x1394], R16 ;  /* 0x0013941001007387 */ /* 0x000fe20000100800 */
        /* <DEDUP_REMOVED lines=9> */
[----:B------:R2:W-:Y:S02]  /*21b70*/  STL [R1+0x13a0], R0 ;  /* 0x0013a00001007387 */ /* 0x0005e40000100800 */
[----:B--2---:R-:W-:Y:S02]  /*21b80*/  IMAD.MOV.U32 R0, RZ, RZ, R15 ;  /* 0x000000ffff007224 */ /* 0x004fe400078e000f */
[----:B------:R-:W-:Y:S04]  /*21b90*/  STL [R1+0x13ac], R14 ;  /* 0x0013ac0e01007387 */ /* 0x000fe80000100800 */
[----:B------:R-:W-:Y:S04]  /*21ba0*/  STL [R1+0x13b4], R12 ;  /* 0x0013b40c01007387 */ /* 0x000fe80000100800 */
[----:B------:R0:W-:Y:S04]  /*21bb0*/  STL [R1+0x13a8], R0 ;  /* 0x0013a80001007387 */ /* 0x0001e80000100800 */
[----:B------:R-:W2:Y:S01]  /*21bc0*/  LDL.LU.64 R22, [R1+0xe0] ;  /* 0x0000e00001167983 */ /* 0x000ea20000300a00 */
[----:B0-----:R-:W-:-:S05]  /*21bd0*/  IMAD.MOV.U32 R0, RZ, RZ, R13 ;  /* 0x000000ffff007224 */ /* 0x001fca00078e000d */
[----:B------:R0:W-:Y:S04]  /*21be0*/  STL [R1+0x13b0], R0 ;  /* 0x0013b00001007387 */ /* 0x0001e80000100800 */
[----:B------:R1:W-:Y:S04]  /*21bf0*/  STL [R1+0x13bc], R10 ;  /* 0x0013bc0a01007387 */ /* 0x0003e80000100800 */
[----:B------:R-:W2:Y:S04]  /*21c00*/  LDL.LU.64 R20, [R1+0x1408] ;  /* 0x0014080001147983 */ /* 0x000ea80000300a00 */
[----:B0-----:R-:W0:Y:S01]  /*21c10*/  S2R R0, SR_TID.X ;  /* 0x0000000000007919 */ /* 0x001e220000002100 */
[----:B-1----:R-:W-:-:S05]  /*21c20*/  IMAD.MOV.U32 R10, RZ, RZ, R11 ;  /* 0x000000ffff0a7224 */ /* 0x002fca00078e000b */
[----:B------:R-:W-:Y:S04]  /*21c30*/  STL [R1+0x13b8], R10 ;  /* 0x0013b80a01007387 */ /* 0x000fe80000100800 */
[----:B---3--:R1:W-:Y:S02]  /*21c40*/  STL [R1+0x13c4], R8 ;  /* 0x0013c40801007387 */ /* 0x0083e40000100800 */
[----:B-1----:R-:W-:-:S05]  /*21c50*/  IMAD.MOV.U32 R8, RZ, RZ, R9 ;  /* 0x000000ffff087224 */ /* 0x002fca00078e0009 */
[----:B------:R1:W-:Y:S01]  /*21c60*/  STL [R1+0x13c0], R8 ;  /* 0x0013c00801007387 */ /* 0x0003e20000100800 */
[----:B0-----:R-:W-:-:S03]  /*21c70*/  SHF.R.U32.HI R0, RZ, 0x4, R0 ;  /* 0x00000004ff007819 */ /* 0x001fc60000011600 */
[----:B------:R0:W-:Y:S04]  /*21c80*/  STL [R1+0x13cc], R4 ;  /* 0x0013cc0401007387 */ /* 0x0001e80000100800 */
[----:B-1----:R-:W3:Y:S01]  /*21c90*/  LDL.LU.64 R8, [R1+0x1410] ;  /* 0x0014100001087983 */ /* 0x002ee20000300a00 */
[----:B------:R-:W-:Y:S01]  /*21ca0*/  SGXT.U32 R0, R0, 0x3 ;  /* 0x000000030000781a */ /* 0x000fe20000000000 */
[----:B0-----:R-:W-:-:S05]  /*21cb0*/  IMAD.MOV.U32 R4, RZ, RZ, R5 ;  /* 0x000000ffff047224 */ /* 0x001fca00078e0005 */
[----:B------:R0:W-:Y:S04]  /*21cc0*/  STL [R1+0x13c8], R4 ;  /* 0x0013c80401007387 */ /* 0x0001e80000100800 */
[----:B------:R1:W-:Y:S04]  /*21cd0*/  STL [R1+0x13d4], R24 ;  /* 0x0013d41801007387 */ /* 0x0003e80000100800 */
[----:B------:R-:W3:Y:S01]  /*21ce0*/  LDL.LU.64 R10, [R1+0x1418] ;  /* 0x00141800010a7983 */ /* 0x000ee20000300a00 */
[----:B------:R-:W-:Y:S01]  /*21cf0*/  LOP3.LUT R0, R0, 0xf0, RZ, 0xfc, !PT ;  /* 0x000000f000007812 */ /* 0x000fe200078efcff */
[----:B0-----:R-:W-:-:S04]  /*21d00*/  IMAD.MOV.U32 R4, RZ, RZ, R25 ;  /* 0x000000ffff047224 */ /* 0x001fc800078e0019 */
[----:B------:R-:W-:Y:S01]  /*21d10*/  IMAD R18, R0, c[0x0][0x188], RZ ;  /* 0x0000620000127a24 */ /* 0x000fe200078e02ff */
[----:B-1----:R-:W3:Y:S04]  /*21d20*/  LDL.LU.64 R24, [R1+0xd8] ;  /* 0x0000d80001187983 */ /* 0x002ee80000300a00 */
[----:B------:R-:W-:Y:S01]  /*21d30*/  STL [R1+0x13d0], R4 ;  /* 0x0013d00401007387 */ /* 0x000fe20000100800 */
[----:B----4-:R-:W-:-:S03]  /*21d40*/  IMAD.MOV.U32 R0, RZ, RZ, R29 ;  /* 0x000000ffff007224 */ /* 0x010fc600078e001d */
[----:B------:R0:W-:Y:S04]  /*21d50*/  STL [R1+0x13dc], R28 ;  /* 0x0013dc1c01007387 */ /* 0x0001e80000100800 */
[----:B0-----:R-:W4:Y:S04]  /*21d60*/  LDL.LU.64 R28, [R1+0x1428] ;  /* 0x00142800011c7983 */ /* 0x001f280000300a00 */
[----:B------:R0:W-:Y:S04]  /*21d70*/  STL [R1+0x13d8], R0 ;  /* 0x0013d80001007387 */ /* 0x0001e80000100800 */
[----:B-----5:R1:W-:Y:S01]  /*21d80*/  STL [R1+0x13e4], R26 ;  /* 0x0013e41a01007387 */ /* 0x0203e20000100800 */
[----:B0-----:R-:W-:-:S03]  /*21d90*/  IMAD.MOV.U32 R0, RZ, RZ, R27 ;  /* 0x000000ffff007224 */ /* 0x001fc600078e001b */
[----:B-1----:R-:W5:Y:S04]  /*21da0*/  LDL.LU.64 R26, [R1+0x1430] ;  /* 0x00143000011a7983 */ /* 0x002f680000300a00 */
[----:B------:R0:W-:Y:S04]  /*21db0*/  STL [R1+0x13e0], R0 ;  /* 0x0013e00001007387 */ /* 0x0001e80000100800 */
[----:B------:R1:W-:Y:S01]  /*21dc0*/  STL [R1+0x1738], R18 ;  /* 0x0017381201007387 */ /* 0x0003e20000100800 */
[----:B------:R-:W-:-:S04]  /*21dd0*/  IMAD.MOV R13, RZ, RZ, -c[0x0][0x188] ;  /* 0x80006200ff0d7624 */ /* 0x000fc800078e02ff */
[----:B------:R-:W-:Y:S01]  /*21de0*/  IMAD R16, R13, 0x8, R18 ;  /* 0x000000080d107824 */ /* 0x000fe200078e0212 */
[----:B------:R-:W-:Y:S01]  /*21df0*/  STL [R1+0x13ec], R6 ;  /* 0x0013ec0601007387 */ /* 0x000fe20000100800 */
[----:B0-----:R-:W-:-:S03]  /*21e00*/  IMAD.MOV.U32 R0, RZ, RZ, R7 ;  /* 0x000000ffff007224 */ /* 0x001fc600078e0007 */
[----:B------:R-:W5:Y:S04]  /*21e10*/  LDL.LU.64 R4, [R1+0x1438] ;  /* 0x0014380001047983 */ /* 0x000f680000300a00 */
[----:B------:R0:W-:Y:S04]  /*21e20*/  STL [R1+0x13f4], R2 ;  /* 0x0013f40201007387 */ /* 0x0001e80000100800 */
[----:B------:R0:W-:Y:S04]  /*21e30*/  STL [R1+0x13e8], R0 ;  /* 0x0013e80001007387 */ /* 0x0001e80000100800 */
[----:B-1----:R-:W5:Y:S04]  /*21e40*/  LDL.LU.64 R18, [R1+0xd0] ;  /* 0x0000d00001127983 */ /* 0x002f680000300a00 */
[----:B0-----:R-:W5:Y:S01]  /*21e50*/  LDL R2, [R1+0x16c0] ;  /* 0x0016c00001027983 */ /* 0x001f620000100800 */
[----:B------:R-:W-:-:S05]  /*21e60*/  IMAD.MOV.U32 R0, RZ, RZ, R3 ;  /* 0x000000ffff007224 */ /* 0x000fca00078e0003 */
[----:B------:R0:W-:Y:S04]  /*21e70*/  STL [R1+0x13f0], R0 ;  /* 0x0013f00001007387 */ /* 0x0001e80000100800 */
[----:B--2---:R1:W-:Y:S01]  /*21e80*/  STL [R1+0x13fc], R22 ;  /* 0x0013fc1601007387 */ /* 0x0043e20000100800 */
[----:B0-----:R-:W-:-:S03]  /*21e90*/  IMAD.MOV.U32 R0, RZ, RZ, R23 ;  /* 0x000000ffff007224 */ /* 0x001fc600078e0017 */
[----:B------:R-:W2:Y:S04]  /*21ea0*/  LDL.LU.64 R6, [R1+0x1448] ;  /* 0x0014480001067983 */ /* 0x000ea80000300a00 */
[----:B------:R-:W-:Y:S04]  /*21eb0*/  STL [R1+0x1404], R20 ;  /* 0x0014041401007387 */ /* 0x000fe80000100800 */
[----:B------:R0:W-:Y:S04]  /*21ec0*/  STL [R1+0x13f8], R0 ;  /* 0x0013f80001007387 */ /* 0x0001e80000100800 */
[----:B-1----:R-:W2:Y:S01]  /*21ed0*/  LDL.LU.64 R22, [R1+0x1450] ;  /* 0x0014500001167983 */ /* 0x002ea20000300a00 */
[----:B0-----:R-:W-:-:S03]  /*21ee0*/  IMAD.MOV.U32 R0, RZ, RZ, R21 ;  /* 0x000000ffff007224 */ /* 0x001fc600078e0015 */
[----:B------:R-:W2:Y:S04]  /*21ef0*/  LDL.LU.64 R20, [R1+0x1458] ;  /* 0x0014580001147983 */ /* 0x000ea80000300a00 */
[----:B------:R3:W-:Y:S02]  /*21f00*/  STL [R1+0x1400], R0 ;  /* 0x0014000001007387 */ /* 0x0007e40000100800 */
[----:B---3--:R-:W-:Y:S02]  /*21f10*/  IMAD.MOV.U32 R0, RZ, RZ, R9 ;  /* 0x000000ffff007224 */ /* 0x008fe400078e0009 */
[----:B------:R0:W-:Y:S04]  /*21f20*/  STL [R1+0x140c], R8 ;  /* 0x00140c0801007387 */ /* 0x0001e80000100800 */
[----:B------:R-:W-:Y:S04]  /*21f30*/  STL [R1+0x1414], R10 ;  /* 0x0014140a01007387 */ /* 0x000fe80000100800 */
[----:B------:R1:W-:Y:S04]  /*21f40*/  STL [R1+0x1408], R0 ;  /* 0x0014080001007387 */ /* 0x0003e80000100800 */
[----:B0-----:R-:W3:Y:S01]  /*21f50*/  LDL.LU.64 R8, [R1+0xc8] ;  /* 0x0000c80001087983 */ /* 0x001ee20000300a00 */
[----:B-1----:R-:W-:-:S05]  /*21f60*/  IMAD.MOV.U32 R0, RZ, RZ, R11 ;  /* 0x000000ffff007224 */ /* 0x002fca00078e000b */
[----:B------:R0:W-:Y:S04]  /*21f70*/  STL [R1+0x1410], R0 ;  /* 0x0014100001007387 */ /* 0x0001e80000100800 */
[----:B------:R1:W-:Y:S04]  /*21f80*/  STL [R1+0x141c], R24 ;  /* 0x00141c1801007387 */ /* 0x0003e80000100800 */
[----:B------:R-:W3:Y:S01]  /*21f90*/  LDL.LU.64 R10, [R1+0x1468] ;  /* 0x00146800010a7983 */ /* 0x000ee20000300a00 */
[----:B0-----:R-:W-:-:S03]  /*21fa0*/  IMAD.MOV.U32 R0, RZ, RZ, R25 ;  /* 0x000000ffff007224 */ /* 0x001fc600078e0019 */
[----:B----4-:R-:W-:Y:S04]  /*21fb0*/  STL [R1+0x1424], R28 ;  /* 0x0014241c01007387 */ /* 0x010fe80000100800 */
[----:B------:R0:W-:Y:S04]  /*21fc0*/  STL [R1+0x1418], R0 ;  /* 0x0014180001007387 */ /* 0x0001e80000100800 */
[----:B-1----:R-:W4:Y:S01]  /*21fd0*/  LDL.LU.64 R24, [R1+0x4b0] ;  /* 0x0004b00001187983 */ /* 0x002f220000300a00 */
[----:B0-----:R-:W-:-:S03]  /*21fe0*/  IMAD.MOV.U32 R0, RZ, RZ, R29 ;  /* 0x000000ffff007224 */ /* 0x001fc600078e001d */
[----:B------:R-:W4:Y:S04]  /*21ff0*/  LDL.LU.64 R28, [R1+0x1478] ;  /* 0x00147800011c7983 */ /* 0x000f280000300a00 */
[----:B------:R0:W-:Y:S04]  /*22000*/  STL [R1+0x1420], R0 ;  /* 0x0014200001007387 */ /* 0x0001e80000100800 */
[----:B-----5:R1:W-:Y:S01]  /*22010*/  STL [R1+0x142c], R26 ;  /* 0x00142c1a01007387 */ /* 0x0203e20000100800 */
[----:B0-----:R-:W-:-:S03]  /*22020*/  IMAD.MOV.U32 R0, RZ, RZ, R27 ;  /* 0x000000ffff007224 */ /* 0x001fc600078e001b */
[----:B------:R-:W-:Y:S04]  /*22030*/  STL [R1+0x1434], R4 ;  /* 0x0014340401007387 */ /* 0x000fe80000100800 */
[----:B------:R0:W-:Y:S04]  /*22040*/  STL [R1+0x1428], R0 ;  /* 0x0014280001007387 */ /* 0x0001e80000100800 */
[----:B-1----:R-:W5:Y:S01]  /*22050*/  LDL.LU.64 R26, [R1+0x1480] ;  /* 0x00148000011a7983 */ /* 0x002f620000300a00 */
[----:B0-----:R-:W-:-:S05]  /*22060*/  IMAD.MOV.U32 R0, RZ, RZ, R5 ;  /* 0x000000ffff007224 */ /* 0x001fca00078e0005 */
[----:B------:R0:W-:Y:S04]  /*22070*/  STL [R1+0x1430], R0 ;  /* 0x0014300001007387 */ /* 0x0001e80000100800 */
[----:B------:R1:W-:Y:S01]  /*22080*/  STL [R1+0x143c], R18 ;  /* 0x00143c1201007387 */ /* 0x0003e20000100800 */
[----:B0-----:R-:W-:-:S03]  /*22090*/  IMAD.MOV.U32 R0, RZ, RZ, R19 ;  /* 0x000000ffff007224 */ /* 0x001fc600078e0013 */
[----:B-1----:R-:W5:Y:S04]  /*220a0*/  LDL.LU R18, [R1+0x1738] ;  /* 0x0017380001127983 */ /* 0x002f680000300800 */
[----:B------:R2:W-:Y:S02]  /*220b0*/  STL [R1+0x1438], R0 ;  /* 0x0014380001007387 */ /* 0x0005e40000100800 */
[----:B--2---:R-:W-:Y:S02]  /*220c0*/  IMAD.MOV.U32 R0, RZ, RZ, R7 ;  /* 0x000000ffff007224 */ /* 0x004fe400078e0007 */
[----:B------:R-:W-:Y:S04]  /*220d0*/  STL [R1+0x1444], R6 ;  /* 0x0014440601007387 */ /* 0x000fe80000100800 */
[----:B------:R0:W-:Y:S02]  /*220e0*/  STL [R1+0x1440], R0 ;  /* 0x0014400001007387 */ /* 0x0001e40000100800 */
[----:B0-----:R-:W-:-:S02]  /*220f0*/  IMAD.MOV.U32 R0, RZ, RZ, R23 ;  /* 0x000000ffff007224 */ /* 0x001fc400078e0017 */
[----:B------:R-:W-:Y:S04]  /*22100*/  STL [R1+0x144c], R22 ;  /* 0x00144c1601007387 */ /* 0x000fe80000100800 */
[----:B------:R-:W-:Y:S04]  /*22110*/  STL [R1+0x1454], R20 ;  /* 0x0014541401007387 */ /* 0x000fe80000100800 */
[----:B------:R0:W-:Y:S04]  /*22120*/  STL [R1+0x1448], R0 ;  /* 0x0014480001007387 */ /* 0x0001e80000100800 */
[----:B0-----:R-:W2:Y:S01]  /*22130*/  LDL.LU R0, [R1+0x4dc] ;  /* 0x0004dc0001007983 */ /* 0x001ea20000300800 */
[----:B------:R-:W-:Y:S01]  /*22140*/  ISETP.GE.AND P1, PT, R2, RZ, PT ;  /* 0x000000ff0200720c */ /* 0x000fe20003f26270 */
[----:B------:R-:W-:-:S05]  /*22150*/  IMAD.MOV.U32 R2, RZ, RZ, R21 ;  /* 0x000000ffff027224 */ /* 0x000fca00078e0015 */
[----:B------:R3:W-:Y:S01]  /*22160*/  STL [R1+0x1450], R2 ;  /* 0x0014500201007387 */ /* 0x0007e20000100800 */
[----:B------:R-:W-:Y:S01]  /*22170*/  ISETP.NE.AND P0, PT, RZ, c[0x0][0x178], PT ;  /* 0x00005e00ff007a0c */ /* 0x000fe20003f05270 */
[----:B---3--:R-:W-:Y:S02]  /*22180*/  IMAD.MOV.U32 R2, RZ, RZ, R9 ;  /* 0x000000ffff027224 */ /* 0x008fe400078e0009 */
[----:B------:R-:W-:Y:S04]  /*22190*/  STL [R1+0x145c], R8 ;  /* 0x00145c0801007387 */ /* 0x000fe80000100800 */
[----:B------:R0:W-:Y:S02]  /*221a0*/  STL [R1+0x1458], R2 ;  /* 0x0014580201007387 */ /* 0x0001e40000100800 */
[----:B0-----:R-:W-:-:S02]  /*221b0*/  IMAD.MOV.U32 R2, RZ, RZ, R11 ;  /* 0x000000ffff027224 */ /* 0x001fc400078e000b */
[----:B------:R-:W-:Y:S04]  /*221c0*/  STL [R1+0x1464], R10 ;  /* 0x0014640a01007387 */ /* 0x000fe80000100800 */
[----:B------:R0:W-:Y:S04]  /*221d0*/  STL [R1+0x1460], R2 ;  /* 0x0014600201007387 */ /* 0x0001e80000100800 */
[----:B----4-:R-:W-:Y:S01]  /*221e0*/  STL [R1+0x146c], R24 ;  /* 0x00146c1801007387 */ /* 0x010fe20000100800 */
[----:B0-----:R-:W-:-:S03]  /*221f0*/  IMAD.MOV.U32 R2, RZ, RZ, R25 ;  /* 0x000000ffff027224 */ /* 0x001fc600078e0019 */
[----:B------:R-:W-:Y:S04]  /*22200*/  STL [R1+0x1474], R28 ;  /* 0x0014741c01007387 */ /* 0x000fe80000100800 */
[----:B------:R0:W-:Y:S04]  /*22210*/  STL [R1+0x1468], R2 ;  /* 0x0014680201007387 */ /* 0x0001e80000100800 */
[----:B0-----:R-:W0:Y:S01]  /*22220*/  S2R R2, SR_TID.X ;  /* 0x0000000000027919 */ /* 0x001e220000002100 */
[----:B------:R-:W-:-:S05]  /*22230*/  IMAD.MOV.U32 R11, RZ, RZ, R29 ;  /* 0x000000ffff0b7224 */ /* 0x000fca00078e001d */
[----:B------:R5:W-:Y:S01]  /*22240*/  STL [R1+0x1470], R11 ;  /* 0x0014700b01007387 */ /* 0x000be20000100800 */
[----:B------:R-:W-:Y:S01]  /*22250*/  IMAD R15, R13, 0x8, R16 ;  /* 0x000000080d0f7824 */ /* 0x000fe200078e0210 */
[C---:B0-----:R-:W-:Y:S02]  /*22260*/  LEA.HI R28, R2.reuse, 0xf8, RZ, 0x1c ;  /* 0x000000f8021c7811 */ /* 0x041fe400078fe0ff */
[----:B------:R-:W-:-:S03]  /*22270*/  LEA.HI R29, R2, 0xb8, RZ, 0x1c ;  /* 0x000000b8021d7811 */ /* 0x000fc600078fe0ff */
[----:B------:R-:W-:Y:S01]  /*22280*/  IMAD R19, R28, c[0x0][0x188], RZ ;  /* 0x000062001c137a24 */ /* 0x000fe200078e02ff */
[C---:B------:R-:W-:Y:S01]  /*22290*/  LEA.HI R28, R2.reuse, 0x78, RZ, 0x1c ;  /* 0x00000078021c7811 */ /* 0x040fe200078fe0ff */
[----:B------:R-:W-:Y:S01]  /*222a0*/  IMAD R20, R29, c[0x0][0x188], RZ ;  /* 0x000062001d147a24 */ /* 0x000fe200078e02ff */
[----:B------:R-:W-:Y:S01]  /*222b0*/  LEA.HI R29, R2, 0x38, RZ, 0x1c ;  /* 0x00000038021d7811 */ /* 0x000fe200078fe0ff */
[----:B-----5:R-:W-:Y:S02]  /*222c0*/  IMAD.MOV.U32 R11, RZ, RZ, R27 ;  /* 0x000000ffff0b7224 */ /* 0x020fe400078e001b */
[----:B------:R-:W-:Y:S02]  /*222d0*/  IMAD R21, R28, c[0x0][0x188], RZ ;  /* 0x000062001c157a24 */ /* 0x000fe400078e02ff */
[----:B------:R-:W-:Y:S01]  /*222e0*/  IMAD R22, R29, c[0x0][0x188], RZ ;  /* 0x000062001d167a24 */ /* 0x000fe200078e02ff */
[----:B------:R-:W-:Y:S01]  /*222f0*/  STL [R1+0x147c], R26 ;  /* 0x00147c1a01007387 */ /* 0x000fe20000100800 */
[----:B------:R-:W-:-:S03]  /*22300*/  IMAD R14, R13, 0x8, R15 ;  /* 0x000000080d0e7824 */ /* 0x000fc600078e020f */
[----:B------:R0:W-:Y:S01]  /*22310*/  STL [R1+0x1478], R11 ;  /* 0x0014780b01007387 */ /* 0x0001e20000100800 */
[----:B------:R-:W-:-:S04]  /*22320*/  IMAD R17, R13, 0x8, R14 ;  /* 0x000000080d117824 */ /* 0x000fc800078e020e */
        /* <DEDUP_REMOVED lines=8> */
[----:B0-----:R-:W-:-:S04]  /*223b0*/  IMAD R11, R13, 0x8, R10 ;  /* 0x000000080d0b7824 */ /* 0x001fc800078e020a */
[----:B------:R-:W-:Y:S02]  /*223c0*/  IMAD R12, R13, 0x10, R11 ;  /* 0x000000100d0c7824 */ /* 0x000fe400078e020b */
[----:B--2---:R-:W-:Y:S01]  /*223d0*/  @!P1 IMAD.MOV R0, RZ, RZ, -R0 ;  /* 0x000000ffff009224 */ /* 0x004fe200078e0a00 */
[----:B------:R-:W-:-:S05]  /*223e0*/  @!P0 LOP3.LUT R0, RZ, c[0x0][0x178], RZ, 0x33, !PT ;  /* 0x00005e00ff008a12 */ /* 0x000fca00078e33ff */
[----:B------:R-:W-:-:S05]  /*223f0*/  IMAD R0, R0, c[0x0][0x184], RZ ;  /* 0x0000610000007a24 */ /* 0x000fca00078e02ff */
[----:B------:R-:W-:-:S04]  /*22400*/  LEA R2, P0, R0, c[0x0][0x160], 0x1 ;  /* 0x0000580000027a11 */ /* 0x000fc800078008ff */
[-C--:B------:R-:W-:Y:S02]  /*22410*/  LEA R23, P4, R19, R2.reuse, 0x1 ;  /* 0x0000000213177211 */ /* 0x080fe400078808ff */
[-C--:B------:R-:W-:Y:S02]  /*22420*/  LEA R25, P3, R20, R2.reuse, 0x1 ;  /* 0x0000000214197211 */ /* 0x080fe400078608ff */
[----:B------:R-:W-:Y:S01]  /*22430*/  LEA R24, P2, R21, R2, 0x1 ;  /* 0x0000000215187211 */ /* 0x000fe200078408ff */
[----:B------:R0:W-:Y:S01]  /*22440*/  STL [R1+0x1484], R23 ;  /* 0x0014841701007387 */ /* 0x0001e20000100800 */
[----:B------:R-:W-:-:S03]  /*22450*/  LEA.HI.X.SX32 R0, R0, c[0x0][0x164], 0x1, P0 ;  /* 0x0000590000007a11 */ /* 0x000fc600000f0eff */
[----:B------:R1:W-:Y:S01]  /*22460*/  STL [R1+0x14c4], R25 ;  /* 0x0014c41901007387 */ /* 0x0003e20000100800 */
[----:B0-----:R-:W-:-:S03]  /*22470*/  LEA R23, P1, R22, R2, 0x1 ;  /* 0x0000000216177211 */ /* 0x001fc600078208ff */
[----:B------:R0:W-:Y:S01]  /*22480*/  STL [R1+0x1504], R24 ;  /* 0x0015041801007387 */ /* 0x0001e20000100800 */
[----:B-1----:R-:W-:-:S03]  /*22490*/  LEA R25, P0, R18, R2, 0x1 ;  /* 0x0000000212197211 */ /* 0x002fc600078008ff */
[----:B------:R1:W-:Y:S01]  /*224a0*/  STL [R1+0x1544], R23 ;  /* 0x0015441701007387 */ /* 0x0003e20000100800 */
[----:B------:R-:W-:Y:S02]  /*224b0*/  LEA.HI.X.SX32 R19, R19, R0, 0x1, P4 ;  /* 0x0000000013137211 */ /* 0x000fe400020f0eff */
[-C--:B0-----:R-:W-:Y:S01]  /*224c0*/  LEA R24, P6, R16, R2.reuse, 0x1 ;  /* 0x0000000210187211 */ /* 0x081fe200078c08ff */
[----:B------:R-:W-:Y:S01]  /*224d0*/  STL [R1+0x148c], R25 ;  /* 0x00148c1901007387 */ /* 0x000fe20000100800 */
[----:B-1----:R-:W-:-:S03]  /*224e0*/  LEA R23, P5, R15, R2, 0x1 ;  /* 0x000000020f177211 */ /* 0x002fc600078a08ff */
[----:B------:R0:W-:Y:S04]  /*224f0*/  STL [R1+0x1494], R24 ;  /* 0x0014941801007387 */ /* 0x0001e80000100800 */
[----:B------:R1:W-:Y:S04]  /*22500*/  STL [R1+0x149c], R23 ;  /* 0x00149c1701007387 */ /* 0x0003e80000100800 */
[----:B------:R2:W-:Y:S01]  /*22510*/  STL [R1+0x1480], R19 ;  /* 0x0014801301007387 */ /* 0x0005e20000100800 */
[----:B0-----:R-:W-:Y:S02]  /*22520*/  LEA R24, P4, R14, R2, 0x1 ;  /* 0x000000020e187211 */ /* 0x001fe400078808ff */
[----:B-1----:R-:W-:-:S02]  /*22530*/  LEA.HI.X.SX32 R23, R20, R0, 0x1, P3 ;  /* 0x0000000014177211 */ /* 0x002fc400018f0eff */
[----:B------:R-:W-:Y:S02]  /*22540*/  LEA.HI.X.SX32 R20, R21, R0, 0x1, P2 ;  /* 0x0000000015147211 */ /* 0x000fe400010f0eff */
[-C--:B--2---:R-:W-:Y:S01]  /*22550*/  LEA R19, P3, R17, R2.reuse, 0x1 ;  /* 0x0000000211137211 */ /* 0x084fe200078608ff */
[----:B------:R-:W-:Y:S01]  /*22560*/  STL [R1+0x14a4], R24 ;  /* 0x0014a41801007387 */ /* 0x000fe20000100800 */
[----:B------:R-:W-:-:S03]  /*22570*/  LEA R21, P2, R3, R2, 0x1 ;  /* 0x0000000203157211 */ /* 0x000fc600078408ff */
[----:B------:R-:W-:Y:S01]  /*22580*/  STL [R1+0x14c0], R23 ;  /* 0x0014c01701007387 */ /* 0x000fe20000100800 */
[----:B------:R-:W-:-:S03]  /*22590*/  LEA.HI.X.SX32 R18, R18, R0, 0x1, P0 ;  /* 0x0000000012127211 */ /* 0x000fc600000f0eff */
[----:B------:R0:W-:Y:S04]  /*225a0*/  STL [R1+0x14ac], R19 ;  /* 0x0014ac1301007387 */ /* 0x0001e80000100800 */
[----:B------:R1:W-:Y:S01]  /*225b0*/  STL [R1+0x1500], R20 ;  /* 0x0015001401007387 */ /* 0x0003e20000100800 */
[----:B0-----:R-:W-:-:S03]  /*225c0*/  LEA.HI.X.SX32 R19, R22, R0, 0x1, P1 ;  /* 0x0000000016137211 */ /* 0x001fc600008f0eff */
[----:B------:R-:W-:Y:S01]  /*225d0*/  STL [R1+0x14b4], R21 ;  /* 0x0014b41501007387 */ /* 0x000fe20000100800 */
[----:B-1----:R-:W-:-:S03]  /*225e0*/  LEA R20, P1, R4, R2, 0x1 ;  /* 0x0000000204147211 */ /* 0x002fc600078208ff */
[----:B------:R0:W-:Y:S01]  /*225f0*/  STL [R1+0x1540], R19 ;  /* 0x0015401301007387 */ /* 0x0001e20000100800 */
[----:B------:R-:W-:-:S03]  /*22600*/  LEA.HI.X.SX32 R16, R16, R0, 0x1, P6 ;  /* 0x0000000010107211 */ /* 0x000fc600030f0eff */
[----:B------:R-:W-:Y:S01]  /*22610*/  STL [R1+0x14bc], R20 ;  /* 0x0014bc1401007387 */ /* 0x000fe20000100800 */
[----:B------:R-:W-:-:S03]  /*22620*/  LEA.HI.X.SX32 R15, R15, R0, 0x1, P5 ;  /* 0x000000000f0f7211 */ /* 0x000fc600028f0eff */
[----:B------:R1:W-:Y:S01]  /*22630*/  STL [R1+0x1488], R18 ;  /* 0x0014881201007387 */ /* 0x0003e20000100800 */
[----:B0-----:R-:W-:Y:S02]  /*22640*/  LEA R19, P0, R5, R2, 0x1 ;  /* 0x0000000205137211 */ /* 0x001fe400078008ff */
[----:B------:R-:W-:-:S03]  /*22650*/  LEA.HI.X.SX32 R14, R14, R0, 0x1, P4 ;  /* 0x000000000e0e7211 */ /* 0x000fc600020f0eff */
[----:B------:R-:W-:Y:S01]  /*22660*/  STL [R1+0x14cc], R19 ;  /* 0x0014cc1301007387 */ /* 0x000fe20000100800 */
[----:B-1----:R-:W-:-:S03]  /*22670*/  LEA R18, P6, R6, R2, 0x1 ;  /* 0x0000000206127211 */ /* 0x002fc600078c08ff */
[----:B------:R0:W-:Y:S04]  /*22680*/  STL [R1+0x1490], R16 ;  /* 0x0014901001007387 */ /* 0x0001e80000100800 */
[----:B------:R-:W-:Y:S04]  /*22690*/  STL [R1+0x14d4], R18 ;  /* 0x0014d41201007387 */ /* 0x000fe80000100800 */
[----:B------:R1:W-:Y:S01]  /*226a0*/  STL [R1+0x1498], R15 ;  /* 0x0014980f01007387 */ /* 0x0003e20000100800 */
[----:B0-----:R-:W-:-:S05]  /*226b0*/  LEA R16, P5, R7, R2, 0x1 ;  /* 0x0000000207107211 */ /* 0x001fca00078a08ff */
[----:B------:R0:W-:Y:S01]  /*226c0*/  STL [R1+0x14dc], R16 ;  /* 0x0014dc1001007387 */ /* 0x0001e20000100800 */
[----:B-1----:R-:W-:-:S03]  /*226d0*/  LEA R15, P4, R8, R2, 0x1 ;  /* 0x00000002080f7211 */ /* 0x002fc600078808ff */
[----:B------:R1:W-:Y:S04]  /*226e0*/  STL [R1+0x14a0], R14 ;  /* 0x0014a00e01007387 */ /* 0x0003e80000100800 */
[----:B------:R2:W-:Y:S01]  /*226f0*/  STL [R1+0x14e4], R15 ;  /* 0x0014e40f01007387 */ /* 0x0005e20000100800 */
[----:B0-----:R-:W-:Y:S02]  /*22700*/  LEA.HI.X.SX32 R16, R17, R0, 0x1, P3 ;  /* 0x0000000011107211 */ /* 0x001fe400018f0eff */
[----:B-1----:R-:W-:-:S03]  /*22710*/  LEA R14, P3, R9, R2, 0x1 ;  /* 0x00000002090e7211 */ /* 0x002fc600078608ff */
[----:B------:R-:W-:Y:S01]  /*22720*/  STL [R1+0x14a8], R16 ;  /* 0x0014a81001007387 */ /* 0x000fe20000100800 */
[----:B--2---:R-:W-:Y:S02]  /*22730*/  LEA.HI.X.SX32 R15, R3, R0, 0x1, P2 ;  /* 0x00000000030f7211 */ /* 0x004fe400010f0eff */
[----:B------:R-:W-:Y:S01]  /*22740*/  LEA R3, P2, R10, R2, 0x1 ;  /* 0x000000020a037211 */ /* 0x000fe200078408ff */
[----:B------:R0:W-:Y:S04]  /*22750*/  STL [R1+0x14ec], R14 ;  /* 0x0014ec0e01007387 */ /* 0x0001e80000100800 */
[----:B------:R-:W-:Y:S04]  /*22760*/  STL [R1+0x14b0], R15 ;  /* 0x0014b00f01007387 */ /* 0x000fe80000100800 */
[----:B------:R1:W-:Y:S01]  /*22770*/  STL [R1+0x14f4], R3 ;  /* 0x0014f40301007387 */ /* 0x0003e20000100800 */
[----:B0-----:R-:W-:-:S02]  /*22780*/  LEA.HI.X.SX32 R14, R4, R0, 0x1, P1 ;  /* 0x00000000040e7211 */ /* 0x001fc400008f0eff */
[----:B------:R-:W-:-:S03]  /*22790*/  LEA R4, P1, R11, R2, 0x1 ;  /* 0x000000020b047211 */ /* 0x000fc600078208ff */
[----:B------:R-:W-:Y:S01]  /*227a0*/  STL [R1+0x14b8], R14 ;  /* 0x0014b80e01007387 */ /* 0x000fe20000100800 */
[-C--:B-1----:R-:W-:Y:S02]  /*227b0*/  LEA.HI.X.SX32 R3, R5, R0.reuse, 0x1, P0 ;  /* 0x0000000005037211 */ /* 0x082fe400000f0eff */
[-C--:B------:R-:W-:Y:S01]  /*227c0*/  LEA.HI.X.SX32 R5, R6, R0.reuse, 0x1, P6 ;  /* 0x0000000006057211 */ /* 0x080fe200030f0eff */
[----:B------:R0:W-:Y:S04]  /*227d0*/  STL [R1+0x14fc], R4 ;  /* 0x0014fc0401007387 */ /* 0x0001e80000100800 */
[----:B------:R1:W-:Y:S04]  /*227e0*/  STL [R1+0x14c8], R3 ;  /* 0x0014c80301007387 */ /* 0x0003e80000100800 */
[----:B------:R2:W-:Y:S01]  /*227f0*/  STL [R1+0x14d0], R5 ;  /* 0x0014d00501007387 */ /* 0x0005e20000100800 */
[----:B0-----:R-:W-:-:S02]  /*22800*/  LEA.HI.X.SX32 R4, R7, R0, 0x1, P5 ;  /* 0x0000000007047211 */ /* 0x001fc400028f0eff */
[----:B-1----:R-:W-:-:S03]  /*22810*/  LEA.HI.X.SX32 R3, R8, R0, 0x1, P4 ;  /* 0x0000000008037211 */ /* 0x002fc600020f0eff */
[----:B------:R0:W-:Y:S01]  /*22820*/  STL [R1+0x14d8], R4 ;  /* 0x0014d80401007387 */ /* 0x0001e20000100800 */
[----:B--2---:R-:W-:-:S03]  /*22830*/  LEA.HI.X.SX32 R5, R9, R0, 0x1, P3 ;  /* 0x0000000009057211 */ /* 0x004fc600018f0eff */
[----:B------:R1:W-:Y:S01]  /*22840*/  STL [R1+0x14e0], R3 ;  /* 0x0014e00301007387 */ /* 0x0003e20000100800 */
[----:B------:R-:W-:-:S03]  /*22850*/  LEA R6, P0, R12, R2, 0x1 ;  /* 0x000000020c067211 */ /* 0x000fc600078008ff */
[----:B------:R2:W-:Y:S01]  /*22860*/  STL [R1+0x14e8], R5 ;  /* 0x0014e80501007387 */ /* 0x0005e20000100800 */
[-C--:B0-----:R-:W-:Y:S01]  /*22870*/  LEA.HI.X.SX32 R4, R10, R0.reuse, 0x1, P2 ;  /* 0x000000000a047211 */ /* 0x081fe200010f0eff */
[----:B-1----:R-:W-:Y:S01]  /*22880*/  IMAD R3, R13, 0x8, R12 ;  /* 0x000000080d037824 */ /* 0x002fe200078e020c */
[----:B--2---:R-:W-:-:S03]  /*22890*/  LEA.HI.X.SX32 R5, R11, R0, 0x1, P1 ;  /* 0x000000000b057211 */ /* 0x004fc600008f0eff */
[----:B------:R0:W-:Y:S04]  /*228a0*/  STL [R1+0x14f0], R4 ;  /* 0x0014f00401007387 */ /* 0x0001e80000100800 */
[----:B------:R1:W-:Y:S04]  /*228b0*/  STL [R1+0x14f8], R5 ;  /* 0x0014f80501007387 */ /* 0x0003e80000100800 */
[----:B------:R2:W-:Y:S01]  /*228c0*/  STL [R1+0x150c], R6 ;  /* 0x00150c0601007387 */ /* 0x0005e20000100800 */
[----:B0-----:R-:W-:Y:S01]  /*228d0*/  IMAD R4, R13, 0x8, R3 ;  /* 0x000000080d047824 */ /* 0x001fe200078e0203 */
[----:B-1----:R-:W-:-:S02]  /*228e0*/  LEA.HI.X.SX32 R5, R12, R0, 0x1, P0 ;  /* 0x000000000c057211 */ /* 0x002fc400000f0eff */
[----:B--2---:R-:W-:-:S03]  /*228f0*/  LEA R6, P0, R3, R2, 0x1 ;  /* 0x0000000203067211 */ /* 0x004fc600078008ff */
[----:B------:R0:W-:Y:S01]  /*22900*/  STL [R1+0x1508], R5 ;  /* 0x0015080501007387 */ /* 0x0001e20000100800 */
[----:B------:R-:W-:-:S03]  /*22910*/  LEA R7, P1, R4, R2, 0x1 ;  /* 0x0000000204077211 */ /* 0x000fc600078208ff */
[----:B------:R1:W-:Y:S01]  /*22920*/  STL [R1+0x1514], R6 ;  /* 0x0015140601007387 */ /* 0x0003e20000100800 */
[----:B0-----:R-:W-:Y:S01]  /*22930*/  IMAD R5, R13, 0x8, R4 ;  /* 0x000000080d057824 */ /* 0x001fe200078e0204 */
[-C--:B------:R-:W-:Y:S02]  /*22940*/  LEA.HI.X.SX32 R4, R4, R0.reuse, 0x1, P1 ;  /* 0x0000000004047211 */ /* 0x080fe400008f0eff */
[----:B-1----:R-:W-:Y:S01]  /*22950*/  LEA.HI.X.SX32 R6, R3, R0, 0x1, P0 ;  /* 0x0000000003067211 */ /* 0x002fe200000f0eff */
[----:B------:R-:W-:Y:S01]  /*22960*/  IMAD R3, R13, 0x8, R5 ;  /* 0x000000080d037824 */ /* 0x000fe200078e0205 */
[----:B------:R-:W-:Y:S04]  /*22970*/  STL [R1+0x151c], R7 ;  /* 0x00151c0701007387 */ /* 0x000fe80000100800 */
[----:B------:R0:W-:Y:S04]  /*22980*/  STL [R1+0x1510], R6 ;  /* 0x0015100601007387 */ /* 0x0001e80000100800 */
[----:B------:R1:W-:Y:S01]  /*22990*/  STL [R1+0x1518], R4 ;  /* 0x0015180401007387 */ /* 0x0003e20000100800 */
[----:B0-----:R-:W-:Y:S01]  /*229a0*/  LEA R6, P0, R5, R2, 0x1 ;  /* 0x0000000205067211 */ /* 0x001fe200078008ff */
[----:B-1----:R-:W-:-:S03]  /*229b0*/  IMAD R4, R13, 0x8, R3 ;  /* 0x000000080d047824 */ /* 0x002fc600078e0203 */
[----:B------:R-:W-:Y:S01]  /*229c0*/  LEA.HI.X.SX32 R5, R5, R0, 0x1, P0 ;  /* 0x0000000005057211 */ /* 0x000fe200000f0eff */
[----:B------:R0:W-:Y:S01]  /*229d0*/  STL [R1+0x1524], R6 ;  /* 0x0015240601007387 */ /* 0x0001e20000100800 */
[----:B------:R-:W-:-:S03]  /*229e0*/  LEA R7, P0, R3, R2, 0x1 ;  /* 0x0000000203077211 */ /* 0x000fc600078008ff */
[----:B------:R1:W-:Y:S01]  /*229f0*/  STL [R1+0x1520], R5 ;  /* 0x0015200501007387 */ /* 0x0003e20000100800 */
[----:B0-----:R-:W-:-:S03]  /*22a00*/  LEA R6, P1, R4, R2, 0x1 ;  /* 0x0000000204067211 */ /* 0x001fc600078208ff */
[----:B------:R-:W-:Y:S04]  /*22a10*/  STL [R1+0x152c], R7 ;  /* 0x00152c0701007387 */ /* 0x000fe80000100800 */
[----:B------:R0:W-:Y:S04]  /*22a20*/  STL [R1+0x1534], R6 ;  /* 0x0015340601007387 */ /* 0x0001e80000100800 */
[----:B------:R-:W2:Y:S04]  /*22a30*/  LDL.LU R27, [R1+0x1698] ;  /* 0x00169800011b7983 */ /* 0x000ea80000300800 */
[----:B------:R-:W3:Y:S01]  /*22a40*/  S2R R29, SR_TID.X ;  /* 0x00000000001d7919 */ /* 0x000ee20000002100 */
[----:B-1----:R-:W-:Y:S01]  /*22a50*/  IMAD R5, R13, 0x8, R4 ;  /* 0x000000080d057824 */ /* 0x002fe200078e0204 */
[----:B------:R-:W-:-:S02]  /*22a60*/  LEA.HI.X.SX32 R3, R3, R0, 0x1, P0 ;  /* 0x0000000003037211 */ /* 0x000fc400000f0eff */
[----:B------:R-:W-:Y:S02]  /*22a70*/  LEA.HI.X.SX32 R4, R4, R0, 0x1, P1 ;  /* 0x0000000004047211 */ /* 0x000fe400008f0eff */
[C---:B0-----:R-:W-:Y:S01]  /*22a80*/  LEA R6, P0, R5.reuse, R2, 0x1 ;  /* 0x0000000205067211 */ /* 0x041fe200078008ff */
[----:B------:R0:W-:Y:S03]  /*22a90*/  STL [R1+0x1528], R3 ;  /* 0x0015280301007387 */ /* 0x0001e60000100800 */
[----:B------:R-:W-:Y:S01]  /*22aa0*/  LEA.HI.X.SX32 R7, R5, R0, 0x1, P0 ;  /* 0x0000000005077211 */ /* 0x000fe200000f0eff */
[----:B------:R1:W-:Y:S01]  /*22ab0*/  STL [R1+0x1530], R4 ;  /* 0x0015300401007387 */ /* 0x0003e20000100800 */
[----:B0-----:R-:W-:Y:S01]  /*22ac0*/  IMAD R3, R13, 0x10, R5 ;  /* 0x000000100d037824 */ /* 0x001fe200078e0205 */
[----:B---3--:R-:W-:Y:S02]  /*22ad0*/  SHF.R.U32.HI R29, RZ, 0x4, R29 ;  /* 0x00000004ff1d7819 */ /* 0x008fe4000001161d */
[----:B------:R0:W-:Y:S02]  /*22ae0*/  STL [R1+0x153c], R6 ;  /* 0x00153c0601007387 */ /* 0x0001e40000100800 */
[----:B------:R-:W-:-:S02]  /*22af0*/  SGXT.U32 R29, R29, 0x3 ;  /* 0x000000031d1d781a */ /* 0x000fc40000000000 */
[----:B------:R3:W-:Y:S01]  /*22b00*/  STL [R1+0x1538], R7 ;  /* 0x0015380701007387 */ /* 0x0007e20000100800 */
[----:B-1----:R-:W-:Y:S01]  /*22b10*/  IMAD R4, R13, 0x8, R3 ;  /* 0x000000080d047824 */ /* 0x002fe200078e0203 */
[----:B0-----:R-:W-:Y:S01]  /*22b20*/  LEA R6, P0, R3, R2, 0x1 ;  /* 0x0000000203067211 */ /* 0x001fe200078008ff */
[----:B---3--:R-:W-:-:S04]  /*22b30*/  IMAD R7, R29, c[0x0][0x188], RZ ;  /* 0x000062001d077a24 */ /* 0x008fc800078e02ff */
[----:B------:R0:W-:Y:S01]  /*22b40*/  STL [R1+0x154c], R6 ;  /* 0x00154c0601007387 */ /* 0x0001e20000100800 */
[----:B------:R-:W-:Y:S01]  /*22b50*/  IMAD R5, R13, 0x8, R4 ;  /* 0x000000080d057824 */ /* 0x000fe200078e0204 */
[----:B------:R-:W-:Y:S02]  /*22b60*/  LEA R9, P1, R7, R2, 0x1 ;  /* 0x0000000207097211 */ /* 0x000fe400078208ff */
[----:B0-----:R-:W-:Y:S02]  /*22b70*/  LEA.HI.X.SX32 R6, R3, R0, 0x1, P0 ;  /* 0x0000000003067211 */ /* 0x001fe400000f0eff */
[C---:B------:R-:W-:Y:S01]  /*22b80*/  LEA R8, P0, R4.reuse, R2, 0x1 ;  /* 0x0000000204087211 */ /* 0x040fe200078008ff */
[----:B------:R-:W-:Y:S01]  /*22b90*/  IMAD R3, R13, 0x8, R5 ;  /* 0x000000080d037824 */ /* 0x000fe200078e0205 */
[-C--:B------:R-:W-:Y:S01]  /*22ba0*/  LEA.HI.X.SX32 R7, R7, R0.reuse, 0x1, P1 ;  /* 0x0000000007077211 */ /* 0x080fe200008f0eff */
[----:B------:R0:W-:Y:S01]  /*22bb0*/  STL [R1+0x1548], R6 ;  /* 0x0015480601007387 */ /* 0x0001e20000100800 */
[----:B------:R-:W-:-:S03]  /*22bc0*/  LEA.HI.X.SX32 R4, R4, R0, 0x1, P0 ;  /* 0x0000000004047211 */ /* 0x000fc600000f0eff */
[----:B------:R-:W-:Y:S04]  /*22bd0*/  STL [R1+0x1568], R9 ;  /* 0x0015680901007387 */ /* 0x000fe80000100800 */
[----:B------:R-:W1:Y:S01]  /*22be0*/  S2R R28, SR_TID.X ;  /* 0x00000000001c7919 */ /* 0x000e620000002100 */
[----:B0-----:R-:W-:-:S03]  /*22bf0*/  IMAD R6, R13, 0x8, R3 ;  /* 0x000000080d067824 */ /* 0x001fc600078e0203 */
[----:B------:R-:W-:Y:S01]  /*22c00*/  STL [R1+0x1554], R8 ;  /* 0x0015540801007387 */ /* 0x000fe20000100800 */
[----:B------:R-:W-:-:S03]  /*22c10*/  IMAD R13, R13, 0x8, R6 ;  /* 0x000000080d0d7824 */ /* 0x000fc600078e0206 */
[----:B------:R0:W-:Y:S04]  /*22c20*/  STL [R1+0x1564], R7 ;  /* 0x0015640701007387 */ /* 0x0001e80000100800 */
[----:B------:R3:W-:Y:S01]  /*22c30*/  STL [R1+0x1550], R4 ;  /* 0x0015500401007387 */ /* 0x0007e20000100800 */
[-C--:B0-----:R-:W-:Y:S02]  /*22c40*/  LEA R7, P0, R5, R2.reuse, 0x1 ;  /* 0x0000000205077211 */ /* 0x081fe400078008ff */
[----:B---3--:R-:W-:-:S03]  /*22c50*/  LEA R4, P1, R3, R2, 0x1 ;  /* 0x0000000203047211 */ /* 0x008fc600078208ff */
[----:B------:R0:W-:Y:S01]  /*22c60*/  STL [R1+0x1558], R7 ;  /* 0x0015580701007387 */ /* 0x0001e20000100800 */
[----:B------:R-:W-:-:S03]  /*22c70*/  LEA R8, P2, R6, R2, 0x1 ;  /* 0x0000000206087211 */ /* 0x000fc600078408ff */
[----:B------:R3:W-:Y:S01]  /*22c80*/  STL [R1+0x155c], R4 ;  /* 0x00155c0401007387 */ /* 0x0007e20000100800 */
[----:B0-----:R-:W-:Y:S02]  /*22c90*/  LEA R7, P3, R13, R2, 0x1 ;  /* 0x000000020d077211 */ /* 0x001fe400078608ff */
[-C--:B------:R-:W-:Y:S02]  /*22ca0*/  LEA.HI.X.SX32 R2, R3, R0.reuse, 0x1, P1 ;  /* 0x0000000003027211 */ /* 0x080fe400008f0eff */
[-C--:B---3--:R-:W-:Y:S01]  /*22cb0*/  LEA.HI.X.SX32 R4, R5, R0.reuse, 0x1, P0 ;  /* 0x0000000005047211 */ /* 0x088fe200000f0eff */
[----:B------:R-:W-:Y:S04]  /*22cc0*/  STL [R1+0x1560], R8 ;  /* 0x0015600801007387 */ /* 0x000fe80000100800 */
[----:B------:R-:W-:Y:S04]  /*22cd0*/  STL [R1+0x604], R7 ;  /* 0x0006040701007387 */ /* 0x000fe80000100800 */
[----:B------:R-:W-:Y:S04]  /*22ce0*/  STL [R1+0x5f4], R4 ;  /* 0x0005f40401007387 */ /* 0x000fe80000100800 */
[----:B------:R0:W-:Y:S02]  /*22cf0*/  STL [R1+0x5fc], R2 ;  /* 0x0005fc0201007387 */ /* 0x0001e40000100800 */
[----:B0-----:R-:W-:-:S02]  /*22d00*/  LEA.HI.X.SX32 R2, R6, R0, 0x1, P2 ;  /* 0x0000000006027211 */ /* 0x001fc400010f0eff */
[----:B------:R-:W-:-:S03]  /*22d10*/  LEA.HI.X.SX32 R0, R13, R0, 0x1, P3 ;  /* 0x000000000d007211 */ /* 0x000fc600018f0eff */
[----:B------:R-:W-:Y:S04]  /*22d20*/  STL [R1+0x600], R2 ;  /* 0x0006000201007387 */ /* 0x000fe80000100800 */
[----:B------:R1:W-:Y:S02]  /*22d30*/  STL [R1+0x5f8], R0 ;  /* 0x0005f80001007387 */ /* 0x0003e40000100800 */
[----:B-1----:R-:W-:-:S05]  /*22d40*/  IMAD.SHL.U32 R0, R28, 0x10, RZ ;  /* 0x000000101c007824 */ /* 0x002fca00078e00ff */
[----:B------:R0:W-:Y:S02]  /*22d50*/  STL [R1+0x16bc], R0 ;  /* 0x0016bc0001007387 */ /* 0x0001e40000100800 */
[----:B0-----:R-:W-:Y:S01]  /*22d60*/  LOP3.LUT R0, R0, 0x100, RZ, 0xc0, !PT ;  /* 0x0000010000007812 */ /* 0x001fe200078ec0ff */
[----:B------:R-:W-:-:S05]  /*22d70*/  IMAD.MOV.U32 R29, RZ, RZ, 0xff ;  /* 0x000000ffff1d7424 */ /* 0x000fca00078e00ff */
[----:B------:R-:W-:-:S04]  /*22d80*/  IADD3 R29, R29, c[0x0][0x180], RZ ;  /* 0x000060001d1d7a10 */ /* 0x000fc80007ffe0ff */
[----:B------:R-:W-:-:S04]  /*22d90*/  SHF.R.S32.HI R2, RZ, 0x1f, R29 ;  /* 0x0000001fff027819 */ /* 0x000fc8000001141d */
[----:B------:R-:W-:Y:S01]  /*22da0*/  LEA.HI R2, R2, R29, RZ, 0x8 ;  /* 0x0000001d02027211 */ /* 0x000fe200078f40ff */
[----:B------:R-:W-:Y:S01]  /*22db0*/  IMAD.MOV.U32 R29, RZ, RZ, c[0x0][0x18c] ;  /* 0x00006300ff1d7624 */ /* 0x000fe200078e00ff */
[----:B------:R-:W-:-:S03]  /*22dc0*/  ULDC UR4, c[0x0][0x188] ;  /* 0x0000620000047ab9 */ /* 0x000fc60000000800 */
[----:B------:R-:W-:Y:S01]  /*22dd0*/  IMAD.SHL.U32 R29, R29, 0x100, RZ ;  /* 0x000001001d1d7824 */ /* 0x000fe200078e00ff */
[----:B------:R-:W-:Y:S01]  /*22de0*/  USHF.L.U32 UR4, UR4, 0x8, URZ ;  /* 0x0000000804047899 */ /* 0x000fe2000800063f */
[----:B--2---:R-:W-:-:S05]  /*22df0*/  IMAD.IADD R0, R0, 0x1, R27 ;  /* 0x0000000100007824 */ /* 0x004fca00078e021b */
[----:B------:R0:W-:Y:S04]  /*22e00*/  STL [R1+0x17c], R0 ;  /* 0x00017c0001007387 */ /* 0x0001e80000100800 */
[----:B------:R1:W-:Y:S01]  /*22e10*/  STL [R1+0x3a0], RZ ;  /* 0x0003a0ff01007387 */ /* 0x0003e20000100800 */
[----:B------:R-:W-:Y:S01]  /*22e20*/  SHF.R.S32.HI R2, RZ, 0x8, R2 ;  /* 0x00000008ff027819 */ /* 0x000fe20000011402 */
[----:B------:R-:W-:Y:S01]  /*22e30*/  USHF.R.S32.HI UR5, URZ, 0x1f, UR4 ;  /* 0x0000001f3f057899 */ /* 0x000fe20008011404 */
[----:B0-----:R-:W-:Y:S01]  /*22e40*/  SHF.R.S32.HI R0, RZ, 0x1f, R29 ;  /* 0x0000001fff007819 */ /* 0x001fe2000001141d */
[----:B------:R1:W-:Y:S01]  /*22e50*/  STL [R1+0x3a4], RZ ;  /* 0x0003a4ff01007387 */ /* 0x0003e20000100800 */
[----:B------:R-:W-:Y:S01]  /*22e60*/  LOP3.LUT R28, R28, 0x7f, RZ, 0xc0, !PT ;  /* 0x0000007f1c1c7812 */ /* 0x000fe200078ec0ff */
[----:B------:R-:W-:Y:S01]  /*22e70*/  USHF.L.U32 UR10, UR4, 0x1, URZ ;  /* 0x00000001040a7899 */ /* 0x000fe2000800063f */
[C---:B------:R-:W-:Y:S01]  /*22e80*/  SHF.L.U64.HI R0, R29.reuse, 0x1, R0 ;  /* 0x000000011d007819 */ /* 0x040fe20000010200 */
[----:B------:R1:W-:Y:S01]  /*22e90*/  STL [R1+0x3a8], RZ ;  /* 0x0003a8ff01007387 */ /* 0x0003e20000100800 */
[----:B------:R-:W-:Y:S01]  /*22ea0*/  IMAD.SHL.U32 R29, R29, 0x2, RZ ;  /* 0x000000021d1d7824 */ /* 0x000fe200078e00ff */
[----:B------:R-:W-:-:S02]  /*22eb0*/  USHF.L.U64.HI UR5, UR4, 0x1, UR5 ;  /* 0x0000000104057899 */ /* 0x000fc40008010205 */
[----:B------:R1:W-:Y:S04]  /*22ec0*/  STL [R1+0x3ac], RZ ;  /* 0x0003acff01007387 */ /* 0x0003e80000100800 */
[----:B------:R1:W-:Y:S04]  /*22ed0*/  STL [R1+0x390], RZ ;  /* 0x000390ff01007387 */ /* 0x0003e80000100800 */
[----:B------:R1:W-:Y:S04]  /*22ee0*/  STL [R1+0x394], RZ ;  /* 0x000394ff01007387 */ /* 0x0003e80000100800 */
[----:B------:R1:W-:Y:S04]  /*22ef0*/  STL [R1+0x398], RZ ;  /* 0x000398ff01007387 */ /* 0x0003e80000100800 */
[----:B------:R1:W-:Y:S04]  /*22f00*/  STL [R1+0x39c], RZ ;  /* 0x00039cff01007387 */ /* 0x0003e80000100800 */
[----:B------:R-:W2:Y:S01]  /*22f10*/  LDL R27, [R1+0x170] ;  /* 0x00017000011b7983 */ /* 0x000ea20000100800 */
[----:B------:R-:W-:Y:S01]  /*22f20*/  IMAD.SHL.U32 R28, R28, 0x2, RZ ;  /* 0x000000021c1c7824 */ /* 0x000fe200078e00ff */
[----:B------:R-:W-:-:S02]  /*22f30*/  UMOV UR4, URZ ;  /* 0x0000003f00047c82 */ /* 0x000fc40008000000 */
[----:B------:R1:W-:Y:S02]  /*22f40*/  STL [R1+0x380], RZ ;  /* 0x000380ff01007387 */ /* 0x0003e40000100800 */
[C---:B------:R-:W-:Y:S02]  /*22f50*/  LOP3.LUT R2, R28.reuse, 0x20, RZ, 0x3c, !PT ;  /* 0x000000201c027812 */ /* 0x040fe400078e3cff */
[----:B------:R1:W-:Y:S01]  /*22f60*/  STL [R1+0x384], RZ ;  /* 0x000384ff01007387 */ /* 0x0003e20000100800 */
[C---:B------:R-:W-:Y:S02]  /*22f70*/  LOP3.LUT R2, R28.reuse, 0x50, RZ, 0x3c, !PT ;  /* 0x000000501c027812 */ /* 0x040fe400078e3cff */
[C---:B------:R-:W-:Y:S01]  /*22f80*/  LOP3.LUT R3, R28.reuse, 0x10, RZ, 0x3c, !PT ;  /* 0x000000101c037812 */ /* 0x040fe200078e3cff */
[----:B------:R1:W-:Y:S01]  /*22f90*/  STL [R1+0x388], RZ ;  /* 0x000388ff01007387 */ /* 0x0003e20000100800 */
[C---:B------:R-:W-:Y:S02]  /*22fa0*/  LOP3.LUT R4, R28.reuse, 0x30, RZ, 0x3c, !PT ;  /* 0x000000301c047812 */ /* 0x040fe400078e3cff */
[C---:B------:R-:W-:Y:S01]  /*22fb0*/  LOP3.LUT R3, R28.reuse, 0x40, RZ, 0x3c, !PT ;  /* 0x000000401c037812 */ /* 0x040fe200078e3cff */
[----:B------:R1:W-:Y:S01]  /*22fc0*/  STL [R1+0x38c], RZ ;  /* 0x00038cff01007387 */ /* 0x0003e20000100800 */
[----:B------:R-:W-:-:S02]  /*22fd0*/  LOP3.LUT R4, R28, 0x60, RZ, 0x3c, !PT ;  /* 0x000000601c047812 */ /* 0x000fc400078e3cff */
[----:B------:R-:W-:Y:S01]  /*22fe0*/  LOP3.LUT R3, R28, 0x70, RZ, 0x3c, !PT ;  /* 0x000000701c037812 */ /* 0x000fe200078e3cff */
[----:B------:R1:W-:Y:S04]  /*22ff0*/  STL [R1+0x370], RZ ;  /* 0x000370ff01007387 */ /* 0x0003e80000100800 */
        /* <DEDUP_REMOVED lines=18> */
[----:B------:R1:W-:Y:S01]  /*23120*/  STL [R1+0x3c], RZ ;  /* 0x00003cff01007387 */ /* 0x0003e20000100800 */
[----:B--2---:R-:W-:-:S05]  /*23130*/  LOP3.LUT R2, R27, 0x40, RZ, 0x3c, !PT ;  /* 0x000000401b027812 */ /* 0x004fca00078e3cff */
[----:B------:R1:W-:Y:S02]  /*23140*/  STL [R1+0x16b4], R2 ;  /* 0x0016b40201007387 */ /* 0x0003e40000100800 */
.L_x_3:
[----:B-----5:R-:W2:Y:S04]  /*23150*/  LDL R3, [R1+0x1564] ;  /* 0x0015640001037983 */ /* 0x020ea80000100800 */
[----:B--2---:R0:W-:Y:S04]  /*23160*/  STL [R1+0x2860], R3 ;  /* 0x0028600301007387 */ /* 0x0041e80000100800 */
[----:B-1----:R-:W2:Y:S01]  /*23170*/  LDL R2, [R1+0x1568] ;  /* 0x0015680001027983 */ /* 0x002ea20000100800 */
[----:B------:R-:W-:Y:S02]  /*23180*/  UMOV UR6, 0xffffff00 ;  /* 0xffffff0000067882 */ /* 0x000fe40000000000 */
[----:B------:R-:W-:Y:S01]  /*23190*/  ULDC UR7, c[0x0][0x180] ;  /* 0x0000600000077ab9 */ /* 0x000fe20000000800 */
[----:B------:R-:W0:Y:S01]  /*231a0*/  S2R R29, SR_TID.X ;  /* 0x00000000001d7919 */ /* 0x000e220000002100 */
[----:B------:R-:W-:Y:S01]  /*231b0*/  UIMAD UR6, UR4, UR6, UR7 ;  /* 0x00000006040672a4 */ /* 0x000fe2000f8e0207 */
[----:B0-----:R-:W-:-:S02]  /*231c0*/  SHF.R.U32.HI R3, RZ, 0x4, R29 ;  /* 0x00000004ff037819 */ /* 0x001fc4000001161d */
[----:B------:R-:W-:Y:S02]  /*231d0*/  SHF.R.U32.HI R29, RZ, 0x4, R29 ;  /* 0x00000004ff1d7819 */ /* 0x000fe4000001161d */
[----:B------:R-:W-:Y:S02]  /*231e0*/  SGXT.U32 R3, R3, 0x3 ;  /* 0x000000030303781a */ /* 0x000fe40000000000 */
[----:B------:R-:W-:Y:S01]  /*231f0*/  SGXT.U32 R29, R29, 0x3 ;  /* 0x000000031d1d781a */ /* 0x000fe20000000000 */
[----:B--2---:R0:W-:Y:S04]  /*23200*/  STL [R1+0x2864], R2 ;  /* 0x0028640201007387 */ /* 0x0041e80000100800 */
[----:B------:R-:W-:Y:S04]  /*23210*/  STL [R1+0x27e4], R28 ;  /* 0x0027e41c01007387 */ /* 0x000fe80000100800 */
[----:B------:R-:W-:Y:S01]  /*23220*/  STL [R1+0x27f0], R28 ;  /* 0x0027f01c01007387 */ /* 0x000fe20000100800 */
[----:B0-----:R-:W-:-:S03]  /*23230*/  LOP3.LUT R2, R3, 0x8, RZ, 0xfc, !PT ;  /* 0x0000000803027812 */ /* 0x001fc600078efcff */
[----:B------:R-:W-:Y:S01]  /*23240*/  STL [R1+0x27f8], R28 ;  /* 0x0027f81c01007387 */ /* 0x000fe20000100800 */
[----:B------:R-:W-:Y:S02]  /*23250*/  LOP3.LUT R3, R3, 0x10, RZ, 0xfc, !PT ;  /* 0x0000001003037812 */ /* 0x000fe400078efcff */
[----:B------:R-:W-:Y:S01]  /*23260*/  ISETP.GE.AND P1, PT, R2, UR6, PT ;  /* 0x0000000602007c0c */ /* 0x000fe2000bf26270 */
        /* <DEDUP_REMOVED lines=148> */
[----:B------:R-:W-:Y:S01]  /*23bb0*/  STL [R1+0x2600], R24 ;  /* 0x0026001801007387 */ /* 0x000fe20000100800 */
[----:B------:R-:W-:-:S03]  /*23bc0*/  ISETP.GE.AND P2, PT, R3, UR6, PT ;  /* 0x0000000603007c0c */ /* 0x000fc6000bf46270 */
[----:B------:R-:W-:Y:S01]  /*23bd0*/  STL [R1+0x25fc], R23 ;  /* 0x0025fc1701007387 */ /* 0x000fe20000100800 */
[----:B------:R-:W-:-:S03]  /*23be0*/  LOP3.LUT R3, R29, 0x18, RZ, 0xfc, !PT ;  /* 0x000000181d037812 */ /* 0x000fc600078efcff */
[----:B------:R-:W-:Y:S04]  /*23bf0*/  STL [R1+0x25f8], R22 ;  /* 0x0025f81601007387 */ /* 0x000fe80000100800 */
[----:B------:R-:W-:Y:S04]  /*23c00*/  STL [R1+0x25f4], R21 ;  /* 0x0025f41501007387 */ /* 0x000fe80000100800 */
[----:B------:R-:W-:Y:S04]  /*23c10*/  STL [R1+0x25f0], R16 ;  /* 0x0025f01001007387 */ /* 0x000fe80000100800 */
[----:B------:R-:W-:Y:S04]  /*23c20*/  STL [R1+0x25ec], R17 ;  /* 0x0025ec1101007387 */ /* 0x000fe80000100800 */
[----:B------:R-:W-:Y:S01]  /*23c30*/  STL [R1+0x25e8], R18 ;  /* 0x0025e81201007387 */ /* 0x000fe20000100800 */
[----:B------:R-:W-:-:S03]  /*23c40*/  ISETP.GE.AND P3, PT, R3, UR6, PT ;  /* 0x0000000603007c0c */ /* 0x000fc6000bf66270 */
[----:B------:R-:W-:Y:S04]  /*23c50*/  STL [R1+0x25e4], R19 ;  /* 0x0025e41301007387 */ /* 0x000fe80000100800 */
[----:B------:R-:W-:Y:S04]  /*23c60*/  STL [R1+0x25e0], R20 ;  /* 0x0025e01401007387 */ /* 0x000fe80000100800 */
[----:B------:R0:W-:Y:S04]  /*23c70*/  STL [R1+0x1758], R0 ;  /* 0x0017580001007387 */ /* 0x0001e80000100800 */
[----:B------:R-:W2:Y:S04]  /*23c80*/  LDL.LU R2, [R1+0x2864] ;  /* 0x0028640001027983 */ /* 0x000ea80000300800 */
[----:B------:R-:W2:Y:S04]  /*23c90*/  LDL.LU R3, [R1+0x2860] ;  /* 0x0028600001037983 */ /* 0x000ea80000300800 */
[----:B0-----:R-:W0:Y:S01]  /*23ca0*/  S2R R0, SR_TID.X ;  /* 0x0000000000007919 */ /* 0x001e220000002100 */
[----:B------:R-:W-:-:S02]  /*23cb0*/  PRMT R13, RZ, 0x7610, R13 ;  /* 0x00007610ff0d7816 */ /* 0x000fc4000000000d */
[----:B0-----:R-:W-:-:S04]  /*23cc0*/  SHF.R.U32.HI R5, RZ, 0x4, R0 ;  /* 0x00000004ff057819 */ /* 0x001fc80000011600 */
[----:B------:R-:W-:-:S04]  /*23cd0*/  SGXT.U32 R5, R5, 0x3 ;  /* 0x000000030505781a */ /* 0x000fc80000000000 */
[----:B------:R-:W-:-:S13]  /*23ce0*/  ISETP.GE.AND P0, PT, R5, UR6, PT ;  /* 0x0000000605007c0c */ /* 0x000fda000bf06270 */
[----:B--2---:R0:W2:Y:S04]  /*23cf0*/  @!P0 LDG.E.U16 R13, [R2.64] ;  /* 0x00000008020d8981 */ /* 0x0040a8000c1e1500 */
[----:B0-----:R-:W3:Y:S04]  /*23d00*/  LDL R2, [R1+0x5f8] ;  /* 0x0005f80001027983 */ /* 0x001ee80000100800 */
[----:B--2---:R0:W-:Y:S04]  /*23d10*/  STL [R1+0x2f8], R13 ;  /* 0x0002f80d01007387 */ /* 0x0041e80000100800 */
[----:B------:R-:W3:Y:S01]  /*23d20*/  LDL R3, [R1+0x604] ;  /* 0x0006040001037983 */ /* 0x000ee20000100800 */
[----:B------:R-:W-:-:S03]  /*23d30*/  PRMT R4, RZ, 0x7610, R4 ;  /* 0x00007610ff047816 */ /* 0x000fc60000000004 */
[----:B------:R-:W1:Y:S01]  /*23d40*/  S2R R29, SR_TID.X ;  /* 0x00000000001d7919 */ /* 0x000e620000002100 */
[----:B---3--:R-:W-:-:S04]  /*23d50*/  @!P1 LOP3.LUT R3, R3, R2, RZ, 0x3c, !PT ;  /* 0x0000000203039212 */ /* 0x008fc800078e3cff */
[----:B------:R-:W-:-:S04]  /*23d60*/  @!P1 LOP3.LUT R2, R3, R2, RZ, 0x3c, !PT ;  /* 0x0000000203029212 */ /* 0x000fc800078e3cff */
[----:B------:R-:W-:-:S05]  /*23d70*/  @!P1 LOP3.LUT R3, R3, R2, RZ, 0x3c, !PT ;  /* 0x0000000203039212 */ /* 0x000fca00078e3cff */
[----:B------:R-:W2:Y:S01]  /*23d80*/  @!P1 LDG.E.U16 R4, [R2.64] ;  /* 0x0000000802049981 */ /* 0x000ea2000c1e1500 */
[----:B-1----:R-:W-:-:S04]  /*23d90*/  SHF.R.U32.HI R29, RZ, 0x4, R29 ;  /* 0x00000004ff1d7819 */ /* 0x002fc8000001161d */
[----:B------:R-:W-:-:S04]  /*23da0*/  SGXT.U32 R29, R29, 0x3 ;  /* 0x000000031d1d781a */ /* 0x000fc80000000000 */
[----:B0-----:R-:W-:-:S04]  /*23db0*/  LOP3.LUT R13, R29, 0x20, RZ, 0xfc, !PT ;  /* 0x000000201d0d7812 */ /* 0x001fc800078efcff */
[----:B------:R-:W-:Y:S02]  /*23dc0*/  ISETP.GE.AND P0, PT, R13, UR6, PT ;  /* 0x000000060d007c0c */ /* 0x000fe4000bf06270 */
[----:B------:R-:W3:Y:S04]  /*23dd0*/  LDL.LU R13, [R1+0x285c] ;  /* 0x00285c00010d7983 */ /* 0x000ee80000300800 */
[----:B--2---:R0:W-:Y:S04]  /*23de0*/  STL [R1+0x2f4], R4 ;  /* 0x0002f40401007387 */ /* 0x0041e80000100800 */
[----:B------:R-:W2:Y:S04]  /*23df0*/  LDL R2, [R1+0x600] ;  /* 0x0006000001027983 */ /* 0x000ea80000100800 */
[----:B------:R-:W2:Y:S01]  /*23e00*/  LDL R3, [R1+0x1560] ;  /* 0x0015600001037983 */ /* 0x000ea20000100800 */
[----:B------:R-:W-:-:S03]  /*23e10*/  PRMT R28, RZ, 0x7610, R28 ;  /* 0x00007610ff1c7816 */ /* 0x000fc6000000001c */
[----:B------:R-:W0:Y:S01]  /*23e20*/  S2R R29, SR_TID.X ;  /* 0x00000000001d7919 */ /* 0x000e220000002100 */
[----:B--2---:R-:W-:-:S04]  /*23e30*/  @!P2 LOP3.LUT R3, R3, R2, RZ, 0x3c, !PT ;  /* 0x000000020303a212 */ /* 0x004fc800078e3cff */
[----:B------:R-:W-:-:S04]  /*23e40*/  @!P2 LOP3.LUT R2, R3, R2, RZ, 0x3c, !PT ;  /* 0x000000020302a212 */ /* 0x000fc800078e3cff */
[----:B------:R-:W-:-:S05]  /*23e50*/  @!P2 LOP3.LUT R3, R3, R2, RZ, 0x3c, !PT ;  /* 0x000000020303a212 */ /* 0x000fca00078e3cff */
[----:B------:R-:W2:Y:S01]  /*23e60*/  @!P2 LDG.E.U16 R28, [R2.64] ;  /* 0x00000008021ca981 */ /* 0x000ea2000c1e1500 */
[----:B0-----:R-:W-:-:S04]  /*23e70*/  SHF.R.U32.HI R4, RZ, 0x4, R29 ;  /* 0x00000004ff047819 */ /* 0x001fc8000001161d */
[----:B------:R-:W-:-:S04]  /*23e80*/  SGXT.U32 R4, R4, 0x3 ;  /* 0x000000030404781a */ /* 0x000fc80000000000 */
[----:B------:R-:W-:-:S04]  /*23e90*/  LOP3.LUT R4, R4, 0x28, RZ, 0xfc, !PT ;  /* 0x0000002804047812 */ /* 0x000fc800078efcff */
[----:B------:R-:W-:Y:S02]  /*23ea0*/  ISETP.GE.AND P1, PT, R4, UR6, PT ;  /* 0x0000000604007c0c */ /* 0x000fe4000bf26270 */
[----:B------:R-:W4:Y:S04]  /*23eb0*/  LDL.LU R4, [R1+0x2858] ;  /* 0x0028580001047983 */ /* 0x000f280000300800 */
[----:B--2---:R0:W-:Y:S04]  /*23ec0*/  STL [R1+0x2f0], R28 ;  /* 0x0002f01c01007387 */ /* 0x0041e80000100800 */
[----:B0-----:R-:W2:Y:S04]  /*23ed0*/  LDL.LU R28, [R1+0x2854] ;  /* 0x00285400011c7983 */ /* 0x001ea80000300800 */
[----:B------:R-:W2:Y:S04]  /*23ee0*/  LDL R2, [R1+0x5fc] ;  /* 0x0005fc0001027983 */ /* 0x000ea80000100800 */
[----:B------:R-:W2:Y:S01]  /*23ef0*/  LDL R3, [R1+0x155c] ;  /* 0x00155c0001037983 */ /* 0x000ea20000100800 */
[----:B---3--:R-:W-:-:S02]  /*23f00*/  PRMT R13, RZ, 0x7610, R13 ;  /* 0x00007610ff0d7816 */ /* 0x008fc4000000000d */
[----:B--2---:R-:W-:-:S04]  /*23f10*/  @!P3 LOP3.LUT R3, R3, R2, RZ, 0x3c, !PT ;  /* 0x000000020303b212 */ /* 0x004fc800078e3cff */
[----:B------:R-:W-:-:S04]  /*23f20*/  @!P3 LOP3.LUT R2, R3, R2, RZ, 0x3c, !PT ;  /* 0x000000020302b212 */ /* 0x000fc800078e3cff */
[----:B------:R-:W-:-:S05]  /*23f30*/  @!P3 LOP3.LUT R3, R3, R2, RZ, 0x3c, !PT ;  /* 0x000000020303b212 */ /* 0x000fca00078e3cff */
[----:B------:R0:W2:Y:S04]  /*23f40*/  @!P3 LDG.E.U16 R13, [R2.64] ;  /* 0x00000008020db981 */ /* 0x0000a8000c1e1500 */
[----:B0-----:R-:W3:Y:S04]  /*23f50*/  LDL R2, [R1+0x5f4] ;  /* 0x0005f40001027983 */ /* 0x001ee80000100800 */
[----:B--2---:R0:W-:Y:S04]  /*23f60*/  STL [R1+0x2ec], R13 ;  /* 0x0002ec0d01007387 */ /* 0x0041e80000100800 */
[----:B------:R-:W3:Y:S01]  /*23f70*/  LDL R3, [R1+0x1558] ;  /* 0x0015580001037983 */ /* 0x000ee20000100800 */
[----:B------:R-:W-:-:S02]  /*23f80*/  PRMT R28, RZ, 0x7610, R28 ;  /* 0x00007610ff1c7816 */ /* 0x000fc4000000001c */
[----:B------:R-:W-:-:S04]  /*23f90*/  SHF.R.U32.HI R29, RZ, 0x4, R29 ;  /* 0x00000004ff1d7819 */ /* 0x000fc8000001161d */
[----:B------:R-:W-:-:S04]  /*23fa0*/  SGXT.U32 R29, R29, 0x3 ;  /* 0x000000031d1d781a */ /* 0x000fc80000000000 */
[----:B------:R-:W-:-:S04]  /*23fb0*/  LOP3.LUT R29, R29, 0x30, RZ, 0xfc, !PT ;  /* 0x000000301d1d7812 */ /* 0x000fc800078efcff */
[----:B------:R-:W-:Y:S02]  /*23fc0*/  ISETP.GE.AND P2, PT, R29, UR6, PT ;  /* 0x000000061d007c0c */ /* 0x000fe4000bf46270 */
[----:B------:R-:W0:Y:S01]  /*23fd0*/  S2R R29, SR_TID.X ;  /* 0x00000000001d7919 */ /* 0x000e220000002100 */
[----:B---3--:R-:W-:-:S04]  /*23fe0*/  @!P0 LOP3.LUT R3, R3, R2, RZ, 0x3c, !PT ;  /* 0x0000000203038212 */ /* 0x008fc800078e3cff */
[----:B------:R-:W-:-:S04]  /*23ff0*/  @!P0 LOP3.LUT R2, R3, R2, RZ, 0x3c, !PT ;  /* 0x0000000203028212 */ /* 0x000fc800078e3cff */
[----:B------:R-:W-:-:S05]  /*24000*/  @!P0 LOP3.LUT R3, R3, R2, RZ, 0x3c, !PT ;  /* 0x0000000203038212 */ /* 0x000fca00078e3cff */
[----:B------:R1:W2:Y:S01]  /*24010*/  @!P0 LDG.E.U16 R28, [R2.64] ;  /* 0x00000008021c8981 */ /* 0x0002a2000c1e1500 */
[----:B0-----:R-:W-:-:S04]  /*24020*/  LEA.HI R13, R29, 0x38, RZ, 0x1c ;  /* 0x000000381d0d7811 */ /* 0x001fc800078fe0ff */
[----:B------:R-:W-:Y:S02]  /*24030*/  ISETP.GE.AND P3, PT, R13, UR6, PT ;  /* 0x000000060d007c0c */ /* 0x000fe4000bf66270 */
[----:B------:R-:W3:Y:S04]  /*24040*/  LDL.LU R13, [R1+0x2850] ;  /* 0x00285000010d7983 */ /* 0x000ee80000300800 */
[----:B-1----:R-:W3:Y:S04]  /*24050*/  LDL R2, [R1+0x1550] ;  /* 0x0015500001027983 */ /* 0x002ee80000100800 */
[----:B--2---:R0:W-:Y:S04]  /*24060*/  STL [R1+0x2e8], R28 ;  /* 0x0002e81c01007387 */ /* 0x0041e80000100800 */
[----:B------:R-:W3:Y:S01]  /*24070*/  LDL R3, [R1+0x1554] ;  /* 0x0015540001037983 */ /* 0x000ee20000100800 */
[----:B----4-:R-:W-:-:S02]  /*24080*/  PRMT R4, RZ, 0x7610, R4 ;  /* 0x00007610ff047816 */ /* 0x010fc40000000004 */
[----:B------:R-:W-:Y:S02]  /*24090*/  SHF.R.U32.HI R29, RZ, 0x4, R29 ;  /* 0x00000004ff1d7819 */ /* 0x000fe4000001161d */
[----:B---3--:R-:W-:-:S04]  /*240a0*/  @!P1 LOP3.LUT R3, R3, R2, RZ, 0x3c, !PT ;  /* 0x0000000203039212 */ /* 0x008fc800078e3cff */
[----:B------:R-:W-:-:S04]  /*240b0*/  @!P1 LOP3.LUT R2, R3, R2, RZ, 0x3c, !PT ;  /* 0x0000000203029212 */ /* 0x000fc800078e3cff */
[----:B------:R-:W-:-:S05]  /*240c0*/  @!P1 LOP3.LUT R3, R3, R2, RZ, 0x3c, !PT ;  /* 0x0000000203039212 */ /* 0x000fca00078e3cff */
[----:B------:R1:W2:Y:S01]  /*240d0*/  @!P1 LDG.E.U16 R4, [R2.64] ;  /* 0x0000000802049981 */ /* 0x0002a2000c1e1500 */
[----:B------:R-:W-:-:S04]  /*240e0*/  SGXT.U32 R29, R29, 0x3 ;  /* 0x000000031d1d781a */ /* 0x000fc80000000000 */
[----:B0-----:R-:W-:-:S04]  /*240f0*/  LOP3.LUT R28, R29, 0x40, RZ, 0xfc, !PT ;  /* 0x000000401d1c7812 */ /* 0x001fc800078efcff */
[----:B------:R-:W-:Y:S02]  /*24100*/  ISETP.GE.AND P0, PT, R28, UR6, PT ;  /* 0x000000061c007c0c */ /* 0x000fe4000bf06270 */
[----:B------:R-:W3:Y:S04]  /*24110*/  LDL.LU R28, [R1+0x284c] ;  /* 0x00284c00011c7983 */ /* 0x000ee80000300800 */
[----:B-1----:R-:W4:Y:S04]  /*24120*/  LDL R2, [R1+0x1548] ;  /* 0x0015480001027983 */ /* 0x002f280000100800 */
[----:B--2---:R0:W-:Y:S04]  /*24130*/  STL [R1+0x2e4], R4 ;  /* 0x0002e40401007387 */ /* 0x0041e80000100800 */
[----:B------:R-:W4:Y:S01]  /*24140*/  LDL R3, [R1+0x154c] ;  /* 0x00154c0001037983 */ /* 0x000f220000100800 */
[----:B------:R-:W-:-:S03]  /*24150*/  PRMT R13, RZ, 0x7610, R13 ;  /* 0x00007610ff0d7816 */ /* 0x000fc6000000000d */
[----:B------:R-:W1:Y:S01]  /*24160*/  S2R R29, SR_TID.X ;  /* 0x00000000001d7919 */ /* 0x000e620000002100 */
[----:B----4-:R-:W-:-:S04]  /*24170*/  @!P2 LOP3.LUT R3, R3, R2, RZ, 0x3c, !PT ;  /* 0x000000020303a212 */ /* 0x010fc800078e3cff */
[----:B------:R-:W-:-:S04]  /*24180*/  @!P2 LOP3.LUT R2, R3, R2, RZ, 0x3c, !PT ;  /* 0x000000020302a212 */ /* 0x000fc800078e3cff */
[----:B------:R-:W-:-:S05]  /*24190*/  @!P2 LOP3.LUT R3, R3, R2, RZ, 0x3c, !PT ;  /* 0x000000020303a212 */ /* 0x000fca00078e3cff */
[----:B------:R2:W4:Y:S01]  /*241a0*/  @!P2 LDG.E.U16 R13, [R2.64] ;  /* 0x00000008020da981 */ /* 0x000522000c1e1500 */
[----:B-1----:R-:W-:-:S04]  /*241b0*/  SHF.R.U32.HI R29, RZ, 0x4, R29 ;  /* 0x00000004ff1d7819 */ /* 0x002fc8000001161d */
[----:B------:R-:W-:-:S04]  /*241c0*/  SGXT.U32 R29, R29, 0x3 ;  /* 0x000000031d1d781a */ /* 0x000fc80000000000 */
[----:B0-----:R-:W-:-:S04]  /*241d0*/  LOP3.LUT R4, R29, 0x48, RZ, 0xfc, !PT ;  /* 0x000000481d047812 */ /* 0x001fc800078efcff */
[----:B------:R-:W-:Y:S02]  /*241e0*/  ISETP.GE.AND P1, PT, R4, UR6, PT ;  /* 0x0000000604007c0c */ /* 0x000fe4000bf26270 */
[----:B------:R-:W3:Y:S04]  /*241f0*/  LDL.LU R4, [R1+0x2848] ;  /* 0x0028480001047983 */ /* 0x000ee80000300800 */
[----:B--2---:R-:W2:Y:S04]  /*24200*/  LDL R2, [R1+0x1540] ;  /* 0x0015400001027983 */ /* 0x004ea80000100800 */
[----:B----4-:R0:W-:Y:S04]  /*24210*/  STL [R1+0x2e0], R13 ;  /* 0x0002e00d01007387 */ /* 0x0101e80000100800 */
[----:B------:R-:W2:Y:S01]  /*24220*/  LDL R3, [R1+0x1544] ;  /* 0x0015440001037983 */ /* 0x000ea20000100800 */
[----:B---3--:R-:W-:-:S03]  /*24230*/  PRMT R28, RZ, 0x7610, R28 ;  /* 0x00007610ff1c7816 */ /* 0x008fc6000000001c */
[----:B------:R-:W1:Y:S01]  /*24240*/  S2R R29, SR_TID.X ;  /* 0x00000000001d7919 */ /* 0x000e620000002100 */
[----:B--2---:R-:W-:-:S04]  /*24250*/  @!P3 LOP3.LUT R3, R3, R2, RZ, 0x3c, !PT ;  /* 0x000000020303b212 */ /* 0x004fc800078e3cff */
[----:B------:R-:W-:-:S04]  /*24260*/  @!P3 LOP3.LUT R2, R3, R2, RZ, 0x3c, !PT ;  /* 0x000000020302b212 */ /* 0x000fc800078e3cff */
[----:B------:R-:W-:-:S05]  /*24270*/  @!P3 LOP3.LUT R3, R3, R2, RZ, 0x3c, !PT ;  /* 0x000000020303b212 */ /* 0x000fca00078e3cff */
[----:B------:R2:W3:Y:S01]  /*24280*/  @!P3 LDG.E.U16 R28, [R2.64] ;  /* 0x00000008021cb981 */ /* 0x0004e2000c1e1500 */
[----:B-1----:R-:W-:-:S04]  /*24290*/  SHF.R.U32.HI R29, RZ, 0x4, R29 ;  /* 0x00000004ff1d7819 */ /* 0x002fc8000001161d */
[----:B------:R-:W-:-:S04]  /*242a0*/  SGXT.U32 R29, R29, 0x3 ;  /* 0x000000031d1d781a */ /* 0x000fc80000000000 */
[----:B0-----:R-:W-:-:S04]  /*242b0*/  LOP3.LUT R13, R29, 0x50, RZ, 0xfc, !PT ;  /* 0x000000501d0d7812 */ /* 0x001fc800078efcff */
[----:B------:R-:W-:Y:S02]  /*242c0*/  ISETP.GE.AND P2, PT, R13, UR6, PT ;  /* 0x000000060d007c0c */ /* 0x000fe4000bf46270 */
[----:B------:R-:W4:Y:S04]  /*242d0*/  LDL.LU R13, [R1+0x2844] ;  /* 0x00284400010d7983 */ /* 0x000f280000300800 */
[----:B--2---:R-:W2:Y:S04]  /*242e0*/  LDL R2, [R1+0x1538] ;  /* 0x0015380001027983 */ /* 0x004ea80000100800 */
[----:B---3--:R0:W-:Y:S04]  /*242f0*/  STL [R1+0x2dc], R28 ;  /* 0x0002dc1c01007387 */ /* 0x0081e80000100800 */
[----:B------:R-:W2:Y:S01]  /*24300*/  LDL R3, [R1+0x153c] ;  /* 0x00153c0001037983 */ /* 0x000ea20000100800 */
[----:B------:R-:W-:-:S03]  /*24310*/  PRMT R4, RZ, 0x7610, R4 ;  /* 0x00007610ff047816 */ /* 0x000fc60000000004 */
        /* <DEDUP_REMOVED lines=13> */
[----:B----4-:R-:W-:-:S03]  /*243f0*/  PRMT R13, RZ, 0x7610, R13 ;  /* 0x00007610ff0d7816 */ /* 0x010fc6000000000d */
[----:B------:R-:W1:Y:S01]  /*24400*/  S2R R29, SR_TID.X ;  /* 0x00000000001d7919 */ /* 0x000e620000002100 */
[----:B--2---:R-:W-:-:S04]  /*24410*/  @!P1 LOP3.LUT R3, R3, R2, RZ, 0x3c, !PT ;  /* 0x0000000203039212 */ /* 0x004fc800078e3cff */
        /* <DEDUP_REMOVED lines=142> */
[----:B----4-:R-:W-:-:S02]  /*24d00*/  PRMT R4, RZ, 0x7610, R4 ;  /* 0x00007610ff047816 */ /* 0x010fc40000000004 */
        /* <DEDUP_REMOVED lines=8> */
[----:B------:R-:W2:Y:S01]  /*24d90*/  @!P0 LDG.E.U16 R4, [R2.64] ;  /* 0x0000000802048981 */ /* 0x000ea2000c1e1500 */
[----:B0-----:R-:W-:-:S04]  /*24da0*/  LEA.HI R13, R29, 0xb8, RZ, 0x1c ;  /* 0x000000b81d0d7811 */ /* 0x001fc800078fe0ff */
[----:B------:R-:W-:Y:S02]  /*24db0*/  ISETP.GE.AND P3, PT, R13, UR6, PT ;  /* 0x000000060d007c0c */ /* 0x000fe4000bf66270 */
[----:B------:R-:W3:Y:S04]  /*24dc0*/  LDL.LU R13, [R1+0x2810] ;  /* 0x00281000010d7983 */ /* 0x000ee80000300800 */
[----:B--2---:R0:W-:Y:S04]  /*24dd0*/  STL [R1+0x2a8], R4 ;  /* 0x0002a80401007387 */ /* 0x0041e80000100800 */
[----:B------:R-:W2:Y:S04]  /*24de0*/  LDL R2, [R1+0x14d0] ;  /* 0x0014d00001027983 */ /* 0x000ea80000100800 */
[----:B------:R-:W2:Y:S01]  /*24df0*/  LDL R3, [R1+0x14d4] ;  /* 0x0014d40001037983 */ /* 0x000ea20000100800 */
[----:B------:R-:W-:-:S02]  /*24e00*/  PRMT R28, RZ, 0x7610, R28 ;  /* 0x00007610ff1c7816 */ /* 0x000fc4000000001c */
        /* <DEDUP_REMOVED lines=17> */
[----:B------:R-:W-:-:S04]  /*24f20*/  SHF.R.U32.HI R29, RZ, 0x4, R29 ;  /* 0x00000004ff1d7819 */ /* 0x000fc8000001161d */
[----:B------:R-:W-:-:S04]  /*24f30*/  SGXT.U32 R29, R29, 0x3 ;  /* 0x000000031d1d781a */ /* 0x000fc80000000000 */
[----:B0-----:R-:W-:Y:S02]  /*24f40*/  LOP3.LUT R28, R29, 0xc8, RZ, 0xfc, !PT ;  /* 0x000000c81d1c7812 */ /* 0x001fe400078efcff */
[----:B------:R-:W3:Y:S02]  /*24f50*/  LDL.LU R29, [R1+0x14a8] ;  /* 0x0014a800011d7983 */ /* 0x000ee40000300800 */
[----:B------:R-:W-:Y:S02]  /*24f60*/  ISETP.GE.AND P1, PT, R28, UR6, PT ;  /* 0x000000061c007c0c */ /* 0x000fe4000bf26270 */
[----:B------:R-:W0:Y:S04]  /*24f70*/  S2R R28, SR_TID.X ;  /* 0x00000000001c7919 */ /* 0x000e280000002100 */
[----:B--2---:R0:W-:Y:S04]  /*24f80*/  STL [R1+0x2a0], R15 ;  /* 0x0002a00f01007387 */ /* 0x0041e80000100800 */
[----:B------:R-:W2:Y:S04]  /*24f90*/  LDL R2, [R1+0x14c0] ;  /* 0x0014c00001027983 */ /* 0x000ea80000100800 */
[----:B------:R-:W2:Y:S01]  /*24fa0*/  LDL R3, [R1+0x14c4] ;  /* 0x0014c40001037983 */ /* 0x000ea20000100800 */
[----:B0-----:R-:W-:-:S04]  /*24fb0*/  SHF.R.U32.HI R15, RZ, 0x4, R28 ;  /* 0x00000004ff0f7819 */ /* 0x001fc8000001161c */
[----:B------:R-:W-:Y:S02]  /*24fc0*/  SGXT.U32 R15, R15, 0x3 ;  /* 0x000000030f0f781a */ /* 0x000fe40000000000 */
[----:B---3--:R-:W-:Y:S02]  /*24fd0*/  PRMT R13, RZ, 0x7610, R13 ;  /* 0x00007610ff0d7816 */ /* 0x008fe4000000000d */
[----:B------:R-:W-:-:S04]  /*24fe0*/  LOP3.LUT R15, R15, 0xd0, RZ, 0xfc, !PT ;  /* 0x000000d00f0f7812 */ /* 0x000fc800078efcff */
[----:B------:R-:W-:Y:S02]  /*24ff0*/  ISETP.GE.AND P2, PT, R15, UR6, PT ;  /* 0x000000060f007c0c */ /* 0x000fe4000bf46270 */
[----:B------:R-:W3:Y:S01]  /*25000*/  LDL.LU R15, [R1+0x2808] ;  /* 0x00280800010f7983 */ /* 0x000ee20000300800 */
[----:B--2---:R-:W-:-:S04]  /*25010*/  @!P3 LOP3.LUT R3, R3, R2, RZ, 0x3c, !PT ;  /* 0x000000020303b212 */ /* 0x004fc800078e3cff */
[----:B------:R-:W-:-:S04]  /*25020*/  @!P3 LOP3.LUT R2, R3, R2, RZ, 0x3c, !PT ;  /* 0x000000020302b212 */ /* 0x000fc800078e3cff */
[----:B------:R-:W-:-:S05]  /*25030*/  @!P3 LOP3.LUT R3, R3, R2, RZ, 0x3c, !PT ;  /* 0x000000020303b212 */ /* 0x000fca00078e3cff */
[----:B------:R0:W2:Y:S04]  /*25040*/  @!P3 LDG.E.U16 R13, [R2.64] ;  /* 0x00000008020db981 */ /* 0x0000a8000c1e1500 */
[----:B0-----:R-:W2:Y:S04]  /*25050*/  LDL R2, [R1+0x14b8] ;  /* 0x0014b80001027983 */ /* 0x001ea80000100800 */
[----:B------:R-:W2:Y:S01]  /*25060*/  LDL R3, [R1+0x14bc] ;  /* 0x0014bc0001037983 */ /* 0x000ea20000100800 */
[----:B----4-:R-:W-:Y:S02]  /*25070*/  PRMT R4, RZ, 0x7610, R4 ;  /* 0x00007610ff047816 */ /* 0x010fe40000000004 */
[----:B--2---:R-:W-:-:S04]  /*25080*/  @!P0 LOP3.LUT R3, R3, R2, RZ, 0x3c, !PT ;  /* 0x0000000203038212 */ /* 0x004fc800078e3cff */
[----:B------:R-:W-:-:S04]  /*25090*/  @!P0 LOP3.LUT R2, R3, R2, RZ, 0x3c, !PT ;  /* 0x0000000203028212 */ /* 0x000fc800078e3cff */
[----:B------:R-:W-:-:S05]  /*250a0*/  @!P0 LOP3.LUT R3, R3, R2, RZ, 0x3c, !PT ;  /* 0x0000000203038212 */ /* 0x000fca00078e3cff */
[----:B------:R-:W2:Y:S01]  /*250b0*/  @!P0 LDG.E.U16 R4, [R2.64] ;  /* 0x0000000802048981 */ /* 0x000ea2000c1e1500 */
[----:B------:R-:W-:-:S04]  /*250c0*/  SHF.R.U32.HI R28, RZ, 0x4, R28 ;  /* 0x00000004ff1c7819 */ /* 0x000fc8000001161c */
[----:B------:R-:W-:-:S04]  /*250d0*/  SGXT.U32 R28, R28, 0x3 ;  /* 0x000000031c1c781a */ /* 0x000fc80000000000 */
[----:B------:R-:W-:Y:S01]  /*250e0*/  LOP3.LUT R28, R28, 0xd8, RZ, 0xfc, !PT ;  /* 0x000000d81c1c7812 */ /* 0x000fe200078efcff */
[----:B------:R-:W-:Y:S03]  /*250f0*/  STL [R1+0x29c], R13 ;  /* 0x00029c0d01007387 */ /* 0x000fe60000100800 */
[----:B------:R-:W-:Y:S02]  /*25100*/  ISETP.GE.AND P3, PT, R28, UR6, PT ;  /* 0x000000061c007c0c */ /* 0x000fe4000bf66270 */
[----:B------:R-:W4:Y:S04]  /*25110*/  LDL.LU R28, [R1+0x2804] ;  /* 0x00280400011c7983 */ /* 0x000f280000300800 */
[----:B--2---:R0:W-:Y:S04]  /*25120*/  STL [R1+0x298], R4 ;  /* 0x0002980401007387 */ /* 0x0041e80000100800 */
[----:B0-----:R-:W2:Y:S04]  /*25130*/  LDL.LU R4, [R1+0x2800] ;  /* 0x0028000001047983 */ /* 0x001ea80000300800 */
[----:B------:R-:W2:Y:S04]  /*25140*/  LDL R2, [R1+0x14b0] ;  /* 0x0014b00001027983 */ /* 0x000ea80000100800 */
[----:B------:R-:W2:Y:S01]  /*25150*/  LDL R3, [R1+0x14b4] ;  /* 0x0014b40001037983 */ /* 0x000ea20000100800 */
[----:B----4-:R-:W-:-:S03]  /*25160*/  PRMT R28, RZ, 0x7610, R28 ;  /* 0x00007610ff1c7816 */ /* 0x010fc6000000001c */
        /* <DEDUP_REMOVED lines=12> */
[----:B------:R-:W2:Y:S01]  /*25230*/  LDL R3, [R1+0x14ac] ;  /* 0x0014ac0001037983 */ /* 0x000ea20000100800 */
[----:B------:R-:W-:-:S04]  /*25240*/  SHF.R.U32.HI R0, RZ, 0x4, R0 ;  /* 0x00000004ff007819 */ /* 0x000fc80000011600 */
[----:B------:R-:W-:Y:S02]  /*25250*/  SGXT.U32 R0, R0, 0x3 ;  /* 0x000000030000781a */ /* 0x000fe40000000000 */
[----:B------:R-:W-:Y:S02]  /*25260*/  PRMT R4, RZ, 0x7610, R4 ;  /* 0x00007610ff047816 */ /* 0x000fe40000000004 */
[----:B------:R-:W-:-:S04]  /*25270*/  LOP3.LUT R0, R0, 0xe8, RZ, 0xfc, !PT ;  /* 0x000000e800007812 */ /* 0x000fc800078efcff */
[----:B------:R-:W-:Y:S02]  /*25280*/  ISETP.GE.AND P1, PT, R0, UR6, PT ;  /* 0x0000000600007c0c */ /* 0x000fe4000bf26270 */
[----:B------:R-:W3:Y:S04]  /*25290*/  LDL.LU R0, [R1+0x1488] ;  /* 0x0014880001007983 */ /* 0x000ee80000300800 */
[----:B------:R0:W-:Y:S01]  /*252a0*/  STL [R1+0x1760], R29 ;  /* 0x0017601d01007387 */ /* 0x0001e20000100800 */
[----:B--2---:R-:W-:Y:S02]  /*252b0*/  @!P2 IMAD.MOV.U32 R2, RZ, RZ, R3 ;  /* 0x000000ffff02a224 */ /* 0x004fe400078e0003 */
[----:B------:R-:W-:Y:S02]  /*252c0*/  @!P2 IMAD.MOV.U32 R3, RZ, RZ, R29 ;  /* 0x000000ffff03a224 */ /* 0x000fe400078e001d */
[----:B0-----:R-:W2:Y:S04]  /*252d0*/  LDL.LU R29, [R1+0x149c] ;  /* 0x00149c00011d7983 */ /* 0x001ea80000300800 */
[----:B------:R0:W2:Y:S04]  /*252e0*/  @!P2 LDG.E.U16 R4, [R2.64] ;  /* 0x000000080204a981 */ /* 0x0000a8000c1e1500 */
[----:B0-----:R-:W2:Y:S04]  /*252f0*/  LDL R2, [R1+0x14a0] ;  /* 0x0014a00001027983 */ /* 0x001ea80000100800 */
[----:B------:R-:W2:Y:S01]  /*25300*/  LDL R3, [R1+0x14a4] ;  /* 0x0014a40001037983 */ /* 0x000ea20000100800 */
[----:B------:R-:W-:-:S02]  /*25310*/  PRMT R28, RZ, 0x7610, R28 ;  /* 0x00007610ff1c7816 */ /* 0x000fc4000000001c */
[----:B--2---:R-:W-:-:S04]  /*25320*/  @!P3 LOP3.LUT R3, R3, R2, RZ, 0x3c, !PT ;  /* 0x000000020303b212 */ /* 0x004fc800078e3cff */
[----:B------:R-:W-:-:S04]  /*25330*/  @!P3 LOP3.LUT R2, R3, R2, RZ, 0x3c, !PT ;  /* 0x000000020302b212 */ /* 0x000fc800078e3cff */
[----:B------:R-:W-:-:S05]  /*25340*/  @!P3 LOP3.LUT R3, R3, R2, RZ, 0x3c, !PT ;  /* 0x000000020303b212 */ /* 0x000fca00078e3cff */
[----:B------:R-:W2:Y:S01]  /*25350*/  @!P3 LDG.E.U16 R28, [R2.64] ;  /* 0x00000008021cb981 */ /* 0x000ea2000c1e1500 */
[----:B------:R-:W-:-:S03]  /*25360*/  LOP3.LUT R5, R5, 0xf0, RZ, 0xfc, !PT ;  /* 0x000000f005057812 */ /* 0x000fc600078efcff */
[----:B------:R0:W-:Y:S01]  /*25370*/  STL [R1+0x290], R4 ;  /* 0x0002900401007387 */ /* 0x0001e20000100800 */
[----:B------:R-:W-:-:S03]  /*25380*/  ISETP.GE.AND P2, PT, R5, UR6, PT ;  /* 0x0000000605007c0c */ /* 0x000fc6000bf46270 */
[----:B------:R-:W3:Y:S04]  /*25390*/  LDL.LU R5, [R1+0x27f4] ;  /* 0x0027f40001057983 */ /* 0x000ee80000300800 */
[----:B0-----:R-:W0:Y:S04]  /*253a0*/  S2R R4, SR_TID.X ;  /* 0x0000000000047919 */ /* 0x001e280000002100 */
[----:B--2---:R1:W-:Y:S04]  /*253b0*/  STL [R1+0x28c], R28 ;  /* 0x00028c1c01007387 */ /* 0x0043e80000100800 */
[----:B-1----:R-:W2:Y:S04]  /*253c0*/  LDL.LU R28, [R1+0x27f0] ;  /* 0x0027f000011c7983 */ /* 0x002ea80000300800 */
[----:B------:R-:W2:Y:S01]  /*253d0*/  LDL R3, [R1+0x1498] ;  /* 0x0014980001037983 */ /* 0x000ea20000100800 */
[----:B0-----:R-:W-:-:S02]  /*253e0*/  LEA.HI R2, R4, 0xf8, RZ, 0x1c ;  /* 0x000000f804027811 */ /* 0x001fc400078fe0ff */
[----:B---3--:R-:W-:Y:S02]  /*253f0*/  PRMT R5, RZ, 0x7610, R5 ;  /* 0x00007610ff057816 */ /* 0x008fe40000000005 */
[----:B------:R-:W-:Y:S01]  /*25400*/  ISETP.GE.AND P3, PT, R2, UR6, PT ;  /* 0x0000000602007c0c */ /* 0x000fe2000bf66270 */
[----:B------:R-:W-:-:S05]  /*25410*/  @!P0 IMAD.MOV.U32 R2, RZ, RZ, R29 ;  /* 0x000000ffff028224 */ /* 0x000fca00078e001d */
[----:B--2---:R-:W2:Y:S04]  /*25420*/  @!P0 LDG.E.U16 R5, [R2.64] ;  /* 0x0000000802058981 */ /* 0x004ea8000c1e1500 */
[----:B------:R-:W-:Y:S04]  /*25430*/  STL [R1+0x1764], R29 ;  /* 0x0017641d01007387 */ /* 0x000fe80000100800 */
[----:B--2---:R0:W-:Y:S04]  /*25440*/  STL [R1+0x288], R5 ;  /* 0x0002880501007387 */ /* 0x0041e80000100800 */
[----:B0-----:R-:W2:Y:S04]  /*25450*/  LDL.LU R5, [R1+0x27ec] ;  /* 0x0027ec0001057983 */ /* 0x001ea80000300800 */
[----:B------:R-:W3:Y:S04]  /*25460*/  LDL R2, [R1+0x1490] ;  /* 0x0014900001027983 */ /* 0x000ee80000100800 */
[----:B------:R-:W3:Y:S01]  /*25470*/  LDL R3, [R1+0x1494] ;  /* 0x0014940001037983 */ /* 0x000ee20000100800 */
[----:B------:R-:W-:-:S02]  /*25480*/  PRMT R28, RZ, 0x7610, R28 ;  /* 0x00007610ff1c7816 */ /* 0x000fc4000000001c */
[----:B---3--:R-:W-:-:S04]  /*25490*/  @!P1 LOP3.LUT R3, R3, R2, RZ, 0x3c, !PT ;  /* 0x0000000203039212 */ /* 0x008fc800078e3cff */
[----:B------:R-:W-:-:S04]  /*254a0*/  @!P1 LOP3.LUT R2, R3, R2, RZ, 0x3c, !PT ;  /* 0x0000000203029212 */ /* 0x000fc800078e3cff */
[----:B------:R-:W-:-:S05]  /*254b0*/  @!P1 LOP3.LUT R3, R3, R2, RZ, 0x3c, !PT ;  /* 0x0000000203039212 */ /* 0x000fca00078e3cff */
[----:B------:R-:W3:Y:S01]  /*254c0*/  @!P1 LDG.E.U16 R28, [R2.64] ;  /* 0x00000008021c9981 */ /* 0x000ee2000c1e1500 */
[----:B------:R-:W-:-:S04]  /*254d0*/  LOP3.LUT R4, R4, 0x7f, RZ, 0xc0, !PT ;  /* 0x0000007f04047812 */ /* 0x000fc800078ec0ff */
[C---:B------:R-:W-:Y:S02]  /*254e0*/  ISETP.GE.AND P4, PT, R4.reuse, UR6, PT ;  /* 0x0000000604007c0c */ /* 0x040fe4000bf86270 */
[----:B------:R-:W-:-:S04]  /*254f0*/  LOP3.LUT R4, R4, 0x80, RZ, 0xfc, !PT ;  /* 0x0000008004047812 */ /* 0x000fc800078efcff */
[----:B------:R-:W-:Y:S02]  /*25500*/  ISETP.GE.AND P0, PT, R4, UR6, PT ;  /* 0x0000000604007c0c */ /* 0x000fe4000bf06270 */
[----:B------:R-:W2:Y:S04]  /*25510*/  LDL.LU R4, [R1+0x27e8] ;  /* 0x0027e80001047983 */ /* 0x000ea80000300800 */
[----:B---3--:R0:W-:Y:S04]  /*25520*/  STL [R1+0x284], R28 ;  /* 0x0002841c01007387 */ /* 0x0081e80000100800 */
[----:B0-----:R-:W3:Y:S04]  /*25530*/  LDL.LU R28, [R1+0x27e4] ;  /* 0x0027e400011c7983 */ /* 0x001ee80000300800 */
[----:B------:R-:W3:Y:S01]  /*25540*/  LDL R3, [R1+0x148c] ;  /* 0x00148c0001037983 */ /* 0x000ee20000100800 */
[----:B--2---:R-:W-:Y:S01]  /*25550*/  PRMT R5, RZ, 0x7610, R5 ;  /* 0x00007610ff057816 */ /* 0x004fe20000000005 */
[----:B---3--:R-:W-:-:S02]  /*25560*/  @!P2 IMAD.MOV.U32 R2, RZ, RZ, R3 ;  /* 0x000000ffff02a224 */ /* 0x008fc400078e0003 */
[----:B------:R-:W-:-:S05]  /*25570*/  @!P2 IMAD.MOV.U32 R3, RZ, RZ, R0 ;  /* 0x000000ffff03a224 */ /* 0x000fca00078e0000 */
[----:B------:R-:W2:Y:S04]  /*25580*/  @!P2 LDG.E.U16 R5, [R2.64] ;  /* 0x000000080205a981 */ /* 0x000ea8000c1e1500 */
        /* <DEDUP_REMOVED lines=9> */
[----:B------:R0:W3:Y:S04]  /*25620*/  @!P3 LDG.E.U16 R28, [R2.64] ;  /* 0x00000008021cb981 */ /* 0x0000e8000c1e1500 */
[----:B0-----:R-:W2:Y:S04]  /*25630*/  LDL R2, [R1+0x1478] ;  /* 0x0014780001027983 */ /* 0x001ea80000100800 */
[----:B------:R-:W2:Y:S01]  /*25640*/  LDL R3, [R1+0x147c] ;  /* 0x00147c0001037983 */ /* 0x000ea20000100800 */
[----:B------:R-:W-:-:S03]  /*25650*/  PRMT R4, RZ, 0x7610, R4 ;  /* 0x00007610ff047816 */ /* 0x000fc60000000004 */
[----:B------:R-:W-:Y:S01]  /*25660*/  BAR.SYNC.DEFER_BLOCKING 0x0 ;  /* 0x0000000000007b1d */ /* 0x000fe20000010000 */
[----:B--2---:R-:W-:-:S04]  /*25670*/  @!P4 LOP3.LUT R3, R3, R2, RZ, 0x3c, !PT ;  /* 0x000000020303c212 */ /* 0x004fc800078e3cff */
[----:B------:R-:W-:-:S04]  /*25680*/  @!P4 LOP3.LUT R2, R3, R2, RZ, 0x3c, !PT ;  /* 0x000000020302c212 */ /* 0x000fc800078e3cff */
[----:B------:R-:W-:-:S05]  /*25690*/  @!P4 LOP3.LUT R3, R3, R2, RZ, 0x3c, !PT ;  /* 0x000000020303c212 */ /* 0x000fca00078e3cff */
[----:B------:R-:W2:Y:S04]  /*256a0*/  @!P4 LDG.E.U16 R4, [R2.64] ;  /* 0x000000080204c981 */ /* 0x000ea8000c1e1500 */
[----:B--2---:R0:W-:Y:S04]  /*256b0*/  STL [R1+0x278], R4 ;  /* 0x0002780401007387 */ /* 0x0041e80000100800 */
[----:B0-----:R-:W2:Y:S04]  /*256c0*/  LDL.LU R4, [R1+0x27dc] ;  /* 0x0027dc0001047983 */ /* 0x001ea80000300800 */
[----:B------:R-:W2:Y:S04]  /*256d0*/  LDL R2, [R1+0x1470] ;  /* 0x0014700001027983 */ /* 0x000ea80000100800 */
[----:B------:R-:W2:Y:S01]  /*256e0*/  LDL R3, [R1+0x1474] ;  /* 0x0014740001037983 */ /* 0x000ea20000100800 */
[----:B------:R-:W-:-:S02]  /*256f0*/  PRMT R5, RZ, 0x7610, R5 ;  /* 0x00007610ff057816 */ /* 0x000fc40000000005 */
        /* <DEDUP_REMOVED lines=462> */
[----:B------:R0:W2:Y:S04]  /*273e0*/  @!P4 LDG.E.U16 R0, [R2.64] ;  /* 0x000000080200c981 */ /* 0x0000a8000c1e1500 */
[----:B0-----:R-:W2:Y:S04]  /*273f0*/  LDL R2, [R1+0x770] ;  /* 0x0007700001027983 */ /* 0x001ea80000100800 */
[----:B------:R-:W2:Y:S01]  /*27400*/  LDL R3, [R1+0x774] ;  /* 0x0007740001037983 */ /* 0x000ea20000100800 */
[----:B------:R-:W-:Y:S02]  /*27410*/  PRMT R5, RZ, 0x7610, R5 ;  /* 0x00007610ff057816 */ /* 0x000fe40000000005 */
[----:B--2---:R-:W-:-:S04]  /*27420*/  @!P0 LOP3.LUT R3, R3, R2, RZ, 0x3c, !PT ;  /* 0x0000000203038212 */ /* 0x004fc800078e3cff */
[----:B------:R-:W-:-:S04]  /*27430*/  @!P0 LOP3.LUT R2, R3, R2, RZ, 0x3c, !PT ;  /* 0x0000000203028212 */ /* 0x000fc800078e3cff */
[----:B------:R-:W-:-:S05]  /*27440*/  @!P0 LOP3.LUT R3, R3, R2, RZ, 0x3c, !PT ;  /* 0x0000000203038212 */ /* 0x000fca00078e3cff */
[----:B------:R-:W2:Y:S04]  /*27450*/  @!P0 LDG.E.U16 R5, [R2.64] ;  /* 0x0000000802058981 */ /* 0x000ea8000c1e1500 */
[----:B------:R0:W-:Y:S04]  /*27460*/  STL [R1+0x1a8], R0 ;  /* 0x0001a80001007387 */ /* 0x0001e80000100800 */
[----:B0-----:R-:W3:Y:S04]  /*27470*/  LDL R0, [R1+0x5e8] ;  /* 0x0005e80001007983 */ /* 0x001ee80000100800 */
        /* <DEDUP_REMOVED lines=35> */
[----:B------:R-:W2:Y:S01]  /*276b0*/  @!P0 LDG.E.U16 R5, [R2.64] ;  /* 0x0000000802058981 */ /* 0x000ea2000c1e1500 */
[----:B------:R-:W-:-:S03]  /*276c0*/  PRMT R4, RZ, 0x7610, R4 ;  /* 0x00007610ff047816 */ /* 0x000fc60000000004 */
[----:B--2---:R0:W-:Y:S04]  /*276d0*/  STL [R1+0x194], R5 ;  /* 0x0001940501007387 */ /* 0x0041e80000100800 */
[----:B0-----:R-:W2:Y:S04]  /*276e0*/  LDL.LU R5, [R1+0x26fc] ;  /* 0x0026fc0001057983 */ /* 0x001ea80000300800 */
[----:B------:R-:W2:Y:S01]  /*276f0*/  LDL R3, [R1+0x5e4] ;  /* 0x0005e40001037983 */ /* 0x000ea20000100800 */
[----:B---3--:R-:W-:-:S03]  /*27700*/  @!P4 IMAD.MOV.U32 R2, RZ, RZ, R0 ;  /* 0x000000ffff02c224 */ /* 0x008fc600078e0000 */
[----:B------:R-:W3:Y:S04]  /*27710*/  LDL.LU R0, [R1+0x146c] ;  /* 0x00146c0001007983 */ /* 0x000ee80000300800 */
[----:B--2---:R-:W2:Y:S04]  /*27720*/  @!P4 LDG.E.U16 R4, [R2.64] ;  /* 0x000000080204c981 */ /* 0x004ea8000c1e1500 */
        /* <DEDUP_REMOVED lines=49> */
[----:B---3--:R-:W-:-:S05]  /*27a40*/  @!P4 IMAD.MOV.U32 R2, RZ, RZ, R0 ;  /* 0x000000ffff02c224 */ /* 0x008fca00078e0000 */
        /* <DEDUP_REMOVED lines=10> */
[----:B------:R-:W3:Y:S04]  /*27af0*/  @!P0 LDG.E.U16 R5, [R2.64] ;  /* 0x0000000802058981 */ /* 0x000ee8000c1e1500 */
[----:B---3--:R0:W-:Y:S04]  /*27b00*/  STL [R1+0x164], R5 ;  /* 0x0001640501007387 */ /* 0x0081e80000100800 */
[----:B0-----:R-:W3:Y:S04]  /*27b10*/  LDL.LU R5, [R1+0x26dc] ;  /* 0x0026dc0001057983 */ /* 0x001ee80000300800 */
[----:B------:R-:W3:Y:S04]  /*27b20*/  LDL R2, [R1+0x13e8] ;  /* 0x0013e80001027983 */ /* 0x000ee80000100800 */
[----:B------:R-:W3:Y:S01]  /*27b30*/  LDL R3, [R1+0x13ec] ;  /* 0x0013ec0001037983 */ /* 0x000ee20000100800 */
[----:B--2---:R-:W-:-:S02]  /*27b40*/  PRMT R4, RZ, 0x7610, R4 ;  /* 0x00007610ff047816 */ /* 0x004fc40000000004 */
[----:B---3--:R-:W-:-:S04]  /*27b50*/  @!P4 LOP3.LUT R3, R3, R2, RZ, 0x3c, !PT ;  /* 0x000000020303c212 */ /* 0x008fc800078e3cff */
[----:B------:R-:W-:-:S04]  /*27b60*/  @!P4 LOP3.LUT R2, R3, R2, RZ, 0x3c, !PT ;  /* 0x000000020302c212 */ /* 0x000fc800078e3cff */
[----:B------:R-:W-:-:S05]  /*27b70*/  @!P4 LOP3.LUT R3, R3, R2, RZ, 0x3c, !PT ;  /* 0x000000020303c212 */ /* 0x000fca00078e3cff */
[----:B------:R-:W2:Y:S04]  /*27b80*/  @!P4 LDG.E.U16 R4, [R2.64] ;  /* 0x000000080204c981 */ /* 0x000ea8000c1e1500 */
        /* <DEDUP_REMOVED lines=364> */
[----:B----4-:R-:W-:-:S02]  /*29250*/  PRMT R13, RZ, 0x7610, R13 ;  /* 0x00007610ff0d7816 */ /* 0x010fc4000000000d */
[----:B---3--:R-:W-:-:S04]  /*29260*/  @!P0 LOP3.LUT R3, R3, R2, RZ, 0x3c, !PT ;  /* 0x0000000203038212 */ /* 0x008fc800078e3cff */
[----:B------:R-:W-:-:S04]  /*29270*/  @!P0 LOP3.LUT R2, R3, R2, RZ, 0x3c, !PT ;  /* 0x0000000203028212 */ /* 0x000fc800078e3cff */
[----:B------:R-:W-:-:S05]  /*29280*/  @!P0 LOP3.LUT R3, R3, R2, RZ, 0x3c, !PT ;  /* 0x0000000203038212 */ /* 0x000fca00078e3cff */
[----:B------:R-:W3:Y:S04]  /*29290*/  @!P0 LDG.E.U16 R13, [R2.64] ;  /* 0x00000008020d8981 */ /* 0x000ee8000c1e1500 */
[----:B---3--:R0:W-:Y:S04]  /*292a0*/  STL [R1+0x9c], R13 ;  /* 0x00009c0d01007387 */ /* 0x0081e80000100800 */
[----:B0-----:R-:W3:Y:S04]  /*292b0*/  LDL.LU R13, [R1+0x2634] ;  /* 0x00263400010d7983 */ /* 0x001ee80000300800 */
[----:B------:R-:W4:Y:S04]  /*292c0*/  LDL R2, [R1+0x968] ;  /* 0x0009680001027983 */ /* 0x000f280000100800 */
[----:B------:R-:W4:Y:S01]  /*292d0*/  LDL R3, [R1+0x96c] ;  /* 0x00096c0001037983 */ /* 0x000f220000100800 */
[----:B------:R-:W-:-:S02]  /*292e0*/  PRMT R15, RZ, 0x7610, R15 ;  /* 0x00007610ff0f7816 */ /* 0x000fc4000000000f */
[----:B----4-:R-:W-:-:S04]  /*292f0*/  @!P4 LOP3.LUT R3, R3, R2, RZ, 0x3c, !PT ;  /* 0x000000020303c212 */ /* 0x010fc800078e3cff */
[----:B------:R-:W-:-:S04]  /*29300*/  @!P4 LOP3.LUT R2, R3, R2, RZ, 0x3c, !PT ;  /* 0x000000020302c212 */ /* 0x000fc800078e3cff */
[----:B------:R-:W-:-:S05]  /*29310*/  @!P4 LOP3.LUT R3, R3, R2, RZ, 0x3c, !PT ;  /* 0x000000020303c212 */ /* 0x000fca00078e3cff */
[----:B------:R-:W4:Y:S04]  /*29320*/  @!P4 LDG.E.U16 R15, [R2.64] ;  /* 0x00000008020fc981 */ /* 0x000f28000c1e1500 */
[----:B----4-:R0:W-:Y:S04]  /*29330*/  STL [R1+0x98], R15 ;  /* 0x0000980f01007387 */ /* 0x0101e80000100800 */
[----:B0-----:R-:W4:Y:S04]  /*29340*/  LDL.LU R15, [R1+0x2630] ;  /* 0x00263000010f7983 */ /* 0x001f280000300800 */
        /* <DEDUP_REMOVED lines=92> */
[----:B---3--:R-:W-:Y:S01]  /*29910*/  @!P0 IMAD.MOV.U32 R2, RZ, RZ, R5 ;  /* 0x000000ffff028224 */ /* 0x008fe200078e0005 */
[----:B------:R-:W-:-:S02]  /*29920*/  PRMT R26, RZ, 0x7610, R26 ;  /* 0x00007610ff1a7816 */ /* 0x000fc4000000001a */
[----:B------:R-:W3:Y:S04]  /*29930*/  LDL R5, [R1+0x15ac] ;  /* 0x0015ac0001057983 */ /* 0x000ee80000100800 */
[----:B--2---:R0:W2:Y:S04]  /*29940*/  @!P0 LDG.E.U16 R4, [R2.64] ;  /* 0x0000000802048981 */ /* 0x0040a8000c1e1500 */
[----:B0-----:R-:W2:Y:S04]  /*29950*/  LDL R2, [R1+0x668] ;  /* 0x0006680001027983 */ /* 0x001ea80000100800 */
[----:B------:R-:W2:Y:S02]  /*29960*/  LDL R3, [R1+0x66c] ;  /* 0x00066c0001037983 */ /* 0x000ea40000100800 */
        /* <DEDUP_REMOVED lines=38> */
[----:B------:R-:W-:-:S06]  /*29bd0*/  PRMT R22, RZ, 0x7610, R22 ;  /* 0x00007610ff167816 */ /* 0x000fcc0000000016 */
[----:B---3--:R-:W3:Y:S01]  /*29be0*/  @!P0 LDG.E.U16 R22, [R4.64] ;  /* 0x0000000804168981 */ /* 0x008ee2000c1e1500 */
[----:B--2---:R-:W-:-:S04]  /*29bf0*/  @!P4 LOP3.LUT R3, R3, R2, RZ, 0x3c, !PT ;  /* 0x000000020303c212 */ /* 0x004fc800078e3cff */
[----:B------:R-:W-:-:S04]  /*29c00*/  @!P4 LOP3.LUT R2, R3, R2, RZ, 0x3c, !PT ;  /* 0x000000020302c212 */ /* 0x000fc800078e3cff */
[----:B------:R-:W-:-:S05]  /*29c10*/  @!P4 LOP3.LUT R3, R3, R2, RZ, 0x3c, !PT ;  /* 0x000000020303c212 */ /* 0x000fca00078e3cff */
[----:B------:R-:W2:Y:S04]  /*29c20*/  @!P4 LDG.E.U16 R13, [R2.64] ;  /* 0x00000008020dc981 */ /* 0x000ea8000c1e1500 */
[----:B--2---:R0:W-:Y:S04]  /*29c30*/  STL [R1+0x58], R13 ;  /* 0x0000580d01007387 */ /* 0x0041e80000100800 */
[----:B0-----:R-:W2:Y:S04]  /*29c40*/  LDL R13, [R1+0x13dc] ;  /* 0x0013dc00010d7983 */ /* 0x001ea80000100800 */
[----:B---3--:R0:W-:Y:S04]  /*29c50*/  STL [R1+0x54], R22 ;  /* 0x0000541601007387 */ /* 0x0081e80000100800 */
[----:B0-----:R-:W3:Y:S04]  /*29c60*/  LDL.LU R22, [R1+0x25f8] ;  /* 0x0025f80001167983 */ /* 0x001ee80000300800 */
[----:B------:R-:W2:Y:S04]  /*29c70*/  LDL R4, [R1+0x1624] ;  /* 0x0016240001047983 */ /* 0x000ea80000100800 */
[----:B------:R-:W2:Y:S01]  /*29c80*/  LDL R5, [R1+0x1630] ;  /* 0x0016300001057983 */ /* 0x000ea20000100800 */
[----:B------:R-:W-:-:S02]  /*29c90*/  PRMT R3, RZ, 0x7610, R3 ;  /* 0x00007610ff037816 */ /* 0x000fc40000000003 */
[----:B--2---:R-:W-:-:S04]  /*29ca0*/  @!P4 LOP3.LUT R5, R5, R4, RZ, 0x3c, !PT ;  /* 0x000000040505c212 */ /* 0x004fc800078e3cff */
[----:B------:R-:W-:-:S04]  /*29cb0*/  @!P4 LOP3.LUT R4, R5, R4, RZ, 0x3c, !PT ;  /* 0x000000040504c212 */ /* 0x000fc800078e3cff */
[----:B------:R-:W-:-:S05]  /*29cc0*/  @!P4 LOP3.LUT R5, R5, R4, RZ, 0x3c, !PT ;  /* 0x000000040505c212 */ /* 0x000fca00078e3cff */
[----:B------:R0:W2:Y:S04]  /*29cd0*/  @!P4 LDG.E.U16 R3, [R4.64] ;  /* 0x000000080403c981 */ /* 0x0000a8000c1e1500 */
[----:B0-----:R-:W3:Y:S04]  /*29ce0*/  LDL R4, [R1+0x162c] ;  /* 0x00162c0001047983 */ /* 0x001ee80000100800 */
[----:B------:R-:W3:Y:S01]  /*29cf0*/  LDL R5, [R1+0x1638] ;  /* 0x0016380001057983 */ /* 0x000ee20000100800 */
[----:B------:R-:W-:-:S03]  /*29d00*/  PRMT R2, RZ, 0x7610, R2 ;  /* 0x00007610ff027816 */ /* 0x000fc60000000002 */
[----:B--2---:R-:W-:Y:S01]  /*29d10*/  STL [R1+0x25bc], R3 ;  /* 0x0025bc0301007387 */ /* 0x004fe20000100800 */
[----:B---3--:R-:W-:-:S04]  /*29d20*/  @!P0 LOP3.LUT R5, R5, R4, RZ, 0x3c, !PT ;  /* 0x0000000405058212 */ /* 0x008fc800078e3cff */
[----:B------:R-:W-:-:S04]  /*29d30*/  @!P0 LOP3.LUT R4, R5, R4, RZ, 0x3c, !PT ;  /* 0x0000000405048212 */ /* 0x000fc800078e3cff */
[----:B------:R-:W-:-:S05]  /*29d40*/  @!P0 LOP3.LUT R5, R5, R4, RZ, 0x3c, !PT ;  /* 0x0000000405058212 */ /* 0x000fca00078e3cff */
[----:B------:R0:W2:Y:S04]  /*29d50*/  @!P0 LDG.E.U16 R2, [R4.64] ;  /* 0x0000000804028981 */ /* 0x0000a8000c1e1500 */
[----:B0-----:R-:W3:Y:S04]  /*29d60*/  LDL R4, [R1+0x1458] ;  /* 0x0014580001047983 */ /* 0x001ee80000100800 */
[----:B------:R-:W3:Y:S01]  /*29d70*/  LDL R5, [R1+0x145c] ;  /* 0x00145c0001057983 */ /* 0x000ee20000100800 */
[----:B------:R-:W-:Y:S02]  /*29d80*/  PRMT R21, RZ, 0x7610, R21 ;  /* 0x00007610ff157816 */ /* 0x000fe40000000015 */
[----:B---3--:R-:W-:-:S04]  /*29d90*/  @!P4 LOP3.LUT R5, R5, R4, RZ, 0x3c, !PT ;  /* 0x000000040505c212 */ /* 0x008fc800078e3cff */
[----:B------:R-:W-:-:S04]  /*29da0*/  @!P4 LOP3.LUT R4, R5, R4, RZ, 0x3c, !PT ;  /* 0x000000040504c212 */ /* 0x000fc800078e3cff */
[----:B------:R-:W-:-:S05]  /*29db0*/  @!P4 LOP3.LUT R5, R5, R4, RZ, 0x3c, !PT ;  /* 0x000000040505c212 */ /* 0x000fca00078e3cff */
[----:B------:R-:W3:Y:S04]  /*29dc0*/  @!P4 LDG.E.U16 R21, [R4.64] ;  /* 0x000000080415c981 */ /* 0x000ee8000c1e1500 */
[----:B--2---:R-:W-:Y:S04]  /*29dd0*/  STL [R1+0x25c0], R2 ;  /* 0x0025c00201007387 */ /* 0x004fe80000100800 */
[----:B---3--:R0:W-:Y:S04]  /*29de0*/  STL [R1+0x50], R21 ;  /* 0x0000501501007387 */ /* 0x0081e80000100800 */
        /* <DEDUP_REMOVED lines=8> */
[----:B------:R-:W-:-:S03]  /*29e70*/  PRMT R17, RZ, 0x7610, R17 ;  /* 0x00007610ff117816 */ /* 0x000fc60000000011 */
[----:B---3--:R0:W-:Y:S04]  /*29e80*/  STL [R1+0x4c], R16 ;  /* 0x00004c1001007387 */ /* 0x0081e80000100800 */
[----:B0-----:R-:W3:Y:S01]  /*29e90*/  LDL.LU R16, [R1+0x25f0] ;  /* 0x0025f00001107983 */ /* 0x001ee20000300800 */
[----:B------:R-:W2:Y:S02]  /*29ea0*/  LDL R5, [R1+0x13d8] ;  /* 0x0013d80001057983 */ /* 0x000ea40000100800 */
[----:B------:R-:W-:Y:S02]  /*29eb0*/  @!P4 IMAD.MOV.U32 R4, RZ, RZ, R13 ;  /* 0x000000ffff04c224 */ /* 0x000fe400078e000d */
[----:B------:R-:W3:Y:S04]  /*29ec0*/  LDL R13, [R1+0x12d4] ;  /* 0x0012d400010d7983 */ /* 0x000ee80000100800 */
[----:B--2---:R-:W2:Y:S04]  /*29ed0*/  @!P4 LDG.E.U16 R17, [R4.64] ;  /* 0x000000080411c981 */ /* 0x004ea8000c1e1500 */
[----:B--2---:R0:W-:Y:S04]  /*29ee0*/  STL [R1+0x48], R17 ;  /* 0x0000481101007387 */ /* 0x0041e80000100800 */
[----:B0-----:R-:W2:Y:S01]  /*29ef0*/  LDL.LU R17, [R1+0x25ec] ;  /* 0x0025ec0001117983 */ /* 0x001ea20000300800 */
[----:B------:R-:W2:Y:S02]  /*29f00*/  LDL R4, [R1+0x13d0] ;  /* 0x0013d00001047983 */ /* 0x000ea40000100800 */
[----:B------:R-:W2:Y:S01]  /*29f10*/  LDL R5, [R1+0x13d4] ;  /* 0x0013d40001057983 */ /* 0x000ea20000100800 */
[----:B------:R-:W-:-:S02]  /*29f20*/  PRMT R18, RZ, 0x7610, R18 ;  /* 0x00007610ff127816 */ /* 0x000fc40000000012 */
[----:B--2---:R-:W-:-:S04]  /*29f30*/  @!P0 LOP3.LUT R5, R5, R4, RZ, 0x3c, !PT ;  /* 0x0000000405058212 */ /* 0x004fc800078e3cff */
[----:B------:R-:W-:-:S04]  /*29f40*/  @!P0 LOP3.LUT R4, R5, R4, RZ, 0x3c, !PT ;  /* 0x0000000405048212 */ /* 0x000fc800078e3cff */
[----:B------:R-:W-:-:S05]  /*29f50*/  @!P0 LOP3.LUT R5, R5, R4, RZ, 0x3c, !PT ;  /* 0x0000000405058212 */ /* 0x000fca00078e3cff */
[----:B------:R-:W2:Y:S04]  /*29f60*/  @!P0 LDG.E.U16 R18, [R4.64] ;  /* 0x0000000804128981 */ /* 0x000ea8000c1e1500 */
[----:B--2---:R0:W-:Y:S04]  /*29f70*/  STL [R1+0x44], R18 ;  /* 0x0000441201007387 */ /* 0x0041e80000100800 */
[----:B0-----:R-:W2:Y:S01]  /*29f80*/  LDL.LU R18, [R1+0x25e8] ;  /* 0x0025e80001127983 */ /* 0x001ea20000300800 */
[----:B------:R-:W2:Y:S02]  /*29f90*/  LDL R4, [R1+0x1358] ;  /* 0x0013580001047983 */ /* 0x000ea40000100800 */
[----:B------:R-:W2:Y:S01]  /*29fa0*/  LDL R5, [R1+0x135c] ;  /* 0x00135c0001057983 */ /* 0x000ea20000100800 */
[----:B----4-:R-:W-:-:S02]  /*29fb0*/  PRMT R15, RZ, 0x7610, R15 ;  /* 0x00007610ff0f7816 */ /* 0x010fc4000000000f */
[----:B--2---:R-:W-:-:S04]  /*29fc0*/  @!P4 LOP3.LUT R5, R5, R4, RZ, 0x3c, !PT ;  /* 0x000000040505c212 */ /* 0x004fc800078e3cff */
[----:B------:R-:W-:-:S04]  /*29fd0*/  @!P4 LOP3.LUT R4, R5, R4, RZ, 0x3c, !PT ;  /* 0x000000040504c212 */ /* 0x000fc800078e3cff */
[----:B------:R-:W-:-:S05]  /*29fe0*/  @!P4 LOP3.LUT R5, R5, R4, RZ, 0x3c, !PT ;  /* 0x000000040505c212 */ /* 0x000fca00078e3cff */
[----:B------:R0:W2:Y:S04]  /*29ff0*/  @!P4 LDG.E.U16 R15, [R4.64] ;  /* 0x00000008040fc981 */ /* 0x0000a8000c1e1500 */
[----:B0-----:R-:W4:Y:S04]  /*2a000*/  LDL R4, [R1+0x1350] ;  /* 0x0013500001047983 */ /* 0x001f280000100800 */
[----:B------:R-:W4:Y:S01]  /*2a010*/  LDL R5, [R1+0x1354] ;  /* 0x0013540001057983 */ /* 0x000f220000100800 */
[----:B------:R-:W-:Y:S02]  /*2a020*/  PRMT R14, RZ, 0x7610, R14 ;  /* 0x00007610ff0e7816 */ /* 0x000fe4000000000e */
[----:B----4-:R-:W-:-:S04]  /*2a030*/  @!P0 LOP3.LUT R5, R5, R4, RZ, 0x3c, !PT ;  /* 0x0000000405058212 */ /* 0x010fc800078e3cff */
[----:B------:R-:W-:-:S04]  /*2a040*/  @!P0 LOP3.LUT R4, R5, R4, RZ, 0x3c, !PT ;  /* 0x0000000405048212 */ /* 0x000fc800078e3cff */
[----:B------:R-:W-:Y:S01]  /*2a050*/  @!P0 LOP3.LUT R5, R5, R4, RZ, 0x3c, !PT ;  /* 0x0000000405058212 */ /* 0x000fe200078e3cff */
[----:B--2---:R0:W-:Y:S04]  /*2a060*/  STL [R1+0x40], R15 ;  /* 0x0000400f01007387 */ /* 0x0041e80000100800 */
[----:B------:R1:W2:Y:S01]  /*2a070*/  @!P0 LDG.E.U16 R14, [R4.64] ;  /* 0x00000008040e8981 */ /* 0x0002a2000c1e1500 */
[----:B------:R-:W-:-:S03]  /*2a080*/  PRMT R19, RZ, 0x7610, R19 ;  /* 0x00007610ff137816 */ /* 0x000fc60000000013 */
[----:B0-----:R-:W4:Y:S04]  /*2a090*/  LDL R15, [R1+0x1254] ;  /* 0x00125400010f7983 */ /* 0x001f280000100800 */
[----:B-1----:R-:W2:Y:S04]  /*2a0a0*/  LDL R4, [R1+0x12d8] ;  /* 0x0012d80001047983 */ /* 0x002ea80000100800 */
        /* <DEDUP_REMOVED lines=8> */
[----:B0-----:R-:W2:Y:S01]  /*2a130*/  LDL.LU R19, [R1+0x25e4] ;  /* 0x0025e40001137983 */ /* 0x001ea20000300800 */
[----:B------:R-:W2:Y:S01]  /*2a140*/  LDL R5, [R1+0x12d0] ;  /* 0x0012d00001057983 */ /* 0x000ea20000100800 */
[----:B------:R-:W-:Y:S01]  /*2a150*/  PRMT R20, RZ, 0x7610, R20 ;  /* 0x00007610ff147816 */ /* 0x000fe20000000014 */
[----:B---3--:R-:W-:-:S02]  /*2a160*/  @!P0 IMAD.MOV.U32 R4, RZ, RZ, R13 ;  /* 0x000000ffff048224 */ /* 0x008fc400078e000d */
        /* <DEDUP_REMOVED lines=10> */
[----:B------:R0:W2:Y:S04]  /*2a210*/  @!P4 LDG.E.U16 R12, [R4.64] ;  /* 0x00000008040cc981 */ /* 0x0000a8000c1e1500 */
[----:B0-----:R-:W3:Y:S01]  /*2a220*/  LDL R5, [R1+0x1250] ;  /* 0x0012500001057983 */ /* 0x001ee20000100800 */
[----:B------:R-:W-:Y:S01]  /*2a230*/  PRMT R7, RZ, 0x7610, R7 ;  /* 0x00007610ff077816 */ /* 0x000fe20000000007 */
[----:B----4-:R-:W-:Y:S02]  /*2a240*/  @!P0 IMAD.MOV.U32 R4, RZ, RZ, R15 ;  /* 0x000000ffff048224 */ /* 0x010fe400078e000f */
[----:B--2---:R0:W-:Y:S01]  /*2a250*/  STL [R1+0x20], R12 ;  /* 0x0000200c01007387 */ /* 0x0041e20000100800 */
[----:B------:R-:W-:Y:S01]  /*2a260*/  PRMT R11, RZ, 0x7610, R11 ;  /* 0x00007610ff0b7816 */ /* 0x000fe2000000000b */
[----:B------:R-:W2:Y:S02]  /*2a270*/  LDL R15, [R1+0x1150] ;  /* 0x00115000010f7983 */ /* 0x000ea40000100800 */
[----:B---3--:R1:W3:Y:S04]  /*2a280*/  @!P0 LDG.E.U16 R7, [R4.64] ;  /* 0x0000000804078981 */ /* 0x0082e8000c1e1500 */
[----:B0-----:R-:W4:Y:S04]  /*2a290*/  LDL R12, [R1+0x115c] ;  /* 0x00115c00010c7983 */ /* 0x001f280000100800 */
[----:B-1----:R-:W2:Y:S01]  /*2a2a0*/  LDL R5, [R1+0x11d8] ;  /* 0x0011d80001057983 */ /* 0x002ea20000100800 */
[----:B------:R-:W-:-:S03]  /*2a2b0*/  @!P4 IMAD.MOV.U32 R4, RZ, RZ, R14 ;  /* 0x000000ffff04c224 */ /* 0x000fc600078e000e */
[----:B---3--:R0:W-:Y:S01]  /*2a2c0*/  STL [R1+0x1c], R7 ;  /* 0x00001c0701007387 */ /* 0x0081e20000100800 */
[----:B------:R-:W-:Y:S01]  /*2a2d0*/  PRMT R9, RZ, 0x7610, R9 ;  /* 0x00007610ff097816 */ /* 0x000fe20000000009 */
[----:B------:R-:W3:Y:S02]  /*2a2e0*/  LDL R14, [R1+0x10d8] ;  /* 0x0010d800010e7983 */ /* 0x000ee40000100800 */
[----:B--2---:R1:W2:Y:S04]  /*2a2f0*/  @!P4 LDG.E.U16 R11, [R4.64] ;  /* 0x00000008040bc981 */ /* 0x0042a8000c1e1500 */
[----:B0-----:R-:W3:Y:S04]  /*2a300*/  LDL R7, [R1+0x1154] ;  /* 0x0011540001077983 */ /* 0x001ee80000100800 */
[----:B-1----:R-:W3:Y:S01]  /*2a310*/  LDL R5, [R1+0x11d0] ;  /* 0x0011d00001057983 */ /* 0x002ee20000100800 */
[----:B------:R-:W-:-:S03]  /*2a320*/  @!P0 IMAD.MOV.U32 R4, RZ, RZ, R13 ;  /* 0x000000ffff048224 */ /* 0x000fc600078e000d */
[----:B--2---:R0:W-:Y:S01]  /*2a330*/  STL [R1+0x18], R11 ;  /* 0x0000180b01007387 */ /* 0x0041e20000100800 */
[----:B------:R-:W-:Y:S01]  /*2a340*/  PRMT R2, RZ, 0x7610, R2 ;  /* 0x00007610ff027816 */ /* 0x000fe20000000002 */
[----:B------:R-:W2:Y:S02]  /*2a350*/  LDL R13, [R1+0x10d0] ;  /* 0x0010d000010d7983 */ /* 0x000ea40000100800 */
[----:B---3--:R1:W3:Y:S04]  /*2a360*/  @!P0 LDG.E.U16 R9, [R4.64] ;  /* 0x0000000804098981 */ /* 0x0082e8000c1e1500 */
[----:B0-----:R-:W2:Y:S04]  /*2a370*/  LDL R11, [R1+0x10dc] ;  /* 0x0010dc00010b7983 */ /* 0x001ea80000100800 */
[----:B-1----:R-:W2:Y:S01]  /*2a380*/  LDL R5, [R1+0x1158] ;  /* 0x0011580001057983 */ /* 0x002ea20000100800 */
[----:B----4-:R-:W-:-:S05]  /*2a390*/  @!P4 IMAD.MOV.U32 R4, RZ, RZ, R12 ;  /* 0x000000ffff04c224 */ /* 0x010fca00078e000c */
[----:B--2---:R0:W2:Y:S04]  /*2a3a0*/  @!P4 LDG.E.U16 R2, [R4.64] ;  /* 0x000000080402c981 */ /* 0x0040a8000c1e1500 */
[----:B---3--:R1:W-:Y:S01]  /*2a3b0*/  STL [R1+0x14], R9 ;  /* 0x0000140901007387 */ /* 0x0083e20000100800 */
[----:B------:R-:W3:Y:S03]  /*2a3c0*/  LDL R12, [R1+0x1058] ;  /* 0x00105800010c7983 */ /* 0x000ee60000100800 */
[----:B-1----:R-:W4:Y:S01]  /*2a3d0*/  LDL R9, [R1+0x10d4] ;  /* 0x0010d40001097983 */ /* 0x002f220000100800 */
[----:B------:R-:W-:Y:S01]  /*2a3e0*/  PRMT R6, RZ, 0x7610, R6 ;  /* 0x00007610ff067816 */ /* 0x000fe20000000006 */
[----:B0-----:R-:W-:-:S02]  /*2a3f0*/  @!P0 IMAD.MOV.U32 R4, RZ, RZ, R7 ;  /* 0x000000ffff048224 */ /* 0x001fc400078e0007 */
[----:B------:R-:W-:Y:S01]  /*2a400*/  @!P0 IMAD.MOV.U32 R5, RZ, RZ, R15 ;  /* 0x000000ffff058224 */ /* 0x000fe200078e000f */
[----:B------:R-:W-:-:S04]  /*2a410*/  PRMT R10, RZ, 0x7610, R10 ;  /* 0x00007610ff0a7816 */ /* 0x000fc8000000000a */
[----:B------:R0:W3:Y:S04]  /*2a420*/  @!P0 LDG.E.U16 R6, [R4.64] ;  /* 0x0000000804068981 */ /* 0x0000e8000c1e1500 */
[----:B--2---:R1:W-:Y:S01]  /*2a430*/  STL [R1+0x10], R2 ;  /* 0x0000100201007387 */ /* 0x0043e20000100800 */
[----:B0-----:R-:W-:Y:S02]  /*2a440*/  @!P4 IMAD.MOV.U32 R4, RZ, RZ, R11 ;  /* 0x000000ffff04c224 */ /* 0x001fe400078e000b */
[----:B------:R-:W-:Y:S01]  /*2a450*/  @!P4 IMAD.MOV.U32 R5, RZ, RZ, R14 ;  /* 0x000000ffff05c224 */ /* 0x000fe200078e000e */
[----:B------:R-:W-:Y:S02]  /*2a460*/  PRMT R8, RZ, 0x7610, R8 ;  /* 0x00007610ff087816 */ /* 0x000fe40000000008 */
[----:B------:R-:W-:Y:S01]  /*2a470*/  PRMT R3, RZ, 0x7610, R3 ;  /* 0x00007610ff037816 */ /* 0x000fe20000000003 */
[----:B------:R-:W2:Y:S04]  /*2a480*/  LDL R7, [R1+0x1050] ;  /* 0x0010500001077983 */ /* 0x000ea80000100800 */
[----:B------:R4:W2:Y:S04]  /*2a490*/  @!P4 LDG.E.U16 R10, [R4.64] ;  /* 0x00000008040ac981 */ /* 0x0008a8000c1e1500 */
[----:B-1----:R-:W2:Y:S01]  /*2a4a0*/  LDL R2, [R1+0x105c] ;  /* 0x00105c0001027983 */ /* 0x002ea20000100800 */
[----:B----4-:R-:W-:-:S02]  /*2a4b0*/  @!P0 IMAD.MOV.U32 R4, RZ, RZ, R9 ;  /* 0x000000ffff048224 */ /* 0x010fc400078e0009 */
[----:B------:R-:W-:-:S05]  /*2a4c0*/  @!P0 IMAD.MOV.U32 R5, RZ, RZ, R13 ;  /* 0x000000ffff058224 */ /* 0x000fca00078e000d */
[----:B------:R3:W4:Y:S02]  /*2a4d0*/  @!P0 LDG.E.U16 R8, [R4.64] ;  /* 0x0000000804088981 */ /* 0x000724000c1e1500 */
[----:B---3--:R-:W-:Y:S02]  /*2a4e0*/  @!P4 IMAD.MOV.U32 R5, RZ, RZ, R12 ;  /* 0x000000ffff05c224 */ /* 0x008fe400078e000c */
[----:B------:R0:W-:Y:S01]  /*2a4f0*/  STL [R1+0xc], R6 ;  /* 0x00000c0601007387 */ /* 0x0001e20000100800 */
[----:B------:R-:W3:Y:S03]  /*2a500*/  LDL R11, [R1+0xfd8] ;  /* 0x000fd800010b7983 */ /* 0x000ee60000100800 */
[----:B0-----:R-:W3:Y:S01]  /*2a510*/  LDL R6, [R1+0x1054] ;  /* 0x0010540001067983 */ /* 0x001ee20000100800 */
[----:B--2---:R-:W-:-:S05]  /*2a520*/  @!P4 IMAD.MOV.U32 R4, RZ, RZ, R2 ;  /* 0x000000ffff04c224 */ /* 0x004fca00078e0002 */
[----:B------:R0:W2:Y:S04]  /*2a530*/  @!P4 LDG.E.U16 R3, [R4.64] ;  /* 0x000000080403c981 */ /* 0x0000a8000c1e1500 */
[----:B------:R1:W-:Y:S01]  /*2a540*/  STL [R1+0x8], R10 ;  /* 0x0000080a01007387 */ /* 0x0003e20000100800 */
[----:B------:R-:W2:Y:S03]  /*2a550*/  LDL R9, [R1+0xfd0] ;  /* 0x000fd00001097983 */ /* 0x000ea60000100800 */
[----:B-1----:R-:W2:Y:S01]  /*2a560*/  LDL R10, [R1+0xfdc] ;  /* 0x000fdc00010a7983 */ /* 0x002ea20000100800 */
[----:B----4-:R1:W-:Y:S02]  /*2a570*/  STL [R1+0x4], R8 ;  /* 0x0000040801007387 */ /* 0x0103e40000100800 */
[----:B------:R-:W4:Y:S01]  /*2a580*/  LDL R2, [R1+0xf5c] ;  /* 0x000f5c0001027983 */ /* 0x000f220000100800 */
[----:B-1----:R-:W4:Y:S01]  /*2a590*/  LDL R8, [R1+0xfd4] ;  /* 0x000fd40001087983 */ /* 0x002f220000100800 */
[----:B------:R-:W-:Y:S01]  /*2a5a0*/  PRMT R27, RZ, 0x7610, R27 ;  /* 0x00007610ff1b7816 */ /* 0x000fe2000000001b */
[----:B0-----:R-:W-:-:S02]  /*2a5b0*/  @!P0 IMAD.MOV.U32 R5, RZ, RZ, R7 ;  /* 0x000000ffff058224 */ /* 0x001fc400078e0007 */
[----:B---3--:R-:W-:Y:S01]  /*2a5c0*/  @!P0 IMAD.MOV.U32 R4, RZ, RZ, R6 ;  /* 0x000000ffff048224 */ /* 0x008fe200078e0006 */
[----:B------:R-:W-:-:S04]  /*2a5d0*/  PRMT R26, RZ, 0x7610, R26 ;  /* 0x00007610ff1a7816 */ /* 0x000fc8000000001a */
[----:B------:R0:W3:Y:S04]  /*2a5e0*/  @!P0 LDG.E.U16 R27, [R4.64] ;  /* 0x00000008041b8981 */ /* 0x0000e8000c1e1500 */
[----:B--2---:R1:W-:Y:S01]  /*2a5f0*/  STL [R1], R3 ;  /* 0x0000000301007387 */ /* 0x0043e20000100800 */
[----:B0-----:R-:W-:Y:S01]  /*2a600*/  @!P4 IMAD.MOV.U32 R5, RZ, RZ, R11 ;  /* 0x000000ffff05c224 */ /* 0x001fe200078e000b */
[----:B------:R-:W-:Y:S02]  /*2a610*/  PRMT R25, RZ, 0x7610, R25 ;  /* 0x00007610ff197816 */ /* 0x000fe40000000019 */
[----:B------:R-:W-:Y:S01]  /*2a620*/  PRMT R24, RZ, 0x7610, R24 ;  /* 0x00007610ff187816 */ /* 0x000fe20000000018 */
[----:B------:R-:W2:Y:S04]  /*2a630*/  LDL R7, [R1+0xf50] ;  /* 0x000f500001077983 */ /* 0x000ea80000100800 */
[----:B------:R-:W2:Y:S04]  /*2a640*/  LDL R6, [R1+0xf54] ;  /* 0x000f540001067983 */ /* 0x000ea80000100800 */
[----:B-1----:R-:W2:Y:S01]  /*2a650*/  LDL R3, [R1+0xf58] ;  /* 0x000f580001037983 */ /* 0x002ea20000100800 */
[----:B------:R-:W-:-:S05]  /*2a660*/  @!P4 IMAD.MOV.U32 R4, RZ, RZ, R10 ;  /* 0x000000ffff04c224 */ /* 0x000fca00078e000a */
[----:B------:R4:W3:Y:S02]  /*2a670*/  @!P4 LDG.E.U16 R26, [R4.64] ;  /* 0x00000008041ac981 */ /* 0x0008e4000c1e1500 */
[----:B----4-:R-:W-:Y:S02]  /*2a680*/  @!P0 IMAD.MOV.U32 R4, RZ, RZ, R8 ;  /* 0x000000ffff048224 */ /* 0x010fe400078e0008 */
[----:B------:R-:W-:-:S05]  /*2a690*/  @!P0 IMAD.MOV.U32 R5, RZ, RZ, R9 ;  /* 0x000000ffff058224 */ /* 0x000fca00078e0009 */
[----:B------:R0:W4:Y:S02]  /*2a6a0*/  @!P0 LDG.E.U16 R25, [R4.64] ;  /* 0x0000000804198981 */ /* 0x000124000c1e1500 */
[----:B0-----:R-:W-:Y:S02]  /*2a6b0*/  @!P4 IMAD.MOV.U32 R4, RZ, RZ, R2 ;  /* 0x000000ffff04c224 */ /* 0x001fe400078e0002 */
[----:B--2---:R-:W-:-:S05]  /*2a6c0*/  @!P4 IMAD.MOV.U32 R5, RZ, RZ, R3 ;  /* 0x000000ffff05c224 */ /* 0x004fca00078e0003 */
[----:B------:R0:W2:Y:S04]  /*2a6d0*/  @!P4 LDG.E.U16 R24, [R4.64] ;  /* 0x000000080418c981 */ /* 0x0000a8000c1e1500 */
[----:B---3--:R-:W-:Y:S01]  /*2a6e0*/  STL [R1+0x2580], R27 ;  /* 0x0025801b01007387 */ /* 0x008fe20000100800 */
[----:B------:R-:W-:Y:S02]  /*2a6f0*/  STL [R1+0x2584], R26 ;  /* 0x0025841a01007387 */ /* 0x000fe40000100800 */
[----:B------:R-:W3:Y:S02]  /*2a700*/  LDL R9, [R1+0xed8] ;  /* 0x000ed80001097983 */ /* 0x000ee40000100800 */
[----:B------:R-:W3:Y:S02]  /*2a710*/  LDL R8, [R1+0xedc] ;  /* 0x000edc0001087983 */ /* 0x000ee40000100800 */
[----:B0-----:R-:W-:-:S02]  /*2a720*/  @!P0 IMAD.MOV.U32 R4, RZ, RZ, R6 ;  /* 0x000000ffff048224 */ /* 0x001fc400078e0006 */
[----:B------:R-:W-:Y:S01]  /*2a730*/  @!P0 IMAD.MOV.U32 R5, RZ, RZ, R7 ;  /* 0x000000ffff058224 */ /* 0x000fe200078e0007 */
[----:B----4-:R-:W-:Y:S01]  /*2a740*/  STL [R1+0x2588], R25 ;  /* 0x0025881901007387 */ /* 0x010fe20000100800 */
[----:B------:R-:W4:Y:S02]  /*2a750*/  LDL R3, [R1+0xed0] ;  /* 0x000ed00001037983 */ /* 0x000f240000100800 */
[----:B------:R-:W4:Y:S01]  /*2a760*/  LDL R2, [R1+0xed4] ;  /* 0x000ed40001027983 */ /* 0x000f220000100800 */
[----:B------:R-:W-:-:S06]  /*2a770*/  PRMT R23, RZ, 0x7610, R23 ;  /* 0x00007610ff177816 */ /* 0x000fcc0000000017 */
[----:B------:R3:W4:Y:S04]  /*2a780*/  @!P0 LDG.E.U16 R23, [R4.64] ;  /* 0x0000000804178981 */ /* 0x000728000c1e1500 */
[----:B--2---:R-:W-:Y:S01]  /*2a790*/  STL [R1+0x258c], R24 ;  /* 0x00258c1801007387 */ /* 0x004fe20000100800 */
[----:B------:R-:W2:Y:S02]  /*2a7a0*/  LDL R7, [R1+0xe58] ;  /* 0x000e580001077983 */ /* 0x000ea40000100800 */
[----:B------:R-:W2:Y:S01]  /*2a7b0*/  LDL R6, [R1+0xe5c] ;  /* 0x000e5c0001067983 */ /* 0x000ea20000100800 */
[----:B------:R-:W-:Y:S01]  /*2a7c0*/  PRMT R22, RZ, 0x7610, R22 ;  /* 0x00007610ff167816 */ /* 0x000fe20000000016 */
[----:B---3--:R-:W-:Y:S02]  /*2a7d0*/  @!P4 IMAD.MOV.U32 R4, RZ, RZ, R8 ;  /* 0x000000ffff04c224 */ /* 0x008fe400078e0008 */
[----:B------:R-:W-:Y:S01]  /*2a7e0*/  @!P4 IMAD.MOV.U32 R5, RZ, RZ, R9 ;  /* 0x000000ffff05c224 */ /* 0x000fe200078e0009 */
[----:B------:R-:W-:-:S02]  /*2a7f0*/  PRMT R21, RZ, 0x7610, R21 ;  /* 0x00007610ff157816 */ /* 0x000fc40000000015 */
[----:B------:R-:W-:Y:S01]  /*2a800*/  PRMT R16, RZ, 0x7610, R16 ;  /* 0x00007610ff107816 */ /* 0x000fe20000000010 */
[----:B------:R-:W3:Y:S04]  /*2a810*/  LDL R11, [R1+0xe50] ;  /* 0x000e5000010b7983 */ /* 0x000ee80000100800 */
[----:B------:R4:W3:Y:S04]  /*2a820*/  @!P4 LDG.E.U16 R22, [R4.64] ;  /* 0x000000080416c981 */ /* 0x0008e8000c1e1500 */
[----:B------:R-:W3:Y:S01]  /*2a830*/  LDL R10, [R1+0xe54] ;  /* 0x000e5400010a7983 */ /* 0x000ee20000100800 */
[----:B----4-:R-:W-:-:S02]  /*2a840*/  @!P0 IMAD.MOV.U32 R4, RZ, RZ, R2 ;  /* 0x000000ffff048224 */ /* 0x010fc400078e0002 */
[----:B------:R-:W-:-:S05]  /*2a850*/  @!P0 IMAD.MOV.U32 R5, RZ, RZ, R3 ;  /* 0x000000ffff058224 */ /* 0x000fca00078e0003 */
[----:B------:R0:W4:Y:S04]  /*2a860*/  @!P0 LDG.E.U16 R21, [R4.64] ;  /* 0x0000000804158981 */ /* 0x000128000c1e1500 */
[----:B------:R-:W-:Y:S01]  /*2a870*/  STL [R1+0x2590], R23 ;  /* 0x0025901701007387 */ /* 0x000fe20000100800 */
[----:B------:R-:W4:Y:S02]  /*2a880*/  LDL R9, [R1+0xdd8] ;  /* 0x000dd80001097983 */ /* 0x000f240000100800 */
[----:B------:R-:W4:Y:S01]  /*2a890*/  LDL R8, [R1+0xddc] ;  /* 0x000ddc0001087983 */ /* 0x000f220000100800 */
[----:B--2---:R1:W2:Y:S04]  /*2a8a0*/  @!P4 LDG.E.U16 R16, [R6.64] ;  /* 0x000000080610c981 */ /* 0x0042a8000c1e1500 */
[----:B---3--:R-:W-:Y:S01]  /*2a8b0*/  STL [R1+0x2594], R22 ;  /* 0x0025941601007387 */ /* 0x008fe20000100800 */
[----:B------:R-:W3:Y:S02]  /*2a8c0*/  LDL R3, [R1+0xdd0] ;  /* 0x000dd00001037983 */ /* 0x000ee40000100800 */
[----:B------:R-:W3:Y:S01]  /*2a8d0*/  LDL R2, [R1+0xdd4] ;  /* 0x000dd40001027983 */ /* 0x000ee20000100800 */
[----:B0-----:R-:W-:Y:S01]  /*2a8e0*/  PRMT R4, RZ, 0x7610, R4 ;  /* 0x00007610ff047816 */ /* 0x001fe20000000004 */
[----:B-1----:R-:W-:-:S02]  /*2a8f0*/  @!P0 IMAD.MOV.U32 R6, RZ, RZ, R10 ;  /* 0x000000ffff068224 */ /* 0x002fc400078e000a */
[----:B------:R-:W-:-:S05]  /*2a900*/  @!P0 IMAD.MOV.U32 R7, RZ, RZ, R11 ;  /* 0x000000ffff078224 */ /* 0x000fca00078e000b */
[----:B------:R0:W3:Y:S04]  /*2a910*/  @!P0 LDG.E.U16 R4, [R6.64] ;  /* 0x0000000806048981 */ /* 0x0000e8000c1e1500 */
[----:B----4-:R-:W-:Y:S01]  /*2a920*/  STL [R1+0x2598], R21 ;  /* 0x0025981501007387 */ /* 0x010fe20000100800 */
[----:B------:R-:W-:-:S06]  /*2a930*/  PRMT R5, RZ, 0x7610, R5 ;  /* 0x00007610ff057816 */ /* 0x000fcc0000000005 */
[----:B------:R3:W4:Y:S04]  /*2a940*/  @!P4 LDG.E.U16 R5, [R8.64] ;  /* 0x000000080805c981 */ /* 0x000728000c1e1500 */
[----:B--2---:R-:W-:Y:S01]  /*2a950*/  STL [R1+0x259c], R16 ;  /* 0x00259c1001007387 */ /* 0x004fe20000100800 */
[----:B------:R-:W2:Y:S02]  /*2a960*/  LDL R11, [R1+0xd58] ;  /* 0x000d5800010b7983 */ /* 0x000ea40000100800 */
[----:B------:R-:W2:Y:S01]  /*2a970*/  LDL R10, [R1+0xd5c] ;  /* 0x000d5c00010a7983 */ /* 0x000ea20000100800 */
[----:B0-----:R-:W-:Y:S01]  /*2a980*/  PRMT R6, RZ, 0x7610, R6 ;  /* 0x00007610ff067816 */ /* 0x001fe20000000006 */
[----:B---3--:R-:W-:Y:S02]  /*2a990*/  @!P0 IMAD.MOV.U32 R9, RZ, RZ, R3 ;  /* 0x000000ffff098224 */ /* 0x008fe400078e0003 */
[----:B------:R-:W-:-:S05]  /*2a9a0*/  @!P0 IMAD.MOV.U32 R8, RZ, RZ, R2 ;  /* 0x000000ffff088224 */ /* 0x000fca00078e0002 */
[----:B------:R-:W3:Y:S01]  /*2a9b0*/  @!P0 LDG.E.U16 R6, [R8.64] ;  /* 0x0000000808068981 */ /* 0x000ee2000c1e1500 */
[----:B------:R-:W-:-:S03]  /*2a9c0*/  PRMT R7, RZ, 0x7610, R7 ;  /* 0x00007610ff077816 */ /* 0x000fc60000000007 */
[----:B------:R0:W-:Y:S01]  /*2a9d0*/  STL [R1+0x25a0], R4 ;  /* 0x0025a00401007387 */ /* 0x0001e20000100800 */
[----:B------:R-:W3:Y:S03]  /*2a9e0*/  LDL R15, [R1+0xd50] ;  /* 0x000d5000010f7983 */ /* 0x000ee60000100800 */
[----:B0-----:R-:W3:Y:S04]  /*2a9f0*/  LDL R4, [R1+0xd54] ;  /* 0x000d540001047983 */ /* 0x001ee80000100800 */
[----:B----4-:R-:W-:Y:S01]  /*2aa00*/  STL [R1+0x25a4], R5 ;  /* 0x0025a40501007387 */ /* 0x010fe20000100800 */
[----:B------:R-:W4:Y:S02]  /*2aa10*/  LDL R13, [R1+0xcd8] ;  /* 0x000cd800010d7983 */ /* 0x000f240000100800 */
[----:B------:R-:W4:Y:S02]  /*2aa20*/  LDL R12, [R1+0xcdc] ;  /* 0x000cdc00010c7983 */ /* 0x000f240000100800 */
[----:B------:R-:W4:Y:S01]  /*2aa30*/  LDL R3, [R1+0xcd0] ;  /* 0x000cd00001037983 */ /* 0x000f220000100800 */
[----:B------:R-:W4:Y:S04]  /*2aa40*/  LDL R2, [R1+0xcd4] ;  /* 0x000cd40001027983 */ /* 0x000f280000100800 */
[----:B--2---:R0:W2:Y:S04]  /*2aa50*/  @!P4 LDG.E.U16 R7, [R10.64] ;  /* 0x000000080a07c981 */ /* 0x0040a8000c1e1500 */
[----:B---3--:R1:W-:Y:S01]  /*2aa60*/  STL [R1+0x25a8], R6 ;  /* 0x0025a80601007387 */ /* 0x0083e20000100800 */
[----:B------:R-:W3:Y:S03]  /*2aa70*/  LDL R14, [R1+0xc58] ;  /* 0x000c5800010e7983 */ /* 0x000ee60000100800 */
[----:B-1----:R-:W3:Y:S01]  /*2aa80*/  LDL R6, [R1+0xc5c] ;  /* 0x000c5c0001067983 */ /* 0x002ee20000100800 */
[----:B0-----:R-:W-:Y:S01]  /*2aa90*/  @!P0 IMAD.MOV.U32 R10, RZ, RZ, R4 ;  /* 0x000000ffff0a8224 */ /* 0x001fe200078e0004 */
[----:B------:R-:W-:-:S02]  /*2aaa0*/  PRMT R8, RZ, 0x7610, R8 ;  /* 0x00007610ff087816 */ /* 0x000fc40000000008 */
[----:B------:R-:W-:Y:S01]  /*2aab0*/  PRMT R9, RZ, 0x7610, R9 ;  /* 0x00007610ff097816 */ /* 0x000fe20000000009 */
[----:B------:R-:W-:-:S05]  /*2aac0*/  @!P0 IMAD.MOV.U32 R11, RZ, RZ, R15 ;  /* 0x000000ffff0b8224 */ /* 0x000fca00078e000f */
[----:B------:R0:W3:Y:S04]  /*2aad0*/  @!P0 LDG.E.U16 R8, [R10.64] ;  /* 0x000000080a088981 */ /* 0x0000e8000c1e1500 */
[----:B----4-:R1:W4:Y:S04]  /*2aae0*/  @!P4 LDG.E.U16 R9, [R12.64] ;  /* 0x000000080c09c981 */ /* 0x010328000c1e1500 */
[----:B--2---:R-:W-:Y:S01]  /*2aaf0*/  STL [R1+0x25ac], R7 ;  /* 0x0025ac0701007387 */ /* 0x004fe20000100800 */
[----:B------:R-:W2:Y:S02]  /*2ab00*/  LDL R5, [R1+0xc50] ;  /* 0x000c500001057983 */ /* 0x000ea40000100800 */
[----:B------:R-:W2:Y:S01]  /*2ab10*/  LDL R4, [R1+0xc54] ;  /* 0x000c540001047983 */ /* 0x000ea20000100800 */
[----:B0-----:R-:W-:Y:S01]  /*2ab20*/  PRMT R10, RZ, 0x7610, R10 ;  /* 0x00007610ff0a7816 */ /* 0x001fe2000000000a */
[----:B-1----:R-:W-:-:S02]  /*2ab30*/  @!P0 IMAD.MOV.U32 R12, RZ, RZ, R2 ;  /* 0x000000ffff0c8224 */ /* 0x002fc400078e0002 */
[----:B------:R-:W-:Y:S01]  /*2ab40*/  @!P0 IMAD.MOV.U32 R13, RZ, RZ, R3 ;  /* 0x000000ffff0d8224 */ /* 0x000fe200078e0003 */
[----:B------:R-:W-:-:S04]  /*2ab50*/  PRMT R11, RZ, 0x7610, R11 ;  /* 0x00007610ff0b7816 */ /* 0x000fc8000000000b */
[----:B------:R0:W2:Y:S01]  /*2ab60*/  @!P0 LDG.E.U16 R10, [R12.64] ;  /* 0x000000080c0a8981 */ /* 0x0000a2000c1e1500 */
[----:B---3--:R-:W-:Y:S02]  /*2ab70*/  @!P4 IMAD.MOV.U32 R15, RZ, RZ, R14 ;  /* 0x000000ffff0fc224 */ /* 0x008fe400078e000e */
[----:B------:R-:W-:-:S05]  /*2ab80*/  @!P4 IMAD.MOV.U32 R14, RZ, RZ, R6 ;  /* 0x000000ffff0ec224 */ /* 0x000fca00078e0006 */
[----:B------:R2:W3:Y:S01]  /*2ab90*/  @!P4 LDG.E.U16 R11, [R14.64] ;  /* 0x000000080e0bc981 */ /* 0x0004e2000c1e1500 */
[----:B0-----:R-:W-:-:S03]  /*2aba0*/  PRMT R12, RZ, 0x7610, R12 ;  /* 0x00007610ff0c7816 */ /* 0x001fc6000000000c */
[----:B------:R-:W-:Y:S01]  /*2abb0*/  STL [R1+0x25b0], R8 ;  /* 0x0025b00801007387 */ /* 0x000fe20000100800 */
[----:B----4-:R-:W-:Y:S02]  /*2abc0*/  STL [R1+0x25b4], R9 ;  /* 0x0025b40901007387 */ /* 0x010fe40000100800 */
[----:B------:R-:W4:Y:S02]  /*2abd0*/  LDL R3, [R1+0xbd8] ;  /* 0x000bd80001037983 */ /* 0x000f240000100800 */
[----:B------:R-:W4:Y:S02]  /*2abe0*/  LDL R2, [R1+0xbdc] ;  /* 0x000bdc0001027983 */ /* 0x000f240000100800 */
[----:B--2---:R-:W-:Y:S02]  /*2abf0*/  @!P0 IMAD.MOV.U32 R15, RZ, RZ, R5 ;  /* 0x000000ffff0f8224 */ /* 0x004fe400078e0005 */
[----:B------:R-:W-:-:S05]  /*2ac00*/  @!P0 IMAD.MOV.U32 R14, RZ, RZ, R4 ;  /* 0x000000ffff0e8224 */ /* 0x000fca00078e0004 */
[----:B------:R4:W2:Y:S04]  /*2ac10*/  @!P0 LDG.E.U16 R12, [R14.64] ;  /* 0x000000080e0c8981 */ /* 0x0008a8000c1e1500 */
[----:B------:R0:W-:Y:S01]  /*2ac20*/  STL [R1+0x25b8], R10 ;  /* 0x0025b80a01007387 */ /* 0x0001e20000100800 */
[----:B------:R-:W2:Y:S03]  /*2ac30*/  LDL R16, [R1+0xbd0] ;  /* 0x000bd00001107983 */ /* 0x000ea60000100800 */
[----:B0-----:R-:W2:Y:S04]  /*2ac40*/  LDL R10, [R1+0xbd4] ;  /* 0x000bd400010a7983 */ /* 0x001ea80000100800 */
[----:B---3--:R-:W-:Y:S01]  /*2ac50*/  STL [R1+0x25c4], R11 ;  /* 0x0025c40b01007387 */ /* 0x008fe20000100800 */
[----:B------:R-:W3:Y:S02]  /*2ac60*/  LDL R9, [R1+0xb58] ;  /* 0x000b580001097983 */ /* 0x000ee40000100800 */
[----:B------:R-:W3:Y:S02]  /*2ac70*/  LDL R8, [R1+0xb5c] ;  /* 0x000b5c0001087983 */ /* 0x000ee40000100800 */
[----:B------:R-:W3:Y:S01]  /*2ac80*/  LDL R7, [R1+0xb50] ;  /* 0x000b500001077983 */ /* 0x000ee20000100800 */
[----:B------:R-:W3:Y:S04]  /*2ac90*/  LDL R6, [R1+0xb54] ;  /* 0x000b540001067983 */ /* 0x000ee80000100800 */
[----:B------:R-:W3:Y:S01]  /*2aca0*/  LDL R4, [R1+0xadc] ;  /* 0x000adc0001047983 */ /* 0x000ee20000100800 */
[----:B----4-:R-:W-:-:S02]  /*2acb0*/  @!P4 IMAD.MOV.U32 R15, RZ, RZ, R3 ;  /* 0x000000ffff0fc224 */ /* 0x010fc400078e0003 */
[----:B------:R-:W-:Y:S01]  /*2acc0*/  @!P4 IMAD.MOV.U32 R14, RZ, RZ, R2 ;  /* 0x000000ffff0ec224 */ /* 0x000fe200078e0002 */
[----:B--2---:R-:W-:Y:S01]  /*2acd0*/  STL [R1+0x25c8], R12 ;  /* 0x0025c80c01007387 */ /* 0x004fe20000100800 */
[----:B------:R-:W2:Y:S02]  /*2ace0*/  LDL R5, [R1+0xad8] ;  /* 0x000ad80001057983 */ /* 0x000ea40000100800 */
[----:B------:R-:W4:Y:S02]  /*2acf0*/  LDL R3, [R1+0x1684] ;  /* 0x0016840001037983 */ /* 0x000f240000100800 */
[----:B------:R-:W4:Y:S01]  /*2ad00*/  LDL R2, [R1+0x1690] ;  /* 0x0016900001027983 */ /* 0x000f220000100800 */
[----:B------:R-:W-:Y:S02]  /*2ad10*/  PRMT R13, RZ, 0x7610, R13 ;  /* 0x00007610ff0d7816 */ /* 0x000fe4000000000d */
[----:B------:R-:W-:-:S04]  /*2ad20*/  PRMT R17, RZ, 0x7610, R17 ;  /* 0x00007610ff117816 */ /* 0x000fc80000000011 */
[----:B------:R0:W4:Y:S01]  /*2ad30*/  @!P4 LDG.E.U16 R13, [R14.64] ;  /* 0x000000080e0dc981 */ /* 0x000122000c1e1500 */
[----:B------:R-:W-:Y:S01]  /*2ad40*/  PRMT R18, RZ, 0x7610, R18 ;  /* 0x00007610ff127816 */ /* 0x000fe20000000012 */
[----:B0-----:R-:W-:Y:S02]  /*2ad50*/  @!P0 IMAD.MOV.U32 R14, RZ, RZ, R10 ;  /* 0x000000ffff0e8224 */ /* 0x001fe400078e000a */
[----:B------:R-:W-:-:S05]  /*2ad60*/  @!P0 IMAD.MOV.U32 R15, RZ, RZ, R16 ;  /* 0x000000ffff0f8224 */ /* 0x000fca00078e0010 */
[----:B------:R3:W4:Y:S01]  /*2ad70*/  @!P0 LDG.E.U16 R17, [R14.64] ;  /* 0x000000080e118981 */ /* 0x000722000c1e1500 */
[----:B------:R-:W-:Y:S01]  /*2ad80*/  PRMT R19, RZ, 0x7610, R19 ;  /* 0x00007610ff137816 */ /* 0x000fe20000000013 */
[----:B---3--:R-:W-:Y:S02]  /*2ad90*/  @!P4 IMAD.MOV.U32 R14, RZ, RZ, R8 ;  /* 0x000000ffff0ec224 */ /* 0x008fe400078e0008 */
[----:B------:R-:W-:-:S05]  /*2ada0*/  @!P4 IMAD.MOV.U32 R15, RZ, RZ, R9 ;  /* 0x000000ffff0fc224 */ /* 0x000fca00078e0009 */
[----:B------:R0:W3:Y:S01]  /*2adb0*/  @!P4 LDG.E.U16 R18, [R14.64] ;  /* 0x000000080e12c981 */ /* 0x0000e2000c1e1500 */
[----:B------:R-:W-:Y:S01]  /*2adc0*/  PRMT R20, RZ, 0x7610, R20 ;  /* 0x00007610ff147816 */ /* 0x000fe20000000014 */
[----:B0-----:R-:W-:Y:S02]  /*2add0*/  @!P0 IMAD.MOV.U32 R14, RZ, RZ, R6 ;  /* 0x000000ffff0e8224 */ /* 0x001fe400078e0006 */
[----:B------:R-:W-:-:S05]  /*2ade0*/  @!P0 IMAD.MOV.U32 R15, RZ, RZ, R7 ;  /* 0x000000ffff0f8224 */ /* 0x000fca00078e0007 */
[----:B------:R0:W3:Y:S02]  /*2adf0*/  @!P0 LDG.E.U16 R19, [R14.64] ;  /* 0x000000080e138981 */ /* 0x0000e4000c1e1500 */
[----:B0-----:R-:W-:Y:S01]  /*2ae00*/  @!P4 IMAD.MOV.U32 R14, RZ, RZ, R4 ;  /* 0x000000ffff0ec224 */ /* 0x001fe200078e0004 */
[----:B------:R-:W-:Y:S01]  /*2ae10*/  PRMT R29, RZ, 0x7610, R29 ;  /* 0x00007610ff1d7816 */ /* 0x000fe2000000001d */
[----:B--2---:R-:W-:-:S05]  /*2ae20*/  @!P4 IMAD.MOV.U32 R15, RZ, RZ, R5 ;  /* 0x000000ffff0fc224 */ /* 0x004fca00078e0005 */
[----:B------:R4:W2:Y:S02]  /*2ae30*/  @!P4 LDG.E.U16 R20, [R14.64] ;  /* 0x000000080e14c981 */ /* 0x0008a4000c1e1500 */
[----:B----4-:R-:W-:Y:S02]  /*2ae40*/  @!P4 IMAD.MOV.U32 R14, RZ, RZ, R2 ;  /* 0x000000ffff0ec224 */ /* 0x010fe400078e0002 */
[----:B------:R-:W-:-:S05]  /*2ae50*/  @!P4 IMAD.MOV.U32 R15, RZ, RZ, R3 ;  /* 0x000000ffff0fc224 */ /* 0x000fca00078e0003 */
[----:B------:R-:W4:Y:S04]  /*2ae60*/  @!P4 LDG.E.U16 R29, [R14.64] ;  /* 0x000000080e1dc981 */ /* 0x000f28000c1e1500 */
[----:B------:R-:W-:Y:S01]  /*2ae70*/  STL [R1+0x25cc], R13 ;  /* 0x0025cc0d01007387 */ /* 0x000fe20000100800 */
[----:B------:R-:W-:Y:S03]  /*2ae80*/  STL [R1+0x25d0], R17 ;  /* 0x0025d01101007387 */ /* 0x000fe60000100800 */
[----:B---3--:R-:W-:Y:S04]  /*2ae90*/  STL [R1+0x25d4], R18 ;  /* 0x0025d41201007387 */ /* 0x008fe80000100800 */
[----:B------:R-:W-:Y:S04]  /*2aea0*/  STL [R1+0x25d8], R19 ;  /* 0x0025d81301007387 */ /* 0x000fe80000100800 */
[----:B--2---:R0:W-:Y:S01]  /*2aeb0*/  STL [R1+0x25dc], R20 ;  /* 0x0025dc1401007387 */ /* 0x0041e20000100800 */
[----:B------:R-:W2:Y:S02]  /*2aec0*/  LDL R3, [R1+0x168c] ;  /* 0x00168c0001037983 */ /* 0x000ea40000100800 */
[----:B------:R-:W3:Y:S01]  /*2aed0*/  LDL R2, [R1+0x1694] ;  /* 0x0016940001027983 */ /* 0x000ee20000100800 */
[----:B----4-:R-:W-:Y:S01]  /*2aee0*/  STL [R1+0x200c], R29 ;  /* 0x00200c1d01007387 */ /* 0x010fe20000100800 */
[----:B------:R-:W-:Y:S02]  /*2aef0*/  STL [R1+0x2110], R29 ;  /* 0x0021101d01007387 */ /* 0x000fe40000100800 */
[----:B------:R-:W-:Y:S02]  /*2af00*/  STL [R1+0x2114], R29 ;  /* 0x0021141d01007387 */ /* 0x000fe40000100800 */
[----:B------:R-:W-:Y:S01]  /*2af10*/  STL [R1+0x2118], R29 ;  /* 0x0021181d01007387 */ /* 0x000fe20000100800 */
[----:B------:R-:W-:Y:S01]  /*2af20*/  STL [R1+0x211c], R29 ;  /* 0x00211c1d01007387 */ /* 0x000fe20000100800 */
        /* <DEDUP_REMOVED lines=145> */
[----:B------:R-:W-:Y:S01]  /*2b840*/  STL [R1+0x254c], R29 ;  /* 0x00254c1d01007387 */ /* 0x000fe20000100800 */
[----:B------:R-:W-:Y:S01]  /*2b850*/  PRMT R0, RZ, 0x7610, R0 ;  /* 0x00007610ff007816 */ /* 0x000fe20000000000 */
[----:B------:R-:W-:Y:S01]  /*2b860*/  STL [R1+0x2554], R29 ;  /* 0x0025541d01007387 */ /* 0x000fe20000100800 */
[----:B------:R-:W-:Y:S02]  /*2b870*/  STL [R1+0x255c], R29 ;  /* 0x00255c1d01007387 */ /* 0x000fe40000100800 */
[----:B------:R-:W-:Y:S02]  /*2b880*/  STL [R1+0x2564], R29 ;  /* 0x0025641d01007387 */ /* 0x000fe40000100800 */
[----:B------:R-:W-:Y:S01]  /*2b890*/  STL [R1+0x256c], R29 ;  /* 0x00256c1d01007387 */ /* 0x000fe20000100800 */
[----:B------:R-:W-:Y:S01]  /*2b8a0*/  STL [R1+0x2574], R29 ;  /* 0x0025741d01007387 */ /* 0x000fe20000100800 */
[----:B------:R-:W-:Y:S02]  /*2b8b0*/  STL [R1+0x257c], R29 ;  /* 0x00257c1d01007387 */ /* 0x000fe40000100800 */
[----:B--2---:R-:W-:-:S02]  /*2b8c0*/  @!P0 IMAD.MOV.U32 R15, RZ, RZ, R3 ;  /* 0x000000ffff0f8224 */ /* 0x004fc400078e0003 */
[----:B---3--:R-:W-:Y:S01]  /*2b8d0*/  @!P0 IMAD.MOV.U32 R14, RZ, RZ, R2 ;  /* 0x000000ffff0e8224 */ /* 0x008fe200078e0002 */
[----:B------:R-:W2:Y:S01]  /*2b8e0*/  LDL.LU R3, [R1+0x2f8] ;  /* 0x0002f80001037983 */ /* 0x000ea20000300800 */
[----:B------:R-:W4:Y:S03]  /*2b8f0*/  LDL.LU R25, [R1+0x2f4] ;  /* 0x0002f40001197983 */ /* 0x000f260000300800 */
[----:B------:R-:W4:Y:S04]  /*2b900*/  @!P0 LDG.E.U16 R0, [R14.64] ;  /* 0x000000080e008981 */ /* 0x000f28000c1e1500 */
        /* <DEDUP_REMOVED lines=138> */
[----:B0-----:R-:W3:Y:S02]  /*2c1b0*/  LDL.LU R20, [R1+0x2f0] ;  /* 0x0002f00001147983 */ /* 0x001ee40000300800 */
[----:B------:R-:W3:Y:S01]  /*2c1c0*/  LDL.LU R19, [R1+0x2ec] ;  /* 0x0002ec0001137983 */ /* 0x000ee20000300800 */
[----:B------:R-:W3:Y:S01]  /*2c1d0*/  LDL.LU R18, [R1+0x2e8] ;  /* 0x0002e80001127983 */ /* 0x000ee20000300800 */
[----:B------:R-:W3:Y:S02]  /*2c1e0*/  LDL.LU R17, [R1+0x2e4] ;  /* 0x0002e40001117983 */ /* 0x000ee40000300800 */
[----:B------:R-:W3:Y:S02]  /*2c1f0*/  LDL.LU R13, [R1+0x2e0] ;  /* 0x0002e000010d7983 */ /* 0x000ee40000300800 */
        /* <DEDUP_REMOVED lines=9> */
[----:B------:R-:W3:Y:S04]  /*2c290*/  LDL.LU R27, [R1+0x2b8] ;  /* 0x0002b800011b7983 */ /* 0x000ee80000300800 */
[----:B------:R-:W0:Y:S01]  /*2c2a0*/  S2R R2, SR_TID.X ;  /* 0x0000000000027919 */ /* 0x000e220000002100 */
[----:B------:R-:W3:Y:S02]  /*2c2b0*/  LDL.LU R26, [R1+0x2b4] ;  /* 0x0002b400011a7983 */ /* 0x000ee40000300800 */
[----:B------:R-:W3:Y:S01]  /*2c2c0*/  LDL.LU R5, [R1+0x2b0] ;  /* 0x0002b00001057983 */ /* 0x000ee20000300800 */
[----:B0-----:R-:W-:Y:S01]  /*2c2d0*/  SHF.R.S32.HI R4, RZ, 0x6, R2 ;  /* 0x00000006ff047819 */ /* 0x001fe20000011402 */
[----:B------:R-:W-:-:S03]  /*2c2e0*/  IMAD.SHL.U32 R2, R2, 0x2, RZ ;  /* 0x0000000202027824 */ /* 0x000fc600078e00ff */
[----:B------:R-:W-:-:S04]  /*2c2f0*/  SGXT R4, R4, 0x1 ;  /* 0x000000010404781a */ /* 0x000fc80000000200 */
[----:B------:R-:W-:-:S04]  /*2c300*/  LOP3.LUT R4, R4, 0x90, RZ, 0xc0, !PT ;  /* 0x0000009004047812 */ /* 0x000fc800078ec0ff */
[----:B------:R-:W-:Y:S02]  /*2c310*/  LOP3.LUT R4, R4, 0x7e, R2, 0x78, !PT ;  /* 0x0000007e04047812 */ /* 0x000fe400078e7802 */
[----:B------:R-:W3:Y:S01]  /*2c320*/  LDL.LU R2, [R1+0x2ac] ;  /* 0x0002ac0001027983 */ /* 0x000ee20000300800 */
[----:B------:R-:W-:Y:S02]  /*2c330*/  STL [R1+0x2578], R14 ;  /* 0x0025780e01007387 */ /* 0x000fe40000100800 */
[----:B------:R-:W-:Y:S01]  /*2c340*/  STL [R1+0x20e0], R15 ;  /* 0x0020e00f01007387 */ /* 0x000fe20000100800 */
[----:B--2---:R0:W-:Y:S04]  /*2c350*/  STS.U16 [R4+0x20000], R3 ;  /* 0x0200000304007388 */ /* 0x0041e80000000400 */
[----:B----4-:R-:W-:Y:S04]  /*2c360*/  STL [R1+0x2008], R0 ;  /* 0x0020080001007387 */ /* 0x010fe80000100800 */
[----:B0-----:R-:W2:Y:S01]  /*2c370*/  LDL.LU R3, [R1+0x2a8] ;  /* 0x0002a80001037983 */ /* 0x001ea20000300800 */
[----:B------:R0:W-:Y:S02]  /*2c380*/  STS.U16 [R4+0x20100], R25 ;  /* 0x0201001904007388 */ /* 0x0001e40000000400 */
[----:B------:R-:W4:Y:S02]  /*2c390*/  LDL.LU R22, [R1+0x2a4] ;  /* 0x0002a40001167983 */ /* 0x000f240000300800 */
[----:B------:R-:W4:Y:S01]  /*2c3a0*/  LDL.LU R23, [R1+0x2a0] ;  /* 0x0002a00001177983 */ /* 0x000f220000300800 */
[----:B------:R-:W4:Y:S04]  /*2c3b0*/  LDL.LU R24, [R1+0x29c] ;  /* 0x00029c0001187983 */ /* 0x000f280000300800 */
[----:B0-----:R-:W4:Y:S04]  /*2c3c0*/  LDL.LU R25, [R1+0x298] ;  /* 0x0002980001197983 */ /* 0x001f280000300800 */
[----:B---3--:R0:W-:Y:S01]  /*2c3d0*/  STS.U16 [R4+0x20200], R20 ;  /* 0x0202001404007388 */ /* 0x0081e20000000400 */
[----:B------:R1:W-:Y:S02]  /*2c3e0*/  STS.U16 [R4+0x20300], R19 ;  /* 0x0203001304007388 */ /* 0x0003e40000000400 */
[----:B------:R-:W-:Y:S02]  /*2c3f0*/  STS.U16 [R4+0x20400], R18 ;  /* 0x0204001204007388 */ /* 0x000fe40000000400 */
[----:B------:R-:W-:Y:S01]  /*2c400*/  STS.U16 [R4+0x20500], R17 ;  /* 0x0205001104007388 */ /* 0x000fe20000000400 */
[----:B------:R-:W-:Y:S01]  /*2c410*/  STS.U16 [R4+0x20600], R13 ;  /* 0x0206000d04007388 */ /* 0x000fe20000000400 */
[----:B------:R-:W-:Y:S02]  /*2c420*/  STS.U16 [R4+0x20700], R12 ;  /* 0x0207000c04007388 */ /* 0x000fe40000000400 */
[----:B------:R-:W-:Y:S02]  /*2c430*/  STS.U16 [R4+0x20800], R11 ;  /* 0x0208000b04007388 */ /* 0x000fe40000000400 */
[----:B------:R-:W-:Y:S01]  /*2c440*/  STS.U16 [R4+0x20900], R10 ;  /* 0x0209000a04007388 */ /* 0x000fe20000000400 */
[----:B------:R-:W-:Y:S01]  /*2c450*/  STS.U16 [R4+0x20a00], R9 ;  /* 0x020a000904007388 */ /* 0x000fe20000000400 */
[----:B------:R-:W-:Y:S02]  /*2c460*/  STS.U16 [R4+0x20b00], R8 ;  /* 0x020b000804007388 */ /* 0x000fe40000000400 */
[----:B------:R-:W-:Y:S02]  /*2c470*/  STS.U16 [R4+0x20c00], R7 ;  /* 0x020c000704007388 */ /* 0x000fe40000000400 */
[----:B------:R-:W-:Y:S01]  /*2c480*/  STS.U16 [R4+0x20d00], R6 ;  /* 0x020d000604007388 */ /* 0x000fe20000000400 */
[----:B------:R-:W-:Y:S01]  /*2c490*/  STS.U16 [R4+0x20e00], R16 ;  /* 0x020e001004007388 */ /* 0x000fe20000000400 */
[----:B------:R-:W-:Y:S03]  /*2c4a0*/  STS.U16 [R4+0x20f00], R21 ;  /* 0x020f001504007388 */ /* 0x000fe60000000400 */
[----:B0-----:R-:W3:Y:S01]  /*2c4b0*/  LDL.LU R20, [R1+0x294] ;  /* 0x0002940001147983 */ /* 0x001ee20000300800 */
[----:B------:R0:W-:Y:S02]  /*2c4c0*/  STS.U16 [R4+0x21000], R27 ;  /* 0x0210001b04007388 */ /* 0x0001e40000000400 */
[----:B-1----:R-:W3:Y:S02]  /*2c4d0*/  LDL.LU R19, [R1+0x290] ;  /* 0x0002900001137983 */ /* 0x002ee40000300800 */
[----:B------:R1:W-:Y:S01]  /*2c4e0*/  STS.U16 [R4+0x21100], R26 ;  /* 0x0211001a04007388 */ /* 0x0003e20000000400 */
[----:B0-----:R-:W3:Y:S01]  /*2c4f0*/  LDL.LU R27, [R1+0x28c] ;  /* 0x00028c00011b7983 */ /* 0x001ee20000300800 */
[----:B------:R-:W3:Y:S02]  /*2c500*/  LDL.LU R16, [R1+0x288] ;  /* 0x0002880001107983 */ /* 0x000ee40000300800 */
[----:B------:R-:W3:Y:S02]  /*2c510*/  LDL.LU R21, [R1+0x284] ;  /* 0x0002840001157983 */ /* 0x000ee40000300800 */
[----:B-1----:R-:W3:Y:S01]  /*2c520*/  LDL.LU R26, [R1+0x280] ;  /* 0x00028000011a7983 */ /* 0x002ee20000300800 */
[----:B------:R-:W-:Y:S04]  /*2c530*/  STS.U16 [R4+0x21200], R5 ;  /* 0x0212000504007388 */ /* 0x000fe80000000400 */
[----:B------:R0:W-:Y:S04]  /*2c540*/  STS.U16 [R4+0x21300], R2 ;  /* 0x0213000204007388 */ /* 0x0001e80000000400 */
[----:B0-----:R-:W3:Y:S04]  /*2c550*/  LDL.LU R2, [R1+0x278] ;  /* 0x0002780001027983 */ /* 0x001ee80000300800 */
[----:B--2---:R0:W-:Y:S04]  /*2c560*/  STS.U16 [R4+0x21400], R3 ;  /* 0x0214000304007388 */ /* 0x0041e80000000400 */
[----:B0-----:R-:W2:Y:S01]  /*2c570*/  LDL.LU R3, [R1+0x274] ;  /* 0x0002740001037983 */ /* 0x001ea20000300800 */
[----:B----4-:R0:W-:Y:S02]  /*2c580*/  STS.U16 [R4+0x21500], R22 ;  /* 0x0215001604007388 */ /* 0x0101e40000000400 */
[----:B------:R1:W-:Y:S02]  /*2c590*/  STS.U16 [R4+0x21600], R23 ;  /* 0x0216001704007388 */ /* 0x0003e40000000400 */
[----:B------:R4:W-:Y:S01]  /*2c5a0*/  STS.U16 [R4+0x21700], R24 ;  /* 0x0217001804007388 */ /* 0x0009e20000000400 */
[----:B------:R0:W-:Y:S04]  /*2c5b0*/  STS.U16 [R4+0x21800], R25 ;  /* 0x0218001904007388 */ /* 0x0001e80000000400 */
[----:B------:R-:W2:Y:S01]  /*2c5c0*/  LDL.LU R18, [R1+0x270] ;  /* 0x0002700001127983 */ /* 0x000ea20000300800 */
[----:B------:R-:W2:Y:S02]  /*2c5d0*/  LDL.LU R17, [R1+0x26c] ;  /* 0x00026c0001117983 */ /* 0x000ea40000300800 */
[----:B------:R-:W2:Y:S02]  /*2c5e0*/  LDL.LU R13, [R1+0x268] ;  /* 0x00026800010d7983 */ /* 0x000ea40000300800 */
[----:B------:R-:W2:Y:S01]  /*2c5f0*/  LDL.LU R12, [R1+0x264] ;  /* 0x00026400010c7983 */ /* 0x000ea20000300800 */
[----:B------:R-:W2:Y:S01]  /*2c600*/  LDL.LU R11, [R1+0x260] ;  /* 0x00026000010b7983 */ /* 0x000ea20000300800 */
[----:B------:R-:W2:Y:S02]  /*2c610*/  LDL.LU R10, [R1+0x25c] ;  /* 0x00025c00010a7983 */ /* 0x000ea40000300800 */
[----:B------:R-:W2:Y:S02]  /*2c620*/  LDL.LU R9, [R1+0x258] ;  /* 0x0002580001097983 */ /* 0x000ea40000300800 */
[----:B------:R-:W2:Y:S01]  /*2c630*/  LDL.LU R8, [R1+0x254] ;  /* 0x0002540001087983 */ /* 0x000ea20000300800 */
[----:B------:R-:W2:Y:S01]  /*2c640*/  LDL.LU R7, [R1+0x250] ;  /* 0x0002500001077983 */ /* 0x000ea20000300800 */
[----:B------:R-:W2:Y:S02]  /*2c650*/  LDL.LU R6, [R1+0x24c] ;  /* 0x00024c0001067983 */ /* 0x000ea40000300800 */
[----:B------:R-:W2:Y:S02]  /*2c660*/  LDL.LU R5, [R1+0x248] ;  /* 0x0002480001057983 */ /* 0x000ea40000300800 */
[----:B0-----:R-:W2:Y:S01]  /*2c670*/  LDL.LU R22, [R1+0x244] ;  /* 0x0002440001167983 */ /* 0x001ea20000300800 */
[----:B-1----:R-:W2:Y:S01]  /*2c680*/  LDL.LU R23, [R1+0x240] ;  /* 0x0002400001177983 */ /* 0x002ea20000300800 */
[----:B----4-:R-:W2:Y:S02]  /*2c690*/  LDL.LU R24, [R1+0x23c] ;  /* 0x00023c0001187983 */ /* 0x010ea40000300800 */
[----:B------:R-:W2:Y:S01]  /*2c6a0*/  LDL.LU R25, [R1+0x238] ;  /* 0x0002380001197983 */ /* 0x000ea20000300800 */
[----:B---3--:R-:W-:Y:S01]  /*2c6b0*/  STS.U16 [R4+0x21900], R20 ;  /* 0x0219001404007388 */ /* 0x008fe20000000400 */
[----:B------:R-:W-:Y:S03]  /*2c6c0*/  STS.U16 [R4+0x21a00], R19 ;  /* 0x021a001304007388 */ /* 0x000fe60000000400 */
[----:B------:R0:W-:Y:S01]  /*2c6d0*/  STS.U16 [R4+0x21b00], R27 ;  /* 0x021b001b04007388 */ /* 0x0001e20000000400 */
[----:B------:R-:W-:Y:S02]  /*2c6e0*/  STS.U16 [R4+0x21c00], R16 ;  /* 0x021c001004007388 */ /* 0x000fe40000000400 */
[----:B------:R-:W-:Y:S02]  /*2c6f0*/  STS.U16 [R4+0x21d00], R21 ;  /* 0x021d001504007388 */ /* 0x000fe40000000400 */
[----:B------:R1:W-:Y:S01]  /*2c700*/  STS.U16 [R4+0x21e00], R26 ;  /* 0x021e001a04007388 */ /* 0x0003e20000000400 */
[----:B------:R3:W-:Y:S04]  /*2c710*/  STS.U16 [R4+0x21f00], R28 ;  /* 0x021f001c04007388 */ /* 0x0007e80000000400 */
[----:B0-----:R-:W4:Y:S01]  /*2c720*/  LDL.LU R27, [R1+0x234] ;  /* 0x00023400011b7983 */ /* 0x001f220000300800 */
[----:B-1----:R-:W4:Y:S03]  /*2c730*/  LDL.LU R26, [R1+0x230] ;  /* 0x00023000011a7983 */ /* 0x002f260000300800 */
[----:B---3--:R-:W0:Y:S02]  /*2c740*/  S2R R28, SR_TID.X ;  /* 0x00000000001c7919 */ /* 0x008e240000002100 */
[----:B0-----:R-:W-:-:S05]  /*2c750*/  LOP3.LUT R28, R28, 0x7f, RZ, 0xc0, !PT ;  /* 0x0000007f1c1c7812 */ /* 0x001fca00078ec0ff */
[----:B------:R-:W-:-:S05]  /*2c760*/  IMAD.SHL.U32 R28, R28, 0x2, RZ ;  /* 0x000000021c1c7824 */ /* 0x000fca00078e00ff */
[----:B------:R0:W-:Y:S04]  /*2c770*/  STS.U16 [R28], R2 ;  /* 0x000000021c007388 */ /* 0x0001e80000000400 */
[----:B0-----:R-:W3:Y:S01]  /*2c780*/  LDL.LU R2, [R1+0x22c] ;  /* 0x00022c0001027983 */ /* 0x001ee20000300800 */
[----:B------:R-:W3:Y:S02]  /*2c790*/  LDL.LU R4, [R1+0x228] ;  /* 0x0002280001047983 */ /* 0x000ee40000300800 */
[----:B------:R-:W3:Y:S02]  /*2c7a0*/  LDL.LU R16, [R1+0x224] ;  /* 0x0002240001107983 */ /* 0x000ee40000300800 */
[----:B------:R-:W3:Y:S01]  /*2c7b0*/  LDL.LU R21, [R1+0x220] ;  /* 0x0002200001157983 */ /* 0x000ee20000300800 */
[----:B--2---:R0:W-:Y:S04]  /*2c7c0*/  STS.U16 [R28+0x100], R3 ;  /* 0x000100031c007388 */ /* 0x0041e80000000400 */
[----:B0-----:R-:W2:Y:S01]  /*2c7d0*/  LDL.LU R3, [R1+0x21c] ;  /* 0x00021c0001037983 */ /* 0x001ea20000300800 */
[----:B------:R-:W2:Y:S02]  /*2c7e0*/  LDL.LU R20, [R1+0x218] ;  /* 0x0002180001147983 */ /* 0x000ea40000300800 */
[----:B------:R-:W2:Y:S01]  /*2c7f0*/  LDL.LU R19, [R1+0x214] ;  /* 0x0002140001137983 */ /* 0x000ea20000300800 */
[----:B------:R0:W-:Y:S04]  /*2c800*/  STS.U16 [R28+0x6100], R22 ;  /* 0x006100161c007388 */ /* 0x0001e80000000400 */
[----:B------:R1:W-:Y:S04]  /*2c810*/  STS.U16 [R28+0x7000], R23 ;  /* 0x007000171c007388 */ /* 0x0003e80000000400 */
[----:B------:R1:W-:Y:S04]  /*2c820*/  STS.U16 [R28+0x7100], R24 ;  /* 0x007100181c007388 */ /* 0x0003e80000000400 */
[----:B------:R-:W-:Y:S04]  /*2c830*/  STS.U16 [R28+0x8000], R25 ;  /* 0x008000191c007388 */ /* 0x000fe80000000400 */
[----:B0-----:R-:W2:Y:S01]  /*2c840*/  LDL.LU R22, [R1+0x210] ;  /* 0x0002100001167983 */ /* 0x001ea20000300800 */
[----:B-1----:R-:W2:Y:S02]  /*2c850*/  LDL.LU R23, [R1+0x20c] ;  /* 0x00020c0001177983 */ /* 0x002ea40000300800 */
[----:B------:R-:W2:Y:S01]  /*2c860*/  LDL.LU R24, [R1+0x208] ;  /* 0x0002080001187983 */ /* 0x000ea20000300800 */
[----:B------:R-:W-:Y:S04]  /*2c870*/  STS.U16 [R28+0x1000], R18 ;  /* 0x001000121c007388 */ /* 0x000fe80000000400 */
        /* <DEDUP_REMOVED lines=10> */
[----:B----4-:R0:W-:Y:S04]  /*2c920*/  STS.U16 [R28+0x8100], R27 ;  /* 0x0081001b1c007388 */ /* 0x0101e80000000400 */
[----:B------:R1:W-:Y:S04]  /*2c930*/  STS.U16 [R28+0x9000], R26 ;  /* 0x0090001a1c007388 */ /* 0x0003e80000000400 */
[----:B0-----:R-:W4:Y:S01]  /*2c940*/  LDL.LU R27, [R1+0x204] ;  /* 0x00020400011b7983 */ /* 0x001f220000300800 */
[----:B------:R-:W4:Y:S02]  /*2c950*/  LDL.LU R25, [R1+0x200] ;  /* 0x0002000001197983 */ /* 0x000f240000300800 */
[----:B-1----:R-:W4:Y:S01]  /*2c960*/  LDL.LU R26, [R1+0x1fc] ;  /* 0x0001fc00011a7983 */ /* 0x002f220000300800 */
[----:B---3--:R0:W-:Y:S04]  /*2c970*/  STS.U16 [R28+0x9100], R2 ;  /* 0x009100021c007388 */ /* 0x0081e80000000400 */
[----:B0-----:R-:W3:Y:S01]  /*2c980*/  LDL.LU R2, [R1+0x1f8] ;  /* 0x0001f80001027983 */ /* 0x001ee20000300800 */
        /* <DEDUP_REMOVED lines=9> */
[----:B------:R-:W3:Y:S01]  /*2ca20*/  LDL.LU R6, [R1+0x1d0] ;  /* 0x0001d00001067983 */ /* 0x000ee20000300800 */
[----:B------:R0:W-:Y:S01]  /*2ca30*/  STS.U16 [R28+0xa000], R4 ;  /* 0x00a000041c007388 */ /* 0x0001e20000000400 */
[----:B------:R-:W3:Y:S03]  /*2ca40*/  LDL.LU R5, [R1+0x1cc] ;  /* 0x0001cc0001057983 */ /* 0x000ee60000300800 */
[----:B------:R1:W-:Y:S04]  /*2ca50*/  STS.U16 [R28+0xa100], R16 ;  /* 0x00a100101c007388 */ /* 0x0003e80000000400 */
[----:B------:R1:W-:Y:S04]  /*2ca60*/  STS.U16 [R28+0xb000], R21 ;  /* 0x00b000151c007388 */ /* 0x0003e80000000400 */
[----:B0-----:R-:W3:Y:S01]  /*2ca70*/  LDL.LU R4, [R1+0x1c8] ;  /* 0x0001c80001047983 */ /* 0x001ee20000300800 */
[----:B-1----:R-:W3:Y:S02]  /*2ca80*/  LDL.LU R16, [R1+0x1c4] ;  /* 0x0001c40001107983 */ /* 0x002ee40000300800 */
[----:B------:R-:W3:Y:S01]  /*2ca90*/  LDL.LU R21, [R1+0x1c0] ;  /* 0x0001c00001157983 */ /* 0x000ee20000300800 */
[----:B--2---:R0:W-:Y:S04]  /*2caa0*/  STS.U16 [R28+0xb100], R3 ;  /* 0x00b100031c007388 */ /* 0x0041e80000000400 */
[----:B0-----:R-:W2:Y:S04]  /*2cab0*/  LDL.LU R3, [R1+0x1bc] ;  /* 0x0001bc0001037983 */ /* 0x001ea80000300800 */
[----:B------:R0:W-:Y:S04]  /*2cac0*/  STS.U16 [R28+0xd000], R22 ;  /* 0x00d000161c007388 */ /* 0x0001e80000000400 */
[----:B------:R-:W-:Y:S04]  /*2cad0*/  STS.U16 [R28+0xd100], R23 ;  /* 0x00d100171c007388 */ /* 0x000fe80000000400 */
[----:B0-----:R-:W2:Y:S04]  /*2cae0*/  LDL.LU R22, [R1+0x1b8] ;  /* 0x0001b80001167983 */ /* 0x001ea80000300800 */
[----:B------:R-:W-:Y:S04]  /*2caf0*/  STS.U16 [R28+0xe000], R24 ;  /* 0x00e000181c007388 */ /* 0x000fe80000000400 */
[----:B------:R-:W-:Y:S04]  /*2cb00*/  STS.U16 [R28+0xc000], R20 ;  /* 0x00c000141c007388 */ /* 0x000fe80000000400 */
[----:B------:R-:W-:Y:S04]  /*2cb10*/  STS.U16 [R28+0xc100], R19 ;  /* 0x00c100131c007388 */ /* 0x000fe80000000400 */
[----:B----4-:R0:W-:Y:S04]  /*2cb20*/  STS.U16 [R28+0xe100], R27 ;  /* 0x00e1001b1c007388 */ /* 0x0101e80000000400 */
[----:B0-----:R-:W4:Y:S01]  /*2cb30*/  LDL.LU R27, [R1+0x1b4] ;  /* 0x0001b400011b7983 */ /* 0x001f220000300800 */
[----:B------:R-:W4:Y:S03]  /*2cb40*/  LDL.LU R23, [R1+0x1b0] ;  /* 0x0001b00001177983 */ /* 0x000f260000300800 */
[----:B------:R0:W-:Y:S01]  /*2cb50*/  STS.U16 [R28+0xf000], R25 ;  /* 0x00f000191c007388 */ /* 0x0001e20000000400 */
[----:B------:R-:W4:Y:S03]  /*2cb60*/  LDL.LU R24, [R1+0x1ac] ;  /* 0x0001ac0001187983 */ /* 0x000f260000300800 */
[----:B------:R1:W-:Y:S04]  /*2cb70*/  STS.U16 [R28+0xf100], R26 ;  /* 0x00f1001a1c007388 */ /* 0x0003e80000000400 */
[----:B0-----:R-:W4:Y:S01]  /*2cb80*/  LDL.LU R25, [R1+0x1a8] ;  /* 0x0001a80001197983 */ /* 0x001f220000300800 */
[----:B-1----:R-:W4:Y:S03]  /*2cb90*/  LDL.LU R26, [R1+0x1a4] ;  /* 0x0001a400011a7983 */ /* 0x002f260000300800 */
[----:B---3--:R0:W-:Y:S04]  /*2cba0*/  STS.U16 [R28+0x10000], R2 ;  /* 0x010000021c007388 */ /* 0x0081e80000000400 */
[----:B0-----:R-:W3:Y:S01]  /*2cbb0*/  LDL.LU R2, [R1+0x1a0] ;  /* 0x0001a00001027983 */ /* 0x001ee20000300800 */
[----:B------:R-:W3:Y:S02]  /*2cbc0*/  LDL.LU R20, [R1+0x19c] ;  /* 0x00019c0001147983 */ /* 0x000ee40000300800 */
[----:B------:R-:W3:Y:S01]  /*2cbd0*/  LDL.LU R19, [R1+0x198] ;  /* 0x0001980001137983 */ /* 0x000ee20000300800 */
[----:B--2---:R0:W-:Y:S04]  /*2cbe0*/  STS.U16 [R28+0x17100], R3 ;  /* 0x017100031c007388 */ /* 0x0041e80000000400 */
[----:B0-----:R-:W2:Y:S04]  /*2cbf0*/  LDL.LU R3, [R1+0x194] ;  /* 0x0001940001037983 */ /* 0x001ea80000300800 */
[----:B------:R0:W-:Y:S04]  /*2cc00*/  STS.U16 [R28+0x13000], R10 ;  /* 0x0130000a1c007388 */ /* 0x0001e80000000400 */
[----:B------:R1:W-:Y:S04]  /*2cc10*/  STS.U16 [R28+0x16100], R16 ;  /* 0x016100101c007388 */ /* 0x0003e80000000400 */
[----:B------:R1:W-:Y:S04]  /*2cc20*/  STS.U16 [R28+0x17000], R21 ;  /* 0x017000151c007388 */ /* 0x0003e80000000400 */
[----:B------:R1:W-:Y:S04]  /*2cc30*/  STS.U16 [R28+0x18000], R22 ;  /* 0x018000161c007388 */ /* 0x0003e80000000400 */
[----:B------:R-:W-:Y:S04]  /*2cc40*/  STS.U16 [R28+0x10100], R18 ;  /* 0x010100121c007388 */ /* 0x000fe80000000400 */
[----:B0-----:R-:W2:Y:S01]  /*2cc50*/  LDL.LU R10, [R1+0x190] ;  /* 0x00019000010a7983 */ /* 0x001ea20000300800 */
[----:B-1----:R-:W2:Y:S02]  /*2cc60*/  LDL.LU R16, [R1+0x18c] ;  /* 0x00018c0001107983 */ /* 0x002ea40000300800 */
[----:B------:R-:W2:Y:S02]  /*2cc70*/  LDL.LU R21, [R1+0x188] ;  /* 0x0001880001157983 */ /* 0x000ea40000300800 */
        /* <DEDUP_REMOVED lines=14> */
[----:B-1----:R-:W4:Y:S02]  /*2cd60*/  LDL.LU R23, [R1+0x16c] ;  /* 0x00016c0001177983 */ /* 0x002f240000300800 */
[----:B------:R-:W4:Y:S02]  /*2cd70*/  LDL.LU R18, [R1+0x168] ;  /* 0x0001680001127983 */ /* 0x000f240000300800 */
[----:B------:R-:W4:Y:S01]  /*2cd80*/  LDL.LU R17, [R1+0x164] ;  /* 0x0001640001117983 */ /* 0x000f220000300800 */
[----:B------:R-:W4:Y:S01]  /*2cd90*/  LDL.LU R13, [R1+0x160] ;  /* 0x00016000010d7983 */ /* 0x000f220000300800 */
[----:B------:R-:W4:Y:S02]  /*2cda0*/  LDL.LU R12, [R1+0x15c] ;  /* 0x00015c00010c7983 */ /* 0x000f240000300800 */
[----:B------:R-:W4:Y:S02]  /*2cdb0*/  LDL.LU R11, [R1+0x158] ;  /* 0x00015800010b7983 */ /* 0x000f240000300800 */
[----:B------:R-:W4:Y:S01]  /*2cdc0*/  LDL.LU R9, [R1+0x154] ;  /* 0x0001540001097983 */ /* 0x000f220000300800 */
[----:B------:R-:W4:Y:S01]  /*2cdd0*/  LDL.LU R8, [R1+0x150] ;  /* 0x0001500001087983 */ /* 0x000f220000300800 */
[----:B------:R-:W4:Y:S02]  /*2cde0*/  LDL.LU R7, [R1+0x14c] ;  /* 0x00014c0001077983 */ /* 0x000f240000300800 */
[----:B------:R-:W4:Y:S02]  /*2cdf0*/  LDL.LU R6, [R1+0x148] ;  /* 0x0001480001067983 */ /* 0x000f240000300800 */
[----:B------:R-:W4:Y:S01]  /*2ce00*/  LDL.LU R5, [R1+0x144] ;  /* 0x0001440001057983 */ /* 0x000f220000300800 */
[----:B------:R0:W-:Y:S04]  /*2ce10*/  STS.U16 [R28+0x19100], R24 ;  /* 0x019100181c007388 */ /* 0x0001e80000000400 */
[----:B------:R-:W4:Y:S04]  /*2ce20*/  LDL.LU R4, [R1+0x140] ;  /* 0x0001400001047983 */ /* 0x000f280000300800 */
[----:B------:R1:W-:Y:S04]  /*2ce30*/  STS.U16 [R28+0x1a000], R25 ;  /* 0x01a000191c007388 */ /* 0x0003e80000000400 */
[----:B------:R1:W-:Y:S04]  /*2ce40*/  STS.U16 [R28+0x1a100], R26 ;  /* 0x01a1001a1c007388 */ /* 0x0003e80000000400 */
[----:B0-----:R-:W4:Y:S01]  /*2ce50*/  LDL.LU R24, [R1+0x13c] ;  /* 0x00013c0001187983 */ /* 0x001f220000300800 */
[----:B-1----:R-:W4:Y:S02]  /*2ce60*/  LDL.LU R25, [R1+0x138] ;  /* 0x0001380001197983 */ /* 0x002f240000300800 */
[----:B------:R-:W4:Y:S01]  /*2ce70*/  LDL.LU R26, [R1+0x134] ;  /* 0x00013400011a7983 */ /* 0x000f220000300800 */
[----:B---3--:R0:W-:Y:S04]  /*2ce80*/  STS.U16 [R28+0x1b000], R2 ;  /* 0x01b000021c007388 */ /* 0x0081e80000000400 */
[----:B0-----:R-:W3:Y:S04]  /*2ce90*/  LDL.LU R2, [R1+0x130] ;  /* 0x0001300001027983 */ /* 0x001ee80000300800 */
[----:B--2---:R0:W-:Y:S04]  /*2cea0*/  STS.U16 [R28+0x1c100], R3 ;  /* 0x01c100031c007388 */ /* 0x0041e80000000400 */
[----:B0-----:R-:W2:Y:S04]  /*2ceb0*/  LDL.LU R3, [R1+0x12c] ;  /* 0x00012c0001037983 */ /* 0x001ea80000300800 */
[----:B------:R0:W-:Y:S04]  /*2cec0*/  STS.U16 [R28+0x1d000], R10 ;  /* 0x01d0000a1c007388 */ /* 0x0001e80000000400 */
[----:B------:R-:W-:Y:S04]  /*2ced0*/  STS.U16 [R28+0x1b100], R20 ;  /* 0x01b100141c007388 */ /* 0x000fe80000000400 */
[----:B------:R-:W-:Y:S04]  /*2cee0*/  STS.U16 [R28+0x1c000], R19 ;  /* 0x01c000131c007388 */ /* 0x000fe80000000400 */
[----:B------:R-:W-:Y:S04]  /*2cef0*/  STS.U16 [R28+0x1d100], R16 ;  /* 0x01d100101c007388 */ /* 0x000fe80000000400 */
[----:B------:R-:W-:Y:S04]  /*2cf00*/  STS.U16 [R28+0x1e000], R21 ;  /* 0x01e000151c007388 */ /* 0x000fe80000000400 */
[----:B------:R-:W-:Y:S01]  /*2cf10*/  STS.U16 [R28+0x1e100], R22 ;  /* 0x01e100161c007388 */ /* 0x000fe20000000400 */
[----:B0-----:R-:W-:-:S03]  /*2cf20*/  LOP3.LUT R10, R28, 0x10, RZ, 0x3c, !PT ;  /* 0x000000101c0a7812 */ /* 0x001fc600078e3cff */
[----:B----4-:R0:W-:Y:S04]  /*2cf30*/  STS.U16 [R28+0x1f000], R27 ;  /* 0x01f0001b1c007388 */ /* 0x0101e80000000400 */
[----:B------:R1:W-:Y:S01]  /*2cf40*/  STS.U16 [R28+0x1f100], R23 ;  /* 0x01f100171c007388 */ /* 0x0003e20000000400 */
[----:B------:R-:W-:Y:S02]  /*2cf50*/  STS.U16 [R10+0x200], R18 ;  /* 0x000200120a007388 */ /* 0x000fe40000000400 */
[----:B------:R-:W-:Y:S02]  /*2cf60*/  STS.U16 [R10+0x300], R17 ;  /* 0x000300110a007388 */ /* 0x000fe40000000400 */
[----:B------:R-:W-:Y:S01]  /*2cf70*/  STS.U16 [R10+0x1200], R13 ;  /* 0x0012000d0a007388 */ /* 0x000fe20000000400 */
[----:B------:R-:W-:Y:S01]  /*2cf80*/  STS.U16 [R10+0x1300], R12 ;  /* 0x0013000c0a007388 */ /* 0x000fe20000000400 */
[----:B------:R-:W-:Y:S02]  /*2cf90*/  STS.U16 [R10+0x2200], R11 ;  /* 0x0022000b0a007388 */ /* 0x000fe40000000400 */
[----:B------:R-:W-:Y:S02]  /*2cfa0*/  STS.U16 [R10+0x2300], R9 ;  /* 0x002300090a007388 */ /* 0x000fe40000000400 */
[----:B------:R-:W-:Y:S01]  /*2cfb0*/  STS.U16 [R10+0x3200], R8 ;  /* 0x003200080a007388 */ /* 0x000fe20000000400 */
[----:B0-----:R-:W4:Y:S04]  /*2cfc0*/  LDL.LU R27, [R1+0x128] ;  /* 0x00012800011b7983 */ /* 0x001f280000300800 */
[----:B------:R-:W-:Y:S01]  /*2cfd0*/  STS.U16 [R10+0x3300], R7 ;  /* 0x003300070a007388 */ /* 0x000fe20000000400 */
[----:B------:R-:W-:Y:S02]  /*2cfe0*/  STS.U16 [R10+0x4200], R6 ;  /* 0x004200060a007388 */ /* 0x000fe40000000400 */
[----:B------:R-:W4:Y:S02]  /*2cff0*/  LDL.LU R16, [R1+0x124] ;  /* 0x0001240001107983 */ /* 0x000f240000300800 */
[----:B------:R-:W-:Y:S01]  /*2d000*/  STS.U16 [R10+0x4300], R5 ;  /* 0x004300050a007388 */ /* 0x000fe20000000400 */
[----:B------:R-:W4:Y:S04]  /*2d010*/  LDL.LU R21, [R1+0x120] ;  /* 0x0001200001157983 */ /* 0x000f280000300800 */
[----:B------:R-:W-:Y:S01]  /*2d020*/  STS.U16 [R10+0x5200], R4 ;  /* 0x005200040a007388 */ /* 0x000fe20000000400 */
[----:B------:R-:W4:Y:S02]  /*2d030*/  LDL.LU R22, [R1+0x11c] ;  /* 0x00011c0001167983 */ /* 0x000f240000300800 */
[----:B-1----:R-:W4:Y:S02]  /*2d040*/  LDL.LU R23, [R1+0x118] ;  /* 0x0001180001177983 */ /* 0x002f240000300800 */
[----:B------:R-:W4:Y:S01]  /*2d050*/  LDL.LU R28, [R1+0x114] ;  /* 0x00011400011c7983 */ /* 0x000f220000300800 */
[----:B------:R-:W4:Y:S04]  /*2d060*/  LDL.LU R29, [R1+0x110] ;  /* 0x00011000011d7983 */ /* 0x000f280000300800 */
[----:B------:R-:W-:Y:S01]  /*2d070*/  STS.U16 [R10+0x5300], R24 ;  /* 0x005300180a007388 */ /* 0x000fe20000000400 */
[----:B------:R-:W-:Y:S02]  /*2d080*/  STS.U16 [R10+0x6200], R25 ;  /* 0x006200190a007388 */ /* 0x000fe40000000400 */
[----:B------:R-:W-:Y:S01]  /*2d090*/  STS.U16 [R10+0x6300], R26 ;  /* 0x0063001a0a007388 */ /* 0x000fe20000000400 */
[----:B---3--:R0:W-:Y:S04]  /*2d0a0*/  STS.U16 [R10+0x7200], R2 ;  /* 0x007200020a007388 */ /* 0x0081e80000000400 */
[----:B0-----:R-:W3:Y:S01]  /*2d0b0*/  LDL.LU R2, [R1+0x10c] ;  /* 0x00010c0001027983 */ /* 0x001ee20000300800 */
[----:B------:R-:W3:Y:S02]  /*2d0c0*/  LDL.LU R20, [R1+0x108] ;  /* 0x0001080001147983 */ /* 0x000ee40000300800 */
[----:B------:R-:W3:Y:S02]  /*2d0d0*/  LDL.LU R19, [R1+0x104] ;  /* 0x0001040001137983 */ /* 0x000ee40000300800 */
[----:B------:R-:W3:Y:S01]  /*2d0e0*/  LDL.LU R24, [R1+0x100] ;  /* 0x0001000001187983 */ /* 0x000ee20000300800 */
[----:B------:R-:W3:Y:S01]  /*2d0f0*/  LDL.LU R25, [R1+0xfc] ;  /* 0x0000fc0001197983 */ /* 0x000ee20000300800 */
[----:B------:R-:W3:Y:S03]  /*2d100*/  LDL.LU R26, [R1+0xf8] ;  /* 0x0000f800011a7983 */ /* 0x000ee60000300800 */
[----:B--2---:R0:W-:Y:S04]  /*2d110*/  STS.U16 [R10+0x7300], R3 ;  /* 0x007300030a007388 */ /* 0x0041e80000000400 */
[----:B0-----:R-:W3:Y:S04]  /*2d120*/  LDL.LU R3, [R1+0xf4] ;  /* 0x0000f40001037983 */ /* 0x001ee80000300800 */
[----:B----4-:R0:W-:Y:S01]  /*2d130*/  STS.U16 [R10+0x8200], R27 ;  /* 0x0082001b0a007388 */ /* 0x0101e20000000400 */
[----:B------:R1:W-:Y:S03]  /*2d140*/  STS.U16 [R10+0x8300], R16 ;  /* 0x008300100a007388 */ /* 0x0003e60000000400 */
[----:B------:R4:W-:Y:S04]  /*2d150*/  STS.U16 [R10+0x9200], R21 ;  /* 0x009200150a007388 */ /* 0x0009e80000000400 */
[----:B0-----:R-:W2:Y:S01]  /*2d160*/  LDL.LU R27, [R1+0xf0] ;  /* 0x0000f000011b7983 */ /* 0x001ea20000300800 */
[----:B------:R-:W2:Y:S02]  /*2d170*/  LDL.LU R18, [R1+0xec] ;  /* 0x0000ec0001127983 */ /* 0x000ea40000300800 */
[----:B------:R-:W2:Y:S02]  /*2d180*/  LDL.LU R17, [R1+0xe8] ;  /* 0x0000e80001117983 */ /* 0x000ea40000300800 */
[----:B------:R-:W2:Y:S01]  /*2d190*/  LDL.LU R13, [R1+0xe4] ;  /* 0x0000e400010d7983 */ /* 0x000ea20000300800 */
[----:B------:R-:W2:Y:S01]  /*2d1a0*/  LDL.LU R12, [R1+0xe0] ;  /* 0x0000e000010c7983 */ /* 0x000ea20000300800 */
[----:B------:R-:W2:Y:S03]  /*2d1b0*/  LDL.LU R11, [R1+0xdc] ;  /* 0x0000dc00010b7983 */ /* 0x000ea60000300800 */
[----:B------:R0:W-:Y:S01]  /*2d1c0*/  STS.U16 [R10+0x9300], R22 ;  /* 0x009300160a007388 */ /* 0x0001e20000000400 */
[----:B------:R-:W2:Y:S02]  /*2d1d0*/  LDL.LU R9, [R1+0xd8] ;  /* 0x0000d80001097983 */ /* 0x000ea40000300800 */
[----:B------:R0:W-:Y:S02]  /*2d1e0*/  STS.U16 [R10+0xa200], R23 ;  /* 0x00a200170a007388 */ /* 0x0001e40000000400 */
[----:B------:R-:W2:Y:S01]  /*2d1f0*/  LDL.LU R8, [R1+0xd4] ;  /* 0x0000d40001087983 */ /* 0x000ea20000300800 */
[----:B------:R-:W2:Y:S04]  /*2d200*/  LDL.LU R7, [R1+0xd0] ;  /* 0x0000d00001077983 */ /* 0x000ea80000300800 */
[----:B------:R-:W-:Y:S01]  /*2d210*/  STS.U16 [R10+0xa300], R28 ;  /* 0x00a3001c0a007388 */ /* 0x000fe20000000400 */
[----:B------:R-:W2:Y:S02]  /*2d220*/  LDL.LU R6, [R1+0xcc] ;  /* 0x0000cc0001067983 */ /* 0x000ea40000300800 */
[----:B------:R-:W-:Y:S02]  /*2d230*/  STS.U16 [R10+0xb200], R29 ;  /* 0x00b2001d0a007388 */ /* 0x000fe40000000400 */
[----:B------:R-:W2:Y:S01]  /*2d240*/  LDL.LU R5, [R1+0xc8] ;  /* 0x0000c80001057983 */ /* 0x000ea20000300800 */
[----:B------:R-:W2:Y:S01]  /*2d250*/  LDL.LU R4, [R1+0xc4] ;  /* 0x0000c40001047983 */ /* 0x000ea20000300800 */
[----:B-1----:R-:W2:Y:S02]  /*2d260*/  LDL.LU R16, [R1+0xc0] ;  /* 0x0000c00001107983 */ /* 0x002ea40000300800 */
[----:B----4-:R-:W4:Y:S02]  /*2d270*/  LDL.LU R21, [R1+0x9c] ;  /* 0x00009c0001157983 */ /* 0x010f240000300800 */
[----:B0-----:R-:W4:Y:S01]  /*2d280*/  LDL.LU R22, [R1+0x98] ;  /* 0x0000980001167983 */ /* 0x001f220000300800 */
[----:B------:R-:W4:Y:S04]  /*2d290*/  LDL.LU R23, [R1+0x94] ;  /* 0x0000940001177983 */ /* 0x000f280000300800 */
[----:B---3--:R0:W-:Y:S01]  /*2d2a0*/  STS.U16 [R10+0xb300], R2 ;  /* 0x00b300020a007388 */ /* 0x0081e20000000400 */
[----:B------:R-:W-:Y:S02]  /*2d2b0*/  STS.U16 [R10+0xc200], R20 ;  /* 0x00c200140a007388 */ /* 0x000fe40000000400 */
[----:B------:R-:W-:Y:S02]  /*2d2c0*/  STS.U16 [R10+0xc300], R19 ;  /* 0x00c300130a007388 */ /* 0x000fe40000000400 */
[----:B------:R-:W-:Y:S01]  /*2d2d0*/  STS.U16 [R10+0xd200], R24 ;  /* 0x00d200180a007388 */ /* 0x000fe20000000400 */
[----:B------:R-:W-:Y:S01]  /*2d2e0*/  STS.U16 [R10+0xd300], R25 ;  /* 0x00d300190a007388 */ /* 0x000fe20000000400 */
[----:B------:R-:W-:Y:S03]  /*2d2f0*/  STS.U16 [R10+0xe200], R26 ;  /* 0x00e2001a0a007388 */ /* 0x000fe60000000400 */
[----:B0-----:R-:W4:Y:S04]  /*2d300*/  LDL.LU R2, [R1+0x90] ;  /* 0x0000900001027983 */ /* 0x001f280000300800 */
[----:B------:R0:W-:Y:S04]  /*2d310*/  STS.U16 [R10+0xe300], R3 ;  /* 0x00e300030a007388 */ /* 0x0001e80000000400 */
[----:B0-----:R-:W4:Y:S01]  /*2d320*/  LDL.LU R3, [R1+0x8c] ;  /* 0x00008c0001037983 */ /* 0x001f220000300800 */
[----:B------:R-:W4:Y:S02]  /*2d330*/  LDL.LU R24, [R1+0x88] ;  /* 0x0000880001187983 */ /* 0x000f240000300800 */
[----:B------:R-:W4:Y:S02]  /*2d340*/  LDL.LU R25, [R1+0x84] ;  /* 0x0000840001197983 */ /* 0x000f240000300800 */
[----:B------:R-:W4:Y:S01]  /*2d350*/  LDL.LU R26, [R1+0x80] ;  /* 0x00008000011a7983 */ /* 0x000f220000300800 */
[----:B--2---:R0:W-:Y:S01]  /*2d360*/  STS.U16 [R10+0xf200], R27 ;  /* 0x00f2001b0a007388 */ /* 0x0041e20000000400 */
[----:B------:R1:W-:Y:S02]  /*2d370*/  STS.U16 [R10+0xf300], R18 ;  /* 0x00f300120a007388 */ /* 0x0003e40000000400 */
[----:B------:R2:W-:Y:S02]  /*2d380*/  STS.U16 [R10+0x10200], R17 ;  /* 0x010200110a007388 */ /* 0x0005e40000000400 */
[----:B------:R1:W-:Y:S01]  /*2d390*/  STS.U16 [R10+0x10300], R13 ;  /* 0x0103000d0a007388 */ /* 0x0003e20000000400 */
[----:B------:R1:W-:Y:S01]  /*2d3a0*/  STS.U16 [R10+0x11200], R12 ;  /* 0x0112000c0a007388 */ /* 0x0003e20000000400 */
[----:B------:R1:W-:Y:S02]  /*2d3b0*/  STS.U16 [R10+0x11300], R11 ;  /* 0x0113000b0a007388 */ /* 0x0003e40000000400 */
[----:B------:R-:W-:Y:S01]  /*2d3c0*/  STS.U16 [R10+0x12200], R9 ;  /* 0x012200090a007388 */ /* 0x000fe20000000400 */
[----:B------:R-:W-:Y:S04]  /*2d3d0*/  STS.U16 [R10+0x12300], R8 ;  /* 0x012300080a007388 */ /* 0x000fe80000000400 */
[----:B0-----:R-:W3:Y:S01]  /*2d3e0*/  LDL.LU R27, [R1+0x7c] ;  /* 0x00007c00011b7983 */ /* 0x001ee20000300800 */
[----:B------:R-:W-:Y:S02]  /*2d3f0*/  STS.U16 [R10+0x13200], R7 ;  /* 0x013200070a007388 */ /* 0x000fe40000000400 */
[----:B------:R-:W-:Y:S02]  /*2d400*/  STS.U16 [R10+0x13300], R6 ;  /* 0x013300060a007388 */ /* 0x000fe40000000400 */
[----:B------:R-:W3:Y:S01]  /*2d410*/  LDL.LU R20, [R1+0x78] ;  /* 0x0000780001147983 */ /* 0x000ee20000300800 */
[----:B------:R-:W-:Y:S04]  /*2d420*/  STS.U16 [R10+0x14200], R5 ;  /* 0x014200050a007388 */ /* 0x000fe80000000400 */
[----:B------:R-:W3:Y:S01]  /*2d430*/  LDL.LU R19, [R1+0x74] ;  /* 0x0000740001137983 */ /* 0x000ee20000300800 */
[----:B------:R-:W-:Y:S02]  /*2d440*/  STS.U16 [R10+0x14300], R4 ;  /* 0x014300040a007388 */ /* 0x000fe40000000400 */
[----:B------:R-:W3:Y:S02]  /*2d450*/  LDL.LU R29, [R1+0x70] ;  /* 0x00007000011d7983 */ /* 0x000ee40000300800 */
[----:B------:R-:W-:Y:S01]  /*2d460*/  STS.U16 [R10+0x15200], R16 ;  /* 0x015200100a007388 */ /* 0x000fe20000000400 */
[----:B-1----:R-:W3:Y:S04]  /*2d470*/  LDL.LU R18, [R1+0x6c] ;  /* 0x00006c0001127983 */ /* 0x002ee80000300800 */
[----:B----4-:R-:W-:Y:S01]  /*2d480*/  STS.U16 [R10+0x15300], R21 ;  /* 0x015300150a007388 */ /* 0x010fe20000000400 */
[----:B--2---:R-:W2:Y:S02]  /*2d490*/  LDL.LU R17, [R1+0x68] ;  /* 0x0000680001117983 */ /* 0x004ea40000300800 */
[----:B------:R-:W-:Y:S02]  /*2d4a0*/  STS.U16 [R10+0x16200], R22 ;  /* 0x016200160a007388 */ /* 0x000fe40000000400 */
[----:B------:R-:W2:Y:S01]  /*2d4b0*/  LDL.LU R13, [R1+0x64] ;  /* 0x00006400010d7983 */ /* 0x000ea20000300800 */
[----:B------:R-:W-:Y:S04]  /*2d4c0*/  STS.U16 [R10+0x16300], R23 ;  /* 0x016300170a007388 */ /* 0x000fe80000000400 */
[----:B------:R-:W2:Y:S01]  /*2d4d0*/  LDL.LU R12, [R1+0x60] ;  /* 0x00006000010c7983 */ /* 0x000ea20000300800 */
[----:B------:R-:W2:Y:S03]  /*2d4e0*/  LDL.LU R11, [R1+0x5c] ;  /* 0x00005c00010b7983 */ /* 0x000ea60000300800 */
[----:B------:R0:W-:Y:S04]  /*2d4f0*/  STS.U16 [R10+0x17200], R2 ;  /* 0x017200020a007388 */ /* 0x0001e80000000400 */
[----:B0-----:R-:W2:Y:S04]  /*2d500*/  LDL.LU R2, [R1+0x58] ;  /* 0x0000580001027983 */ /* 0x001ea80000300800 */
[----:B------:R0:W-:Y:S04]  /*2d510*/  STS.U16 [R10+0x17300], R3 ;  /* 0x017300030a007388 */ /* 0x0001e80000000400 */
[----:B0-----:R-:W2:Y:S01]  /*2d520*/  LDL.LU R3, [R1+0x54] ;  /* 0x0000540001037983 */ /* 0x001ea20000300800 */
        /* <DEDUP_REMOVED lines=12> */
[----:B------:R1:W-:Y:S01]  /*2d5f0*/  STS.U16 [R10+0x19200], R26 ;  /* 0x0192001a0a007388 */ /* 0x0003e20000000400 */
[----:B0-----:R-:W2:Y:S01]  /*2d600*/  LDL.LU R24, [R1+0x18] ;  /* 0x0000180001187983 */ /* 0x001ea20000300800 */
[----:B-1----:R-:W2:Y:S02]  /*2d610*/  LDL.LU R25, [R1+0x14] ;  /* 0x0000140001197983 */ /* 0x002ea40000300800 */
[----:B------:R-:W2:Y:S01]  /*2d620*/  LDL.LU R26, [R1+0x10] ;  /* 0x00001000011a7983 */ /* 0x000ea20000300800 */
[----:B---3--:R0:W-:Y:S01]  /*2d630*/  STS.U16 [R10+0x19300], R27 ;  /* 0x0193001b0a007388 */ /* 0x0081e20000000400 */
[----:B------:R1:W-:Y:S03]  /*2d640*/  STS.U16 [R10+0x1a200], R20 ;  /* 0x01a200140a007388 */ /* 0x0003e60000000400 */
[----:B------:R3:W-:Y:S01]  /*2d650*/  STS.U16 [R10+0x1a300], R19 ;  /* 0x01a300130a007388 */ /* 0x0007e20000000400 */
[----:B------:R-:W-:Y:S03]  /*2d660*/  STS.U16 [R10+0x1b200], R29 ;  /* 0x01b2001d0a007388 */ /* 0x000fe60000000400 */
[----:B0-----:R-:W4:Y:S01]  /*2d670*/  LDL.LU R27, [R1+0xc] ;  /* 0x00000c00011b7983 */ /* 0x001f220000300800 */
[----:B------:R-:W4:Y:S02]  /*2d680*/  LDL.LU R28, [R1] ;  /* 0x00000000011c7983 */ /* 0x000f240000300800 */
[----:B-1----:R-:W4:Y:S01]  /*2d690*/  LDL.LU R20, [R1+0x25dc] ;  /* 0x0025dc0001147983 */ /* 0x002f220000300800 */
[----:B------:R0:W-:Y:S04]  /*2d6a0*/  STS.U16 [R10+0x1b300], R18 ;  /* 0x01b300120a007388 */ /* 0x0001e80000000400 */
[----:B---3--:R-:W3:Y:S04]  /*2d6b0*/  LDL.LU R19, [R1+0x25d8] ;  /* 0x0025d80001137983 */ /* 0x008ee80000300800 */
[----:B--2---:R1:W-:Y:S01]  /*2d6c0*/  STS.U16 [R10+0x1c200], R17 ;  /* 0x01c200110a007388 */ /* 0x0043e20000000400 */
[----:B------:R2:W-:Y:S02]  /*2d6d0*/  STS.U16 [R10+0x1c300], R13 ;  /* 0x01c3000d0a007388 */ /* 0x0005e40000000400 */
[----:B------:R2:W-:Y:S01]  /*2d6e0*/  STS.U16 [R10+0x1d200], R12 ;  /* 0x01d2000c0a007388 */ /* 0x0005e20000000400 */
[----:B------:R2:W-:Y:S04]  /*2d6f0*/  STS.U16 [R10+0x1d300], R11 ;  /* 0x01d3000b0a007388 */ /* 0x0005e80000000400 */
[----:B0-----:R-:W3:Y:S04]  /*2d700*/  LDL.LU R18, [R1+0x25d4] ;  /* 0x0025d40001127983 */ /* 0x001ee80000300800 */
[----:B-1----:R-:W3:Y:S01]  /*2d710*/  LDL.LU R17, [R1+0x25d0] ;  /* 0x0025d00001117983 */ /* 0x002ee20000300800 */
[----:B--2---:R-:W2:Y:S03]  /*2d720*/  LDL.LU R13, [R1+0x25cc] ;  /* 0x0025cc00010d7983 */ /* 0x004ea60000300800 */
[----:B------:R-:W2:Y:S01]  /*2d730*/  LDL.LU R12, [R1+0x25c8] ;  /* 0x0025c800010c7983 */ /* 0x000ea20000300800 */
[----:B------:R-:W2:Y:S03]  /*2d740*/  LDL.LU R11, [R1+0x25c4] ;  /* 0x0025c400010b7983 */ /* 0x000ea60000300800 */
[----:B------:R0:W-:Y:S04]  /*2d750*/  STS.U16 [R10+0x1e200], R2 ;  /* 0x01e200020a007388 */ /* 0x0001e80000000400 */
[----:B0-----:R-:W2:Y:S04]  /*2d760*/  LDL.LU R2, [R1+0x25c0] ;  /* 0x0025c00001027983 */ /* 0x001ea80000300800 */
[----:B------:R0:W-:Y:S04]  /*2d770*/  STS.U16 [R10+0x1e300], R3 ;  /* 0x01e300030a007388 */ /* 0x0001e80000000400 */
[----:B0-----:R-:W2:Y:S04]  /*2d780*/  LDL.LU R3, [R1+0x25bc] ;  /* 0x0025bc0001037983 */ /* 0x001ea80000300800 */
[----:B------:R-:W0:Y:S02]  /*2d790*/  S2R R29, SR_TID.X ;  /* 0x00000000001d7919 */ /* 0x000e240000002100 */
[----:B0-----:R-:W-:-:S02]  /*2d7a0*/  LOP3.LUT R29, R29, 0x7f, RZ, 0xc0, !PT ;  /* 0x0000007f1d1d7812 */ /* 0x001fc400078ec0ff */
[----:B--2---:R0:W-:Y:S01]  /*2d7b0*/  STS.U16 [R10+0x1f200], R3 ;  /* 0x01f200030a007388 */ /* 0x0041e20000000400 */
[----:B------:R1:W-:Y:S03]  /*2d7c0*/  STS.U16 [R10+0x1f300], R2 ;  /* 0x01f300020a007388 */ /* 0x0003e60000000400 */
[----:B0-----:R-:W2:Y:S01]  /*2d7d0*/  LDL.LU R3, [R1+0x4] ;  /* 0x0000040001037983 */ /* 0x001ea20000300800 */
[----:B-1----:R-:W2:Y:S02]  /*2d7e0*/  LDL.LU R10, [R1+0x25b8] ;  /* 0x0025b800010a7983 */ /* 0x002ea40000300800 */
[----:B------:R-:W2:Y:S02]  /*2d7f0*/  LDL.LU R2, [R1+0x8] ;  /* 0x0000080001027983 */ /* 0x000ea40000300800 */
[----:B------:R-:W-:-:S05]  /*2d800*/  IMAD.SHL.U32 R29, R29, 0x2, RZ ;  /* 0x000000021d1d7824 */ /* 0x000fca00078e00ff */
[----:B------:R-:W-:-:S05]  /*2d810*/  LOP3.LUT R29, R29, 0x20, RZ, 0x3c, !PT ;  /* 0x000000201d1d7812 */ /* 0x000fca00078e3cff */
[----:B------:R0:W-:Y:S01]  /*2d820*/  STS.U16 [R29+0x400], R9 ;  /* 0x000400091d007388 */ /* 0x0001e20000000400 */
[----:B------:R1:W-:Y:S02]  /*2d830*/  STS.U16 [R29+0x500], R8 ;  /* 0x000500081d007388 */ /* 0x0003e40000000400 */
[----:B------:R3:W-:Y:S02]  /*2d840*/  STS.U16 [R29+0x1400], R7 ;  /* 0x001400071d007388 */ /* 0x0007e40000000400 */
[----:B------:R4:W-:Y:S01]  /*2d850*/  STS.U16 [R29+0x1500], R6 ;  /* 0x001500061d007388 */ /* 0x0009e20000000400 */
[----:B------:R4:W-:Y:S01]  /*2d860*/  STS.U16 [R29+0x2400], R5 ;  /* 0x002400051d007388 */ /* 0x0009e20000000400 */
[----:B------:R4:W-:Y:S02]  /*2d870*/  STS.U16 [R29+0x2500], R4 ;  /* 0x002500041d007388 */ /* 0x0009e40000000400 */
[----:B------:R4:W-:Y:S01]  /*2d880*/  STS.U16 [R29+0x3400], R16 ;  /* 0x003400101d007388 */ /* 0x0009e20000000400 */
[----:B0-----:R-:W2:Y:S01]  /*2d890*/  LDL.LU R9, [R1+0x25b4] ;  /* 0x0025b40001097983 */ /* 0x001ea20000300800 */
[----:B-1----:R-:W2:Y:S02]  /*2d8a0*/  LDL.LU R8, [R1+0x25b0] ;  /* 0x0025b00001087983 */ /* 0x002ea40000300800 */
[----:B---3--:R-:W3:Y:S02]  /*2d8b0*/  LDL.LU R7, [R1+0x25ac] ;  /* 0x0025ac0001077983 */ /* 0x008ee40000300800 */
[----:B----4-:R-:W4:Y:S01]  /*2d8c0*/  LDL.LU R6, [R1+0x25a8] ;  /* 0x0025a80001067983 */ /* 0x010f220000300800 */
[----:B------:R-:W3:Y:S01]  /*2d8d0*/  LDL.LU R5, [R1+0x25a4] ;  /* 0x0025a40001057983 */ /* 0x000ee20000300800 */
[----:B------:R-:W3:Y:S03]  /*2d8e0*/  LDL.LU R4, [R1+0x25a0] ;  /* 0x0025a00001047983 */ /* 0x000ee60000300800 */
[----:B------:R0:W-:Y:S01]  /*2d8f0*/  STS.U16 [R29+0x3500], R21 ;  /* 0x003500151d007388 */ /* 0x0001e20000000400 */
[----:B------:R-:W3:Y:S02]  /*2d900*/  LDL.LU R16, [R1+0x259c] ;  /* 0x00259c0001107983 */ /* 0x000ee40000300800 */
[----:B------:R1:W-:Y:S02]  /*2d910*/  STS.U16 [R29+0x4400], R22 ;  /* 0x004400161d007388 */ /* 0x0003e40000000400 */
[----:B------:R1:W-:Y:S01]  /*2d920*/  STS.U16 [R29+0x4500], R23 ;  /* 0x004500171d007388 */ /* 0x0003e20000000400 */
[----:B------:R1:W-:Y:S01]  /*2d930*/  STS.U16 [R29+0x5400], R24 ;  /* 0x005400181d007388 */ /* 0x0003e20000000400 */
[----:B------:R1:W-:Y:S02]  /*2d940*/  STS.U16 [R29+0x5500], R25 ;  /* 0x005500191d007388 */ /* 0x0003e40000000400 */
[----:B------:R1:W-:Y:S01]  /*2d950*/  STS.U16 [R29+0x6400], R26 ;  /* 0x0064001a1d007388 */ /* 0x0003e20000000400 */
[----:B0-----:R-:W3:Y:S01]  /*2d960*/  LDL.LU R21, [R1+0x2598] ;  /* 0x0025980001157983 */ /* 0x001ee20000300800 */
[----:B-1----:R-:W3:Y:S03]  /*2d970*/  LDL.LU R22, [R1+0x2594] ;  /* 0x0025940001167983 */ /* 0x002ee60000300800 */
[----:B------:R-:W3:Y:S01]  /*2d980*/  LDL.LU R23, [R1+0x2590] ;  /* 0x0025900001177983 */ /* 0x000ee20000300800 */
[----:B------:R0:W-:Y:S03]  /*2d990*/  STS.U16 [R29+0x6500], R27 ;  /* 0x0065001b1d007388 */ /* 0x0001e60000000400 */
[----:B------:R-:W3:Y:S01]  /*2d9a0*/  LDL.LU R24, [R1+0x258c] ;  /* 0x00258c0001187983 */ /* 0x000ee20000300800 */
[----:B------:R-:W3:Y:S02]  /*2d9b0*/  LDL.LU R25, [R1+0x2588] ;  /* 0x0025880001197983 */ /* 0x000ee40000300800 */
[----:B------:R-:W3:Y:S01]  /*2d9c0*/  LDL.LU R26, [R1+0x2584] ;  /* 0x00258400011a7983 */ /* 0x000ee20000300800 */
[----:B0-----:R-:W3:Y:S04]  /*2d9d0*/  LDL.LU R27, [R1+0x2580] ;  /* 0x00258000011b7983 */ /* 0x001ee80000300800 */
[----:B--2---:R0:W-:Y:S01]  /*2d9e0*/  STS.U16 [R29+0x7400], R2 ;  /* 0x007400021d007388 */ /* 0x0041e20000000400 */
[----:B------:R1:W-:Y:S03]  /*2d9f0*/  STS.U16 [R29+0x7500], R3 ;  /* 0x007500031d007388 */ /* 0x0003e60000000400 */
[----:B0-----:R-:W2:Y:S04]  /*2da00*/  LDL R2, [R1+0x144c] ;  /* 0x00144c0001027983 */ /* 0x001ea80000100800 */
[----:B-1----:R-:W2:Y:S01]  /*2da10*/  LDL R3, [R1+0x1448] ;  /* 0x0014480001037983 */ /* 0x002ea20000100800 */
[----:B------:R0:W-:Y:S01]  /*2da20*/  STS.U16 [R29+0x8400], R28 ;  /* 0x0084001c1d007388 */ /* 0x0001e20000000400 */
[----:B------:R-:W-:-:S02]  /*2da30*/  PRMT R14, RZ, 0x7610, R14 ;  /* 0x00007610ff0e7816 */ /* 0x000fc4000000000e */
[----:B0-----:R-:W4:Y:S04]  /*2da40*/  LDL.LU R28, [R1+0x167c] ;  /* 0x00167c00011c7983 */ /* 0x001f280000300800 */
[----:B--2---:R-:W2:Y:S04]  /*2da50*/  @!P4 LDG.E.U16 R14, [R2.64] ;  /* 0x00000008020ec981 */ /* 0x004ea8000c1e1500 */
[----:B---3--:R-:W-:Y:S01]  /*2da60*/  STS.U16 [R29+0x8500], R27 ;  /* 0x0085001b1d007388 */ /* 0x008fe20000000400 */
        /* <DEDUP_REMOVED lines=9> */
[----:B----4-:R-:W-:Y:S02]  /*2db00*/  STS.U16 [R29+0xd500], R6 ;  /* 0x00d500061d007388 */ /* 0x010fe40000000400 */
[----:B------:R-:W-:Y:S01]  /*2db10*/  STS.U16 [R29+0xe400], R7 ;  /* 0x00e400071d007388 */ /* 0x000fe20000000400 */
[----:B------:R-:W-:Y:S04]  /*2db20*/  STL [R1+0x20b8], R28 ;  /* 0x0020b81c01007387 */ /* 0x000fe80000100800 */
[----:B------:R-:W-:Y:S01]  /*2db30*/  STS.U16 [R29+0xe500], R8 ;  /* 0x00e500081d007388 */ /* 0x000fe20000000400 */
[----:B------:R-:W-:Y:S02]  /*2db40*/  STL [R1+0x20bc], R28 ;  /* 0x0020bc1c01007387 */ /* 0x000fe40000100800 */
[----:B------:R-:W-:Y:S02]  /*2db50*/  STS.U16 [R29+0xf400], R9 ;  /* 0x00f400091d007388 */ /* 0x000fe40000000400 */
[----:B------:R-:W-:Y:S01]  /*2db60*/  STL [R1+0x20c0], R28 ;  /* 0x0020c01c01007387 */ /* 0x000fe20000100800 */
[----:B------:R-:W-:Y:S04]  /*2db70*/  STS.U16 [R29+0xf500], R10 ;  /* 0x00f5000a1d007388 */ /* 0x000fe80000000400 */
[----:B------:R-:W-:Y:S01]  /*2db80*/  STL [R1+0x20c4], R28 ;  /* 0x0020c41c01007387 */ /* 0x000fe20000100800 */
[----:B------:R-:W-:Y:S02]  /*2db90*/  STS.U16 [R29+0x10400], R11 ;  /* 0x0104000b1d007388 */ /* 0x000fe40000000400 */
[----:B------:R-:W-:Y:S02]  /*2dba0*/  STL [R1+0x20c8], R28 ;  /* 0x0020c81c01007387 */ /* 0x000fe40000100800 */
        /* <DEDUP_REMOVED lines=10> */
[----:B------:R0:W-:Y:S02]  /*2dc50*/  STS.U16 [R29+0x13400], R20 ;  /* 0x013400141d007388 */ /* 0x0001e40000000400 */
[----:B0-----:R-:W3:Y:S04]  /*2dc60*/  LDL.LU R29, [R1+0x257c] ;  /* 0x00257c00011d7983 */ /* 0x001ee80000300800 */
[----:B--2---:R0:W-:Y:S04]  /*2dc70*/  STL [R1+0x588], R14 ;  /* 0x0005880e01007387 */ /* 0x0041e80000100800 */
[----:B0-----:R-:W2:Y:S01]  /*2dc80*/  LDL.LU R14, [R1+0x2578] ;  /* 0x00257800010e7983 */ /* 0x001ea20000300800 */
[----:B------:R-:W4:Y:S02]  /*2dc90*/  LDL R2, [R1+0x1440] ;  /* 0x0014400001027983 */ /* 0x000f240000100800 */
[----:B------:R-:W4:Y:S01]  /*2dca0*/  LDL R3, [R1+0x1444] ;  /* 0x0014440001037983 */ /* 0x000f220000100800 */
[----:B---3--:R-:W-:-:S02]  /*2dcb0*/  PRMT R29, RZ, 0x7610, R29 ;  /* 0x00007610ff1d7816 */ /* 0x008fc4000000001d */
[----:B----4-:R-:W-:-:S04]  /*2dcc0*/  @!P0 LOP3.LUT R3, R3, R2, RZ, 0x3c, !PT ;  /* 0x0000000203038212 */ /* 0x010fc800078e3cff */
[----:B------:R-:W-:-:S04]  /*2dcd0*/  @!P0 LOP3.LUT R2, R3, R2, RZ, 0x3c, !PT ;  /* 0x0000000203028212 */ /* 0x000fc800078e3cff */
[----:B------:R-:W-:-:S05]  /*2dce0*/  @!P0 LOP3.LUT R3, R3, R2, RZ, 0x3c, !PT ;  /* 0x0000000203038212 */ /* 0x000fca00078e3cff */
[----:B------:R-:W3:Y:S04]  /*2dcf0*/  @!P0 LDG.E.U16 R29, [R2.64] ;  /* 0x00000008021d8981 */ /* 0x000ee8000c1e1500 */
[----:B---3--:R0:W-:Y:S04]  /*2dd00*/  STL [R1+0x584], R29 ;  /* 0x0005841d01007387 */ /* 0x0081e80000100800 */
[----:B0-----:R-:W3:Y:S01]  /*2dd10*/  LDL.LU R29, [R1+0x2574] ;  /* 0x00257400011d7983 */ /* 0x001ee20000300800 */
[----:B------:R-:W4:Y:S02]  /*2dd20*/  LDL R2, [R1+0x1438] ;  /* 0x0014380001027983 */ /* 0x000f240000100800 */
[----:B------:R-:W4:Y:S01]  /*2dd30*/  LDL R3, [R1+0x143c] ;  /* 0x00143c0001037983 */ /* 0x000f220000100800 */
[----:B--2---:R-:W-:-:S02]  /*2dd40*/  PRMT R14, RZ, 0x7610, R14 ;  /* 0x00007610ff0e7816 */ /* 0x004fc4000000000e */
[----:B----4-:R-:W-:-:S04]  /*2dd50*/  @!P4 LOP3.LUT R3, R3, R2, RZ, 0x3c, !PT ;  /* 0x000000020303c212 */ /* 0x010fc800078e3cff */
[----:B------:R-:W-:-:S04]  /*2dd60*/  @!P4 LOP3.LUT R2, R3, R2, RZ, 0x3c, !PT ;  /* 0x000000020302c212 */ /* 0x000fc800078e3cff */
[----:B------:R-:W-:-:S05]  /*2dd70*/  @!P4 LOP3.LUT R3, R3, R2, RZ, 0x3c, !PT ;  /* 0x000000020303c212 */ /* 0x000fca00078e3cff */
[----:B------:R-:W2:Y:S04]  /*2dd80*/  @!P4 LDG.E.U16 R14, [R2.64] ;  /* 0x00000008020ec981 */ /* 0x000ea8000c1e1500 */
        /* <DEDUP_REMOVED lines=2280> */
[----:B------:R-:W4:Y:S02]  /*36c10*/  LDL R3, [R1+0x824] ;  /* 0x0008240001037983 */ /* 0x000f240000100800 */
[----:B----4-:R-:W-:-:S02]  /*36c20*/  @!P0 LOP3.LUT R3, R3, R2, RZ, 0x3c, !PT ;  /* 0x0000000203038212 */ /* 0x010fc400078e3cff */
[----:B---3--:R-:W-:Y:S02]  /*36c30*/  PRMT R29, RZ, 0x7610, R29 ;  /* 0x00007610ff1d7816 */ /* 0x008fe4000000001d */
        /* <DEDUP_REMOVED lines=245> */
[----:B------:R0:W3:Y:S04]  /*37b90*/  @!P4 LDG.E.U16 R29, [R2.64] ;  /* 0x00000008021dc981 */ /* 0x0000e8000c1e1500 */
[----:B0-----:R-:W4:Y:S04]  /*37ba0*/  LDL R2, [R1+0x700] ;  /* 0x0007000001027983 */ /* 0x001f280000100800 */
[----:B------:R-:W4:Y:S01]  /*37bb0*/  LDL R3, [R1+0x704] ;  /* 0x0007040001037983 */ /* 0x000f220000100800 */
[----:B------:R-:W-:Y:S02]  /*37bc0*/  PRMT R0, RZ, 0x7610, R0 ;  /* 0x00007610ff007816 */ /* 0x000fe40000000000 */
[----:B----4-:R-:W-:-:S04]  /*37bd0*/  @!P0 LOP3.LUT R3, R3, R2, RZ, 0x3c, !PT ;  /* 0x0000000203038212 */ /* 0x010fc800078e3cff */
[----:B------:R-:W-:-:S04]  /*37be0*/  @!P0 LOP3.LUT R2, R3, R2, RZ, 0x3c, !PT ;  /* 0x0000000203028212 */ /* 0x000fc800078e3cff */
[----:B------:R-:W-:Y:S01]  /*37bf0*/  @!P0 LOP3.LUT R3, R3, R2, RZ, 0x3c, !PT ;  /* 0x0000000203038212 */ /* 0x000fe200078e3cff */
[----:B---3--:R-:W-:Y:S04]  /*37c00*/  STL [R1+0x2010], R29 ;  /* 0x0020101d01007387 */ /* 0x008fe80000100800 */
[----:B------:R0:W3:Y:S04]  /*37c10*/  @!P0 LDG.E.U16 R0, [R2.64] ;  /* 0x0000000802008981 */ /* 0x0000e8000c1e1500 */
[----:B0-----:R-:W4:Y:S04]  /*37c20*/  LDL R2, [R1+0x6d8] ;  /* 0x0006d80001027983 */ /* 0x001f280000100800 */
[----:B------:R-:W4:Y:S01]  /*37c30*/  LDL R3, [R1+0x6dc] ;  /* 0x0006dc0001037983 */ /* 0x000f220000100800 */
[----:B--2---:R-:W-:-:S02]  /*37c40*/  PRMT R14, RZ, 0x7610, R14 ;  /* 0x00007610ff0e7816 */ /* 0x004fc4000000000e */
[----:B----4-:R-:W-:-:S04]  /*37c50*/  @!P4 LOP3.LUT R3, R3, R2, RZ, 0x3c, !PT ;  /* 0x000000020303c212 */ /* 0x010fc800078e3cff */
[----:B------:R-:W-:-:S04]  /*37c60*/  @!P4 LOP3.LUT R2, R3, R2, RZ, 0x3c, !PT ;  /* 0x000000020302c212 */ /* 0x000fc800078e3cff */
[----:B------:R-:W-:-:S05]  /*37c70*/  @!P4 LOP3.LUT R3, R3, R2, RZ, 0x3c, !PT ;  /* 0x000000020303c212 */ /* 0x000fca00078e3cff */
[----:B------:R-:W2:Y:S04]  /*37c80*/  @!P4 LDG.E.U16 R14, [R2.64] ;  /* 0x00000008020ec981 */ /* 0x000ea8000c1e1500 */
[----:B---3--:R-:W-:Y:S04]  /*37c90*/  STL [R1+0x2014], R0 ;  /* 0x0020140001007387 */ /* 0x008fe80000100800 */
[----:B--2---:R0:W-:Y:S04]  /*37ca0*/  STL [R1+0x94], R14 ;  /* 0x0000940e01007387 */ /* 0x0041e80000100800 */
[----:B0-----:R-:W2:Y:S01]  /*37cb0*/  LDL.LU R14, [R1+0x210c] ;  /* 0x00210c00010e7983 */ /* 0x001ea20000300800 */
[----:B------:R-:W3:Y:S02]  /*37cc0*/  LDL R2, [R1+0x6d0] ;  /* 0x0006d00001027983 */ /* 0x000ee40000100800 */
[----:B------:R-:W3:Y:S02]  /*37cd0*/  LDL R3, [R1+0x6d4] ;  /* 0x0006d40001037983 */ /* 0x000ee40000100800 */
[----:B---3--:R-:W-:-:S02]  /*37ce0*/  @!P0 LOP3.LUT R3, R3, R2, RZ, 0x3c, !PT ;  /* 0x0000000203038212 */ /* 0x008fc400078e3cff */
[----:B--2---:R-:W-:Y:S02]  /*37cf0*/  PRMT R14, RZ, 0x7610, R14 ;  /* 0x00007610ff0e7816 */ /* 0x004fe4000000000e */
[----:B------:R-:W-:-:S04]  /*37d00*/  @!P0 LOP3.LUT R2, R3, R2, RZ, 0x3c, !PT ;  /* 0x0000000203028212 */ /* 0x000fc800078e3cff */
[----:B------:R-:W-:-:S05]  /*37d10*/  @!P0 LOP3.LUT R3, R3, R2, RZ, 0x3c, !PT ;  /* 0x0000000203038212 */ /* 0x000fca00078e3cff */
[----:B------:R-:W2:Y:S04]  /*37d20*/  @!P0 LDG.E.U16 R14, [R2.64] ;  /* 0x00000008020e8981 */ /* 0x000ea8000c1e1500 */
        /* <DEDUP_REMOVED lines=39> */
[----:B------:R-:W3:Y:S01]  /*37fa0*/  LDL R3, [R1+0x5c8] ;  /* 0x0005c80001037983 */ /* 0x000ee20000100800 */
[----:B------:R-:W-:-:S02]  /*37fb0*/  PRMT R12, RZ, 0x7610, R12 ;  /* 0x00007610ff0c7816 */ /* 0x000fc4000000000c */
[----:B---3--:R-:W-:-:S04]  /*37fc0*/  @!P4 LOP3.LUT R3, R3, R2, RZ, 0x3c, !PT ;  /* 0x000000020303c212 */ /* 0x008fc800078e3cff */
[----:B------:R-:W-:-:S04]  /*37fd0*/  @!P4 LOP3.LUT R2, R3, R2, RZ, 0x3c, !PT ;  /* 0x000000020302c212 */ /* 0x000fc800078e3cff */
[----:B------:R-:W-:-:S05]  /*37fe0*/  @!P4 LOP3.LUT R3, R3, R2, RZ, 0x3c, !PT ;  /* 0x000000020303c212 */ /* 0x000fca00078e3cff */
[----:B------:R0:W3:Y:S04]  /*37ff0*/  @!P4 LDG.E.U16 R12, [R2.64] ;  /* 0x00000008020cc981 */ /* 0x0000e8000c1e1500 */
[----:B0-----:R-:W4:Y:S04]  /*38000*/  LDL R2, [R1+0x5bc] ;  /* 0x0005bc0001027983 */ /* 0x001f280000100800 */
[----:B------:R-:W4:Y:S01]  /*38010*/  LDL R3, [R1+0x5c0] ;  /* 0x0005c00001037983 */ /* 0x000f220000100800 */
[----:B--2---:R-:W-:Y:S02]  /*38020*/  PRMT R14, RZ, 0x7610, R14 ;  /* 0x00007610ff0e7816 */ /* 0x004fe4000000000e */
[----:B----4-:R-:W-:-:S04]  /*38030*/  @!P0 LOP3.LUT R3, R3, R2, RZ, 0x3c, !PT ;  /* 0x0000000203038212 */ /* 0x010fc800078e3cff */
[----:B------:R-:W-:-:S04]  /*38040*/  @!P0 LOP3.LUT R2, R3, R2, RZ, 0x3c, !PT ;  /* 0x0000000203028212 */ /* 0x000fc800078e3cff */
[----:B------:R-:W-:-:S05]  /*38050*/  @!P0 LOP3.LUT R3, R3, R2, RZ, 0x3c, !PT ;  /* 0x0000000203038212 */ /* 0x000fca00078e3cff */
[----:B------:R-:W2:Y:S04]  /*38060*/  @!P0 LDG.E.U16 R14, [R2.64] ;  /* 0x00000008020e8981 */ /* 0x000ea8000c1e1500 */
[----:B---3--:R0:W-:Y:S04]  /*38070*/  STL [R1+0x7c], R12 ;  /* 0x00007c0c01007387 */ /* 0x0081e80000100800 */
[----:B0-----:R-:W3:Y:S04]  /*38080*/  LDL R12, [R1+0x6bc] ;  /* 0x0006bc00010c7983 */ /* 0x001ee80000100800 */
[----:B--2---:R0:W-:Y:S04]  /*38090*/  STL [R1+0x78], R14 ;  /* 0x0000780e01007387 */ /* 0x0041e80000100800 */
[----:B0-----:R-:W2:Y:S01]  /*380a0*/  LDL.LU R14, [R1+0x20f4] ;  /* 0x0020f400010e7983 */ /* 0x001ea20000300800 */
[----:B------:R-:W4:Y:S02]  /*380b0*/  LDL R2, [R1+0x15b4] ;  /* 0x0015b40001027983 */ /* 0x000f240000100800 */
[----:B------:R-:W4:Y:S02]  /*380c0*/  LDL R3, [R1+0x15c0] ;  /* 0x0015c00001037983 */ /* 0x000f240000100800 */
[----:B----4-:R-:W-:-:S02]  /*380d0*/  @!P4 LOP3.LUT R3, R3, R2, RZ, 0x3c, !PT ;  /* 0x000000020303c212 */ /* 0x010fc400078e3cff */
[----:B--2---:R-:W-:Y:S02]  /*380e0*/  PRMT R14, RZ, 0x7610, R14 ;  /* 0x00007610ff0e7816 */ /* 0x004fe4000000000e */
[----:B------:R-:W-:-:S04]  /*380f0*/  @!P4 LOP3.LUT R2, R3, R2, RZ, 0x3c, !PT ;  /* 0x000000020302c212 */ /* 0x000fc800078e3cff */
[----:B------:R-:W-:-:S05]  /*38100*/  @!P4 LOP3.LUT R3, R3, R2, RZ, 0x3c, !PT ;  /* 0x000000020303c212 */ /* 0x000fca00078e3cff */
[----:B------:R-:W2:Y:S04]  /*38110*/  @!P4 LDG.E.U16 R14, [R2.64] ;  /* 0x00000008020ec981 */ /* 0x000ea8000c1e1500 */
        /* <DEDUP_REMOVED lines=26> */
[----:B------:R-:W2:Y:S01]  /*382c0*/  @!P0 LDG.E.U16 R14, [R2.64] ;  /* 0x00000008020e8981 */ /* 0x000ea2000c1e1500 */
[----:B------:R-:W-:-:S03]  /*382d0*/  PRMT R15, RZ, 0x7610, R15 ;  /* 0x00007610ff0f7816 */ /* 0x000fc6000000000f */
[----:B--2---:R0:W-:Y:S04]  /*382e0*/  STL [R1+0x48], R14 ;  /* 0x0000480e01007387 */ /* 0x0041e80000100800 */
[----:B0-----:R-:W2:Y:S01]  /*382f0*/  LDL.LU R14, [R1+0x20e4] ;  /* 0x0020e400010e7983 */ /* 0x001ea20000300800 */
[----:B------:R-:W4:Y:S02]  /*38300*/  LDL R3, [R1+0x6b8] ;  /* 0x0006b80001037983 */ /* 0x000f240000100800 */
[----:B---3--:R-:W-:Y:S02]  /*38310*/  @!P4 IMAD.MOV.U32 R2, RZ, RZ, R12 ;  /* 0x000000ffff02c224 */ /* 0x008fe400078e000c */
[----:B------:R-:W3:Y:S04]  /*38320*/  LDL R12, [R1+0x5b0] ;  /* 0x0005b000010c7983 */ /* 0x000ee80000100800 */
[----:B----4-:R-:W4:Y:S04]  /*38330*/  @!P4 LDG.E.U16 R15, [R2.64] ;  /* 0x00000008020fc981 */ /* 0x010f28000c1e1500 */
[----:B----4-:R0:W-:Y:S04]  /*38340*/  STL [R1+0x6c], R15 ;  /* 0x00006c0f01007387 */ /* 0x0101e80000100800 */
[----:B0-----:R-:W4:Y:S01]  /*38350*/  LDL.LU R15, [R1+0x20e0] ;  /* 0x0020e000010f7983 */ /* 0x001f220000300800 */
[----:B------:R-:W2:Y:S02]  /*38360*/  LDL R2, [R1+0x6b0] ;  /* 0x0006b00001027983 */ /* 0x000ea40000100800 */
[----:B------:R-:W2:Y:S02]  /*38370*/  LDL R3, [R1+0x6b4] ;  /* 0x0006b40001037983 */ /* 0x000ea40000100800 */
[----:B--2---:R-:W-:-:S02]  /*38380*/  @!P0 LOP3.LUT R3, R3, R2, RZ, 0x3c, !PT ;  /* 0x0000000203038212 */ /* 0x004fc400078e3cff */
[----:B----4-:R-:W-:Y:S02]  /*38390*/  PRMT R15, RZ, 0x7610, R15 ;  /* 0x00007610ff0f7816 */ /* 0x010fe4000000000f */
        /* <DEDUP_REMOVED lines=23> */
[----:B------:R-:W2:Y:S02]  /*38510*/  LDL R2, [R1+0x5b4] ;  /* 0x0005b40001027983 */ /* 0x000ea40000100800 */
[----:B------:R-:W2:Y:S02]  /*38520*/  LDL R3, [R1+0x5b8] ;  /* 0x0005b80001037983 */ /* 0x000ea40000100800 */
[----:B--2---:R-:W-:-:S02]  /*38530*/  @!P4 LOP3.LUT R3, R3, R2, RZ, 0x3c, !PT ;  /* 0x000000020303c212 */ /* 0x004fc400078e3cff */
[----:B------:R-:W-:Y:S02]  /*38540*/  PRMT R28, RZ, 0x7610, R28 ;  /* 0x00007610ff1c7816 */ /* 0x000fe4000000001c */
[----:B------:R-:W-:-:S04]  /*38550*/  @!P4 LOP3.LUT R2, R3, R2, RZ, 0x3c, !PT ;  /* 0x000000020302c212 */ /* 0x000fc800078e3cff */
[----:B------:R-:W-:-:S05]  /*38560*/  @!P4 LOP3.LUT R3, R3, R2, RZ, 0x3c, !PT ;  /* 0x000000020303c212 */ /* 0x000fca00078e3cff */
[----:B------:R-:W2:Y:S01]  /*38570*/  @!P4 LDG.E.U16 R28, [R2.64] ;  /* 0x00000008021cc981 */ /* 0x000ea2000c1e1500 */
[----:B------:R-:W-:-:S03]  /*38580*/  PRMT R11, RZ, 0x7610, R11 ;  /* 0x00007610ff0b7816 */ /* 0x000fc6000000000b */
[----:B--2---:R0:W-:Y:S04]  /*38590*/  STL [R1+0x5c], R28 ;  /* 0x00005c1c01007387 */ /* 0x0041e80000100800 */
[----:B0-----:R-:W2:Y:S01]  /*385a0*/  LDL.LU R28, [R1+0x20d8] ;  /* 0x0020d800011c7983 */ /* 0x001ea20000300800 */
[----:B------:R-:W2:Y:S02]  /*385b0*/  LDL R3, [R1+0x5ac] ;  /* 0x0005ac0001037983 */ /* 0x000ea40000100800 */
[----:B---3--:R-:W-:Y:S01]  /*385c0*/  @!P0 IMAD.MOV.U32 R2, RZ, RZ, R12 ;  /* 0x000000ffff028224 */ /* 0x008fe200078e000c */
[----:B------:R-:W-:Y:S01]  /*385d0*/  PRMT R10, RZ, 0x7610, R10 ;  /* 0x00007610ff0a7816 */ /* 0x000fe2000000000a */
[----:B------:R-:W3:Y:S04]  /*385e0*/  LDL R12, [R1+0x6a8] ;  /* 0x0006a800010c7983 */ /* 0x000ee80000100800 */
[----:B--2---:R0:W2:Y:S04]  /*385f0*/  @!P0 LDG.E.U16 R11, [R2.64] ;  /* 0x00000008020b8981 */ /* 0x0040a8000c1e1500 */
[----:B0-----:R-:W3:Y:S01]  /*38600*/  LDL R3, [R1+0x15c4] ;  /* 0x0015c40001037983 */ /* 0x001ee20000100800 */
[----:B----4-:R-:W-:-:S03]  /*38610*/  @!P4 IMAD.MOV.U32 R2, RZ, RZ, R15 ;  /* 0x000000ffff02c224 */ /* 0x010fc600078e000f */
        /* <DEDUP_REMOVED lines=11> */
[----:B0-----:R-:W2:Y:S04]  /*386d0*/  LDL R10, [R1+0x6a4] ;  /* 0x0006a400010a7983 */ /* 0x001ea80000100800 */
        /* <DEDUP_REMOVED lines=16> */
[----:B------:R-:W2:Y:S04]  /*387e0*/  @!P0 LDG.E.U16 R28, [R2.64] ;  /* 0x00000008021c8981 */ /* 0x000ea8000c1e1500 */
[----:B--2---:R0:W-:Y:S04]  /*387f0*/  STL [R1+0xc], R28 ;  /* 0x00000c1c01007387 */ /* 0x0041e80000100800 */
[----:B0-----:R-:W2:Y:S01]  /*38800*/  LDL.LU R28, [R1+0x20d0] ;  /* 0x0020d000011c7983 */ /* 0x001ea20000300800 */
[----:B----4-:R-:W-:Y:S02]  /*38810*/  @!P4 IMAD.MOV.U32 R2, RZ, RZ, R11 ;  /* 0x000000ffff02c224 */ /* 0x010fe400078e000b */
[----:B------:R-:W-:-:S02]  /*38820*/  @!P4 IMAD.MOV.U32 R3, RZ, RZ, R12 ;  /* 0x000000ffff03c224 */ /* 0x000fc400078e000c */
[----:B------:R-:W4:Y:S01]  /*38830*/  LDL R11, [R1+0x634] ;  /* 0x00063400010b7983 */ /* 0x000f220000100800 */
[----:B------:R-:W3:Y:S01]  /*38840*/  LDL R12, [R1+0x630] ;  /* 0x00063000010c7983 */ /* 0x000ee20000100800 */
[----:B--2---:R-:W-:-:S06]  /*38850*/  PRMT R28, RZ, 0x7610, R28 ;  /* 0x00007610ff1c7816 */ /* 0x004fcc000000001c */
[----:B------:R-:W2:Y:S04]  /*38860*/  @!P4 LDG.E.U16 R28, [R2.64] ;  /* 0x00000008021cc981 */ /* 0x000ea8000c1e1500 */
[----:B--2---:R0:W-:Y:S04]  /*38870*/  STL [R1+0x44], R28 ;  /* 0x0000441c01007387 */ /* 0x0041e80000100800 */
[----:B0-----:R-:W2:Y:S01]  /*38880*/  LDL.LU R28, [R1+0x20cc] ;  /* 0x0020cc00011c7983 */ /* 0x001ea20000300800 */
[----:B------:R-:W-:Y:S02]  /*38890*/  @!P0 IMAD.MOV.U32 R2, RZ, RZ, R10 ;  /* 0x000000ffff028224 */ /* 0x000fe400078e000a */
[----:B------:R-:W-:Y:S01]  /*388a0*/  @!P0 IMAD.MOV.U32 R3, RZ, RZ, R15 ;  /* 0x000000ffff038224 */ /* 0x000fe200078e000f */
[----:B------:R-:W-:Y:S01]  /*388b0*/  PRMT R29, RZ, 0x7610, R29 ;  /* 0x00007610ff1d7816 */ /* 0x000fe2000000001d */
[----:B------:R-:W3:Y:S04]  /*388c0*/  LDL R15, [R1+0x5a4] ;  /* 0x0005a400010f7983 */ /* 0x000ee80000100800 */
[----:B------:R-:W3:Y:S01]  /*388d0*/  LDL R10, [R1+0x5a8] ;  /* 0x0005a800010a7983 */ /* 0x000ee20000100800 */
[----:B--2---:R-:W-:-:S06]  /*388e0*/  PRMT R28, RZ, 0x7610, R28 ;  /* 0x00007610ff1c7816 */ /* 0x004fcc000000001c */
[----:B------:R3:W2:Y:S02]  /*388f0*/  @!P0 LDG.E.U16 R28, [R2.64] ;  /* 0x00000008021c8981 */ /* 0x0006a4000c1e1500 */
[----:B---3--:R-:W-:Y:S02]  /*38900*/  @!P4 IMAD.MOV.U32 R2, RZ, RZ, R13 ;  /* 0x000000ffff02c224 */ /* 0x008fe400078e000d */
[----:B------:R-:W-:-:S05]  /*38910*/  @!P4 IMAD.MOV.U32 R3, RZ, RZ, R14 ;  /* 0x000000ffff03c224 */ /* 0x000fca00078e000e */
[----:B------:R0:W3:Y:S04]  /*38920*/  @!P4 LDG.E.U16 R29, [R2.64] ;  /* 0x00000008021dc981 */ /* 0x0000e8000c1e1500 */
[----:B--2---:R1:W-:Y:S04]  /*38930*/  STL [R1+0x40], R28 ;  /* 0x0000401c01007387 */ /* 0x0043e80000100800 */
[----:B-1----:R-:W2:Y:S01]  /*38940*/  LDL.LU R28, [R1+0x20c8] ;  /* 0x0020c800011c7983 */ /* 0x002ea20000300800 */
[----:B0-----:R-:W2:Y:S02]  /*38950*/  LDL R2, [R1+0x638] ;  /* 0x0006380001027983 */ /* 0x001ea40000100800 */
[----:B------:R-:W2:Y:S02]  /*38960*/  LDL R3, [R1+0x63c] ;  /* 0x00063c0001037983 */ /* 0x000ea40000100800 */
[----:B------:R-:W3:Y:S01]  /*38970*/  LDL R14, [R1+0x59c] ;  /* 0x00059c00010e7983 */ /* 0x000ee20000100800 */
[----:B------:R-:W3:Y:S01]  /*38980*/  LDL R13, [R1+0x5a0] ;  /* 0x0005a000010d7983 */ /* 0x000ee20000100800 */
[----:B--2---:R-:W-:-:S02]  /*38990*/  @!P4 LOP3.LUT R3, R3, R2, RZ, 0x3c, !PT ;  /* 0x000000020303c212 */ /* 0x004fc400078e3cff */
[----:B------:R-:W-:Y:S02]  /*389a0*/  PRMT R28, RZ, 0x7610, R28 ;  /* 0x00007610ff1c7816 */ /* 0x000fe4000000001c */
[----:B------:R-:W-:-:S04]  /*389b0*/  @!P4 LOP3.LUT R2, R3, R2, RZ, 0x3c, !PT ;  /* 0x000000020302c212 */ /* 0x000fc800078e3cff */
[----:B------:R-:W-:-:S05]  /*389c0*/  @!P4 LOP3.LUT R3, R3, R2, RZ, 0x3c, !PT ;  /* 0x000000020303c212 */ /* 0x000fca00078e3cff */
[----:B------:R-:W2:Y:S04]  /*389d0*/  @!P4 LDG.E.U16 R28, [R2.64] ;  /* 0x00000008021cc981 */ /* 0x000ea8000c1e1500 */
[----:B---3--:R-:W-:Y:S04]  /*389e0*/  STL [R1+0x2030], R29 ;  /* 0x0020301d01007387 */ /* 0x008fe80000100800 */
[----:B--2---:R0:W-:Y:S04]  /*389f0*/  STL [R1+0x28], R28 ;  /* 0x0000281c01007387 */ /* 0x0041e80000100800 */
[----:B0-----:R-:W2:Y:S01]  /*38a00*/  LDL.LU R28, [R1+0x20c4] ;  /* 0x0020c400011c7983 */ /* 0x001ea20000300800 */
[----:B----4-:R-:W-:-:S02]  /*38a10*/  @!P0 IMAD.MOV.U32 R2, RZ, RZ, R11 ;  /* 0x000000ffff028224 */ /* 0x010fc400078e000b */
[----:B------:R-:W-:Y:S02]  /*38a20*/  @!P0 IMAD.MOV.U32 R3, RZ, RZ, R12 ;  /* 0x000000ffff038224 */ /* 0x000fe400078e000c */
[----:B------:R-:W3:Y:S01]  /*38a30*/  LDL R11, [R1+0x15e8] ;  /* 0x0015e800010b7983 */ /* 0x000ee20000100800 */
[----:B------:R-:W4:Y:S01]  /*38a40*/  LDL R12, [R1+0x15dc] ;  /* 0x0015dc00010c7983 */ /* 0x000f220000100800 */
        /* <DEDUP_REMOVED lines=11> */
[----:B0-----:R-:W-:Y:S02]  /*38b00*/  @!P0 IMAD.MOV.U32 R2, RZ, RZ, R13 ;  /* 0x000000ffff028224 */ /* 0x001fe400078e000d */
        /* <DEDUP_REMOVED lines=12> */
[----:B------:R0:W2:Y:S04]  /*38bd0*/  @!P4 LDG.E.U16 R28, [R2.64] ;  /* 0x00000008021cc981 */ /* 0x0000a8000c1e1500 */
[----:B---3--:R1:W-:Y:S01]  /*38be0*/  STL [R1+0x2098], R29 ;  /* 0x0020981d01007387 */ /* 0x0083e20000100800 */
[----:B------:R-:W-:Y:S01]  /*38bf0*/  PRMT R9, RZ, 0x7610, R9 ;  /* 0x00007610ff097816 */ /* 0x000fe20000000009 */
[----:B0-----:R-:W-:Y:S01]  /*38c00*/  @!P0 IMAD.MOV.U32 R2, RZ, RZ, R11 ;  /* 0x000000ffff028224 */ /* 0x001fe200078e000b */
[----:B-1----:R-:W-:Y:S01]  /*38c10*/  PRMT R29, RZ, 0x7610, R29 ;  /* 0x00007610ff1d7816 */ /* 0x002fe2000000001d */
[----:B----4-:R-:W-:-:S05]  /*38c20*/  @!P0 IMAD.MOV.U32 R3, RZ, RZ, R12 ;  /* 0x000000ffff038224 */ /* 0x010fca00078e000c */
[----:B------:R0:W3:Y:S02]  /*38c30*/  @!P0 LDG.E.U16 R29, [R2.64] ;  /* 0x00000008021d8981 */ /* 0x0000e4000c1e1500 */
[----:B0-----:R-:W-:Y:S02]  /*38c40*/  @!P4 IMAD.MOV.U32 R2, RZ, RZ, R10 ;  /* 0x000000ffff02c224 */ /* 0x001fe400078e000a */
[----:B------:R-:W-:-:S05]  /*38c50*/  @!P4 IMAD.MOV.U32 R3, RZ, RZ, R15 ;  /* 0x000000ffff03c224 */ /* 0x000fca00078e000f */
[----:B------:R0:W4:Y:S04]  /*38c60*/  @!P4 LDG.E.U16 R9, [R2.64] ;  /* 0x000000080209c981 */ /* 0x000128000c1e1500 */
[----:B--2---:R1:W-:Y:S04]  /*38c70*/  STL [R1+0x18], R28 ;  /* 0x0000181c01007387 */ /* 0x0043e80000100800 */
[----:B-1----:R-:W2:Y:S01]  /*38c80*/  LDL.LU R28, [R1+0x20b8] ;  /* 0x0020b800011c7983 */ /* 0x002ea20000300800 */
[----:B------:R-:W2:Y:S02]  /*38c90*/  LDL R12, [R1+0x690] ;  /* 0x00069000010c7983 */ /* 0x000ea40000100800 */
[----:B------:R-:W2:Y:S01]  /*38ca0*/  LDL R11, [R1+0x694] ;  /* 0x00069400010b7983 */ /* 0x000ea20000100800 */
[----:B------:R-:W-:Y:S01]  /*38cb0*/  PRMT R8, RZ, 0x7610, R8 ;  /* 0x00007610ff087816 */ /* 0x000fe20000000008 */
[----:B0-----:R-:W-:-:S02]  /*38cc0*/  @!P0 IMAD.MOV.U32 R2, RZ, RZ, R13 ;  /* 0x000000ffff028224 */ /* 0x001fc400078e000d */
[----:B------:R-:W-:Y:S01]  /*38cd0*/  @!P0 IMAD.MOV.U32 R3, RZ, RZ, R14 ;  /* 0x000000ffff038224 */ /* 0x000fe200078e000e */
[----:B------:R-:W2:Y:S01]  /*38ce0*/  LDL R10, [R1+0x68c] ;  /* 0x00068c00010a7983 */ /* 0x000ea20000100800 */
[----:B------:R-:W-:-:S03]  /*38cf0*/  PRMT R0, RZ, 0x7610, R0 ;  /* 0x00007610ff007816 */ /* 0x000fc60000000000 */
[----:B------:R2:W2:Y:S04]  /*38d00*/  @!P0 LDG.E.U16 R8, [R2.64] ;  /* 0x0000000802088981 */ /* 0x0004a8000c1e1500 */
[----:B----4-:R0:W-:Y:S04]  /*38d10*/  STL [R1+0x2090], R9 ;  /* 0x0020900901007387 */ /* 0x0101e80000100800 */
[----:B0-----:R-:W4:Y:S01]  /*38d20*/  LDL R9, [R1+0x688] ;  /* 0x0006880001097983 */ /* 0x001f220000100800 */
[----:B---3--:R0:W-:Y:S02]  /*38d30*/  STL [R1+0x14], R29 ;  /* 0x0000141d01007387 */ /* 0x0081e40000100800 */
[----:B------:R-:W3:Y:S02]  /*38d40*/  LDL R15, [R1+0x684] ;  /* 0x00068400010f7983 */ /* 0x000ee40000100800 */
[----:B------:R-:W3:Y:S01]  /*38d50*/  LDL R14, [R1+0x628] ;  /* 0x00062800010e7983 */ /* 0x000ee20000100800 */
[----:B------:R-:W3:Y:S04]  /*38d60*/  LDL R13, [R1+0x62c] ;  /* 0x00062c00010d7983 */ /* 0x000ee80000100800 */
[----:B0-----:R-:W3:Y:S01]  /*38d70*/  LDL R29, [R1+0x680] ;  /* 0x00068000011d7983 */ /* 0x001ee20000100800 */
[----:B--2---:R-:W-:-:S02]  /*38d80*/  @!P0 IMAD.MOV.U32 R3, RZ, RZ, R12 ;  /* 0x000000ffff038224 */ /* 0x004fc400078e000c */
[----:B------:R-:W-:-:S05]  /*38d90*/  @!P0 IMAD.MOV.U32 R2, RZ, RZ, R11 ;  /* 0x000000ffff028224 */ /* 0x000fca00078e000b */
[----:B------:R0:W2:Y:S04]  /*38da0*/  @!P0 LDG.E.U16 R0, [R2.64] ;  /* 0x0000000802008981 */ /* 0x0000a8000c1e1500 */
[----:B------:R1:W-:Y:S01]  /*38db0*/  STL [R1+0x2094], R8 ;  /* 0x0020940801007387 */ /* 0x0003e20000100800 */
[----:B------:R-:W2:Y:S02]  /*38dc0*/  LDL R12, [R1+0x620] ;  /* 0x00062000010c7983 */ /* 0x000ea40000100800 */
[----:B------:R-:W2:Y:S02]  /*38dd0*/  LDL R11, [R1+0x624] ;  /* 0x00062400010b7983 */ /* 0x000ea40000100800 */
[----:B0-----:R-:W-:Y:S01]  /*38de0*/  @!P4 IMAD.MOV.U32 R2, RZ, RZ, R10 ;  /* 0x000000ffff02c224 */ /* 0x001fe200078e000a */
[----:B-1----:R-:W-:Y:S01]  /*38df0*/  PRMT R8, RZ, 0x7610, R8 ;  /* 0x00007610ff087816 */ /* 0x002fe20000000008 */
[----:B----4-:R-:W-:-:S05]  /*38e00*/  @!P4 IMAD.MOV.U32 R3, RZ, RZ, R9 ;  /* 0x000000ffff03c224 */ /* 0x010fca00078e0009 */
[----:B------:R3:W4:Y:S02]  /*38e10*/  @!P4 LDG.E.U16 R8, [R2.64] ;  /* 0x000000080208c981 */ /* 0x000724000c1e1500 */
[----:B---3--:R-:W-:Y:S02]  /*38e20*/  @!P0 IMAD.MOV.U32 R2, RZ, RZ, R15 ;  /* 0x000000ffff028224 */ /* 0x008fe400078e000f */
[----:B------:R-:W-:Y:S01]  /*38e30*/  @!P0 IMAD.MOV.U32 R3, RZ, RZ, R29 ;  /* 0x000000ffff038224 */ /* 0x000fe200078e001d */
[----:B--2---:R0:W-:Y:S01]  /*38e40*/  STL [R1+0x2034], R0 ;  /* 0x0020340001007387 */ /* 0x0041e20000100800 */
[----:B------:R-:W2:Y:S02]  /*38e50*/  LDL R10, [R1+0x598] ;  /* 0x00059800010a7983 */ /* 0x000ea40000100800 */
[----:B------:R-:W3:Y:S01]  /*38e60*/  LDL R9, [R1+0x1570] ;  /* 0x0015700001097983 */ /* 0x000ee20000100800 */
[----:B0-----:R-:W-:-:S06]  /*38e70*/  PRMT R0, RZ, 0x7610, R0 ;  /* 0x00007610ff007816 */ /* 0x001fcc0000000000 */
[----:B------:R0:W2:Y:S01]  /*38e80*/  @!P0 LDG.E.U16 R0, [R2.64] ;  /* 0x0000000802008981 */ /* 0x0000a2000c1e1500 */
[----:B------:R-:W-:Y:S02]  /*38e90*/  PRMT R26, RZ, 0x7610, R26 ;  /* 0x00007610ff1a7816 */ /* 0x000fe4000000001a */
[----:B------:R-:W-:Y:S01]  /*38ea0*/  PRMT R23, RZ, 0x7610, R23 ;  /* 0x00007610ff177816 */ /* 0x000fe20000000017 */
[----:B0-----:R-:W-:Y:S02]  /*38eb0*/  @!P4 IMAD.MOV.U32 R2, RZ, RZ, R13 ;  /* 0x000000ffff02c224 */ /* 0x001fe400078e000d */
[----:B------:R-:W-:Y:S01]  /*38ec0*/  @!P4 IMAD.MOV.U32 R3, RZ, RZ, R14 ;  /* 0x000000ffff03c224 */ /* 0x000fe200078e000e */
[----:B----4-:R0:W-:Y:S04]  /*38ed0*/  STL [R1+0x4], R8 ;  /* 0x0000040801007387 */ /* 0x0101e80000100800 */
[----:B------:R1:W4:Y:S04]  /*38ee0*/  @!P4 LDG.E.U16 R26, [R2.64] ;  /* 0x00000008021ac981 */ /* 0x000328000c1e1500 */
[----:B0-----:R-:W4:Y:S01]  /*38ef0*/  LDL R8, [R1+0x156c] ;  /* 0x00156c0001087983 */ /* 0x001f220000100800 */
[----:B-1----:R-:W-:-:S02]  /*38f00*/  @!P0 IMAD.MOV.U32 R2, RZ, RZ, R11 ;  /* 0x000000ffff028224 */ /* 0x002fc400078e000b */
[----:B------:R-:W-:-:S05]  /*38f10*/  @!P0 IMAD.MOV.U32 R3, RZ, RZ, R12 ;  /* 0x000000ffff038224 */ /* 0x000fca00078e000c */
[----:B------:R3:W4:Y:S04]  /*38f20*/  @!P0 LDG.E.U16 R23, [R2.64] ;  /* 0x0000000802178981 */ /* 0x000728000c1e1500 */
[----:B--2---:R0:W-:Y:S04]  /*38f30*/  STL [R1], R0 ;  /* 0x0000000001007387 */ /* 0x0041e80000100800 */
[----:B0-----:R-:W2:Y:S01]  /*38f40*/  LDL R0, [R1+0x1578] ;  /* 0x0015780001007983 */ /* 0x001ea20000100800 */
[----:B------:R-:W-:Y:S01]  /*38f50*/  PRMT R7, RZ, 0x7610, R7 ;  /* 0x00007610ff077816 */ /* 0x000fe20000000007 */
[----:B---3--:R-:W-:-:S02]  /*38f60*/  @!P4 IMAD.MOV.U32 R2, RZ, RZ, R9 ;  /* 0x000000ffff02c224 */ /* 0x008fc400078e0009 */
[----:B------:R-:W-:-:S05]  /*38f70*/  @!P4 IMAD.MOV.U32 R3, RZ, RZ, R10 ;  /* 0x000000ffff03c224 */ /* 0x000fca00078e000a */
[----:B------:R0:W3:Y:S04]  /*38f80*/  @!P4 LDG.E.U16 R7, [R2.64] ;  /* 0x000000080207c981 */ /* 0x0000e8000c1e1500 */
[----:B----4-:R-:W-:Y:S01]  /*38f90*/  STL [R1+0x2068], R26 ;  /* 0x0020681a01007387 */ /* 0x010fe20000100800 */
[----:B------:R-:W4:Y:S02]  /*38fa0*/  LDL R14, [R1+0x15e4] ;  /* 0x0015e400010e7983 */ /* 0x000f240000100800 */
[----:B------:R-:W4:Y:S01]  /*38fb0*/  LDL R13, [R1+0x15f0] ;  /* 0x0015f000010d7983 */ /* 0x000f220000100800 */
[----:B------:R-:W-:Y:S01]  /*38fc0*/  PRMT R6, RZ, 0x7610, R6 ;  /* 0x00007610ff067816 */ /* 0x000fe20000000006 */
[----:B0-----:R-:W-:Y:S01]  /*38fd0*/  @!P0 IMAD.MOV.U32 R3, RZ, RZ, R8 ;  /* 0x000000ffff038224 */ /* 0x001fe200078e0008 */
[----:B------:R-:W-:Y:S01]  /*38fe0*/  STL [R1+0x206c], R23 ;  /* 0x00206c1701007387 */ /* 0x000fe20000100800 */
[----:B------:R-:W4:Y:S02]  /*38ff0*/  LDL R12, [R1+0x15ec] ;  /* 0x0015ec00010c7983 */ /* 0x000f240000100800 */
[----:B------:R-:W4:Y:S02]  /*39000*/  LDL R11, [R1+0x15f8] ;  /* 0x0015f800010b7983 */ /* 0x000f240000100800 */
[----:B------:R-:W4:Y:S01]  /*39010*/  LDL R10, [R1+0x1664] ;  /* 0x00166400010a7983 */ /* 0x000f220000100800 */
[----:B------:R-:W4:Y:S01]  /*39020*/  LDL R9, [R1+0x1670] ;  /* 0x0016700001097983 */ /* 0x000f220000100800 */
[----:B--2---:R-:W-:-:S05]  /*39030*/  @!P0 IMAD.MOV.U32 R2, RZ, RZ, R0 ;  /* 0x000000ffff028224 */ /* 0x004fca00078e0000 */
[----:B------:R4:W2:Y:S04]  /*39040*/  @!P0 LDG.E.U16 R6, [R2.64] ;  /* 0x0000000802068981 */ /* 0x0008a8000c1e1500 */
[----:B---3--:R0:W-:Y:S01]  /*39050*/  STL [R1+0x2070], R7 ;  /* 0x0020700701007387 */ /* 0x0081e20000100800 */
[----:B------:R-:W3:Y:S02]  /*39060*/  LDL R8, [R1+0x166c] ;  /* 0x00166c0001087983 */ /* 0x000ee40000100800 */
[----:B------:R-:W3:Y:S01]  /*39070*/  LDL R0, [R1+0x1678] ;  /* 0x0016780001007983 */ /* 0x000ee20000100800 */
[----:B------:R-:W-:Y:S02]  /*39080*/  PRMT R5, RZ, 0x7610, R5 ;  /* 0x00007610ff057816 */ /* 0x000fe40000000005 */
[----:B------:R-:W-:Y:S01]  /*39090*/  PRMT R4, RZ, 0x7610, R4 ;  /* 0x00007610ff047816 */ /* 0x000fe20000000004 */
[----:B----4-:R-:W-:-:S02]  /*390a0*/  @!P4 IMAD.MOV.U32 R2, RZ, RZ, R13 ;  /* 0x000000ffff02c224 */ /* 0x010fc400078e000d */
[----:B------:R-:W-:-:S05]  /*390b0*/  @!P4 IMAD.MOV.U32 R3, RZ, RZ, R14 ;  /* 0x000000ffff03c224 */ /* 0x000fca00078e000e */
[----:B------:R1:W3:Y:S02]  /*390c0*/  @!P4 LDG.E.U16 R5, [R2.64] ;  /* 0x000000080205c981 */ /* 0x0002e4000c1e1500 */
[----:B-1----:R-:W-:Y:S02]  /*390d0*/  @!P0 IMAD.MOV.U32 R2, RZ, RZ, R11 ;  /* 0x000000ffff028224 */ /* 0x002fe400078e000b */
[----:B------:R-:W-:-:S05]  /*390e0*/  @!P0 IMAD.MOV.U32 R3, RZ, RZ, R12 ;  /* 0x000000ffff038224 */ /* 0x000fca00078e000c */
[----:B------:R1:W3:Y:S04]  /*390f0*/  @!P0 LDG.E.U16 R4, [R2.64] ;  /* 0x0000000802048981 */ /* 0x0002e8000c1e1500 */
[----:B--2---:R2:W-:Y:S01]  /*39100*/  STL [R1+0x2074], R6 ;  /* 0x0020740601007387 */ /* 0x0045e20000100800 */
[----:B0-----:R-:W4:Y:S03]  /*39110*/  LDL R7, [R1+0x618] ;  /* 0x0006180001077983 */ /* 0x001f260000100800 */
[----:B--2---:R-:W2:Y:S01]  /*39120*/  LDL R6, [R1+0x61c] ;  /* 0x00061c0001067983 */ /* 0x004ea20000100800 */
[----:B-1----:R-:W-:Y:S01]  /*39130*/  PRMT R3, RZ, 0x7610, R3 ;  /* 0x00007610ff037816 */ /* 0x002fe20000000003 */
[----:B------:R-:W-:-:S02]  /*39140*/  @!P4 IMAD.MOV.U32 R11, RZ, RZ, R10 ;  /* 0x000000ffff0bc224 */ /* 0x000fc400078e000a */
[----:B------:R-:W-:Y:S01]  /*39150*/  @!P4 IMAD.MOV.U32 R10, RZ, RZ, R9 ;  /* 0x000000ffff0ac224 */ /* 0x000fe200078e0009 */
[----:B------:R-:W-:-:S04]  /*39160*/  PRMT R2, RZ, 0x7610, R2 ;  /* 0x00007610ff027816 */ /* 0x000fc80000000002 */
[----:B------:R3:W2:Y:S02]  /*39170*/  @!P4 LDG.E.U16 R3, [R10.64] ;  /* 0x000000080a03c981 */ /* 0x0006a4000c1e1500 */
[----:B---3--:R-:W-:Y:S02]  /*39180*/  @!P0 IMAD.MOV.U32 R10, RZ, RZ, R0 ;  /* 0x000000ffff0a8224 */ /* 0x008fe400078e0000 */
[----:B------:R-:W-:-:S05]  /*39190*/  @!P0 IMAD.MOV.U32 R11, RZ, RZ, R8 ;  /* 0x000000ffff0b8224 */ /* 0x000fca00078e0008 */
[----:B------:R4:W3:Y:S01]  /*391a0*/  @!P0 LDG.E.U16 R2, [R10.64] ;  /* 0x000000080a028981 */ /* 0x0008e2000c1e1500 */
[----:B------:R-:W-:-:S03]  /*391b0*/  PRMT R21, RZ, 0x7610, R21 ;  /* 0x00007610ff157816 */ /* 0x000fc60000000015 */
[----:B------:R0:W-:Y:S01]  /*391c0*/  STL [R1+0x2064], R5 ;  /* 0x0020640501007387 */ /* 0x0001e20000100800 */
[----:B------:R1:W-:Y:S03]  /*391d0*/  STL [R1+0x2078], R4 ;  /* 0x0020780401007387 */ /* 0x0003e60000100800 */
[----:B0-----:R-:W3:Y:S04]  /*391e0*/  LDL R5, [R1+0x610] ;  /* 0x0006100001057983 */ /* 0x001ee80000100800 */
[----:B-1----:R-:W3:Y:S01]  /*391f0*/  LDL R4, [R1+0x614] ;  /* 0x0006140001047983 */ /* 0x002ee20000100800 */
[----:B----4-:R-:W-:Y:S02]  /*39200*/  @!P4 IMAD.MOV.U32 R11, RZ, RZ, R7 ;  /* 0x000000ffff0bc224 */ /* 0x010fe400078e0007 */
[----:B--2---:R-:W-:-:S05]  /*39210*/  @!P4 IMAD.MOV.U32 R10, RZ, RZ, R6 ;  /* 0x000000ffff0ac224 */ /* 0x004fca00078e0006 */
[----:B------:R0:W2:Y:S04]  /*39220*/  @!P4 LDG.E.U16 R21, [R10.64] ;  /* 0x000000080a15c981 */ /* 0x0000a8000c1e1500 */
[----:B------:R1:W-:Y:S01]  /*39230*/  STL [R1+0x207c], R3 ;  /* 0x00207c0301007387 */ /* 0x0003e20000100800 */
[----:B------:R-:W4:Y:S03]  /*39240*/  LDL R0, [R1+0x60c] ;  /* 0x00060c0001007983 */ /* 0x000f260000100800 */
[----:B-1----:R-:W4:Y:S04]  /*39250*/  LDL R3, [R1+0x608] ;  /* 0x0006080001037983 */ /* 0x002f280000100800 */
[----:B---3--:R1:W-:Y:S01]  /*39260*/  STL [R1+0x2080], R2 ;  /* 0x0020800201007387 */ /* 0x0083e20000100800 */
[----:B------:R-:W3:Y:S02]  /*39270*/  LDL R8, [R1+0x5ec] ;  /* 0x0005ec0001087983 */ /* 0x000ee40000100800 */
[----:B------:R-:W3:Y:S02]  /*39280*/  LDL R7, [R1+0x5f0] ;  /* 0x0005f00001077983 */ /* 0x000ee40000100800 */
[----:B------:R-:W3:Y:S01]  /*39290*/  LDL R6, [R1+0x1574] ;  /* 0x0015740001067983 */ /* 0x000ee20000100800 */
[----:B-1----:R-:W3:Y:S01]  /*392a0*/  LDL R2, [R1+0x1580] ;  /* 0x0015800001027983 */ /* 0x002ee20000100800 */
[----:B0-----:R-:W-:-:S02]  /*392b0*/  @!P0 IMAD.MOV.U32 R11, RZ, RZ, R5 ;  /* 0x000000ffff0b8224 */ /* 0x001fc400078e0005 */
[----:B------:R-:W-:Y:S01]  /*392c0*/  @!P0 IMAD.MOV.U32 R10, RZ, RZ, R4 ;  /* 0x000000ffff0a8224 */ /* 0x000fe200078e0004 */
[----:B------:R-:W-:-:S06]  /*392d0*/  PRMT R18, RZ, 0x7610, R18 ;  /* 0x00007610ff127816 */ /* 0x000fcc0000000012 */
[----:B------:R4:W3:Y:S04]  /*392e0*/  @!P0 LDG.E.U16 R18, [R10.64] ;  /* 0x000000080a128981 */ /* 0x0008e8000c1e1500 */
[----:B--2---:R-:W-:Y:S01]  /*392f0*/  STL [R1+0x2038], R21 ;  /* 0x0020381501007387 */ /* 0x004fe20000100800 */
[----:B------:R-:W2:Y:S02]  /*39300*/  LDL R5, [R1+0x157c] ;  /* 0x00157c0001057983 */ /* 0x000ea40000100800 */
[----:B------:R-:W2:Y:S01]  /*39310*/  LDL R4, [R1+0x1588] ;  /* 0x0015880001047983 */ /* 0x000ea20000100800 */
[----:B------:R-:W-:Y:S01]  /*39320*/  PRMT R16, RZ, 0x7610, R16 ;  /* 0x00007610ff107816 */ /* 0x000fe20000000010 */
[----:B----4-:R-:W-:Y:S02]  /*39330*/  @!P4 IMAD.MOV.U32 R10, RZ, RZ, R0 ;  /* 0x000000ffff0ac224 */ /* 0x010fe400078e0000 */
[----:B------:R-:W-:-:S05]  /*39340*/  @!P4 IMAD.MOV.U32 R11, RZ, RZ, R3 ;  /* 0x000000ffff0bc224 */ /* 0x000fca00078e0003 */
[----:B------:R0:W4:Y:S01]  /*39350*/  @!P4 LDG.E.U16 R16, [R10.64] ;  /* 0x000000080a10c981 */ /* 0x000122000c1e1500 */
[----:B---3--:R-:W-:Y:S02]  /*39360*/  @!P0 IMAD.MOV.U32 R13, RZ, RZ, R8 ;  /* 0x000000ffff0d8224 */ /* 0x008fe400078e0008 */
[----:B------:R-:W-:Y:S01]  /*39370*/  @!P0 IMAD.MOV.U32 R12, RZ, RZ, R7 ;  /* 0x000000ffff0c8224 */ /* 0x000fe200078e0007 */
[----:B0-----:R-:W-:Y:S02]  /*39380*/  PRMT R10, RZ, 0x7610, R10 ;  /* 0x00007610ff0a7816 */ /* 0x001fe4000000000a */
[----:B------:R-:W-:-:S04]  /*39390*/  PRMT R11, RZ, 0x7610, R11 ;  /* 0x00007610ff0b7816 */ /* 0x000fc8000000000b */
[----:B------:R0:W3:Y:S02]  /*393a0*/  @!P0 LDG.E.U16 R10, [R12.64] ;  /* 0x000000080c0a8981 */ /* 0x0000e4000c1e1500 */
[----:B0-----:R-:W-:Y:S02]  /*393b0*/  @!P4 IMAD.MOV.U32 R12, RZ, RZ, R2 ;  /* 0x000000ffff0cc224 */ /* 0x001fe400078e0002 */
[----:B------:R-:W-:-:S05]  /*393c0*/  @!P4 IMAD.MOV.U32 R13, RZ, RZ, R6 ;  /* 0x000000ffff0dc224 */ /* 0x000fca00078e0006 */
[----:B------:R0:W3:Y:S02]  /*393d0*/  @!P4 LDG.E.U16 R11, [R12.64] ;  /* 0x000000080c0bc981 */ /* 0x0000e4000c1e1500 */
[----:B0-----:R-:W-:Y:S02]  /*393e0*/  PRMT R12, RZ, 0x7610, R12 ;  /* 0x00007610ff0c7816 */ /* 0x001fe4000000000c */
[----:B------:R-:W-:Y:S01]  /*393f0*/  STL [R1+0x203c], R18 ;  /* 0x00203c1201007387 */ /* 0x000fe20000100800 */
[----:B------:R-:W3:Y:S02]  /*39400*/  LDL R3, [R1+0x15f4] ;  /* 0x0015f40001037983 */ /* 0x000ee40000100800 */
[----:B------:R-:W3:Y:S02]  /*39410*/  LDL R0, [R1+0x1600] ;  /* 0x0016000001007983 */ /* 0x000ee40000100800 */
[----:B--2---:R-:W-:Y:S02]  /*39420*/  @!P0 IMAD.MOV.U32 R15, RZ, RZ, R5 ;  /* 0x000000ffff0f8224 */ /* 0x004fe400078e0005 */
[----:B------:R-:W-:-:S05]  /*39430*/  @!P0 IMAD.MOV.U32 R14, RZ, RZ, R4 ;  /* 0x000000ffff0e8224 */ /* 0x000fca00078e0004 */
[----:B------:R0:W2:Y:S04]  /*39440*/  @!P0 LDG.E.U16 R12, [R14.64] ;  /* 0x000000080e0c8981 */ /* 0x0000a8000c1e1500 */
[----:B----4-:R-:W-:Y:S04]  /*39450*/  STL [R1+0x2018], R16 ;  /* 0x0020181001007387 */ /* 0x010fe80000100800 */
[----:B---3--:R1:W-:Y:S01]  /*39460*/  STL [R1+0x201c], R10 ;  /* 0x00201c0a01007387 */ /* 0x0083e20000100800 */
[----:B------:R-:W3:Y:S03]  /*39470*/  LDL R2, [R1+0x1608] ;  /* 0x0016080001027983 */ /* 0x000ee60000100800 */
[----:B-1----:R-:W4:Y:S04]  /*39480*/  LDL R10, [R1+0x15fc] ;  /* 0x0015fc00010a7983 */ /* 0x002f280000100800 */
[----:B------:R-:W-:Y:S01]  /*39490*/  STL [R1+0x2040], R11 ;  /* 0x0020400b01007387 */ /* 0x000fe20000100800 */
[----:B------:R-:W4:Y:S02]  /*394a0*/  LDL R9, [R1+0x1674] ;  /* 0x0016740001097983 */ /* 0x000f240000100800 */
[----:B------:R-:W4:Y:S01]  /*394b0*/  LDL R8, [R1+0x1680] ;  /* 0x0016800001087983 */ /* 0x000f220000100800 */
[----:B------:R-:W-:Y:S01]  /*394c0*/  PRMT R13, RZ, 0x7610, R13 ;  /* 0x00007610ff0d7816 */ /* 0x000fe2000000000d */
[----:B0-----:R-:W-:-:S02]  /*394d0*/  @!P4 IMAD.MOV.U32 R15, RZ, RZ, R3 ;  /* 0x000000ffff0fc224 */ /* 0x001fc400078e0003 */
[----:B------:R-:W-:-:S05]  /*394e0*/  @!P4 IMAD.MOV.U32 R14, RZ, RZ, R0 ;  /* 0x000000ffff0ec224 */ /* 0x000fca00078e0000 */
[----:B------:R3:W4:Y:S04]  /*394f0*/  @!P4 LDG.E.U16 R13, [R14.64] ;  /* 0x000000080e0dc981 */ /* 0x000728000c1e1500 */
[----:B--2---:R-:W-:Y:S01]  /*39500*/  STL [R1+0x2044], R12 ;  /* 0x0020440c01007387 */ /* 0x004fe20000100800 */
[----:B------:R-:W2:Y:S02]  /*39510*/  LDL R7, [R1+0x1688] ;  /* 0x0016880001077983 */ /* 0x000ea40000100800 */
[----:B------:R-:W2:Y:S02]  /*39520*/  LDL R6, [R1+0x1584] ;  /* 0x0015840001067983 */ /* 0x000ea40000100800 */
[----:B------:R-:W2:Y:S01]  /*39530*/  LDL R5, [R1+0x1590] ;  /* 0x0015900001057983 */ /* 0x000ea20000100800 */
[----:B------:R-:W2:Y:S04]  /*39540*/  LDL R4, [R1+0x158c] ;  /* 0x00158c0001047983 */ /* 0x000ea80000100800 */
[----:B------:R-:W2:Y:S01]  /*39550*/  LDL R3, [R1+0x1598] ;  /* 0x0015980001037983 */ /* 0x000ea20000100800 */
[----:B------:R-:W-:-:S02]  /*39560*/  PRMT R17, RZ, 0x7610, R17 ;  /* 0x00007610ff117816 */ /* 0x000fc40000000011 */
[----:B------:R-:W-:Y:S02]  /*39570*/  PRMT R19, RZ, 0x7610, R19 ;  /* 0x00007610ff137816 */ /* 0x000fe40000000013 */
[----:B------:R-:W-:Y:S02]  /*39580*/  PRMT R20, RZ, 0x7610, R20 ;  /* 0x00007610ff147816 */ /* 0x000fe40000000014 */
[----:B------:R-:W-:Y:S02]  /*39590*/  PRMT R22, RZ, 0x7610, R22 ;  /* 0x00007610ff167816 */ /* 0x000fe40000000016 */
[----:B------:R-:W-:Y:S01]  /*395a0*/  PRMT R24, RZ, 0x7610, R24 ;  /* 0x00007610ff187816 */ /* 0x000fe20000000018 */
[----:B------:R-:W2:Y:S01]  /*395b0*/  LDL R0, [R1+0x1610] ;  /* 0x0016100001007983 */ /* 0x000ea20000100800 */
[----:B---3--:R-:W-:Y:S02]  /*395c0*/  @!P0 IMAD.MOV.U32 R14, RZ, RZ, R2 ;  /* 0x000000ffff0e8224 */ /* 0x008fe400078e0002 */
[----:B----4-:R-:W-:-:S05]  /*395d0*/  @!P0 IMAD.MOV.U32 R15, RZ, RZ, R10 ;  /* 0x000000ffff0f8224 */ /* 0x010fca00078e000a */
[----:B------:R0:W3:Y:S02]  /*395e0*/  @!P0 LDG.E.U16 R17, [R14.64] ;  /* 0x000000080e118981 */ /* 0x0000e4000c1e1500 */
[----:B0-----:R-:W-:Y:S02]  /*395f0*/  @!P4 IMAD.MOV.U32 R14, RZ, RZ, R8 ;  /* 0x000000ffff0ec224 */ /* 0x001fe400078e0008 */
[----:B------:R-:W-:-:S05]  /*39600*/  @!P4 IMAD.MOV.U32 R15, RZ, RZ, R9 ;  /* 0x000000ffff0fc224 */ /* 0x000fca00078e0009 */
[----:B------:R0:W4:Y:S02]  /*39610*/  @!P4 LDG.E.U16 R19, [R14.64] ;  /* 0x000000080e13c981 */ /* 0x000124000c1e1500 */
[----:B0-----:R-:W-:Y:S02]  /*39620*/  @!P0 IMAD.MOV.U32 R15, RZ, RZ, R28 ;  /* 0x000000ffff0f8224 */ /* 0x001fe400078e001c */
[----:B------:R-:W-:Y:S01]  /*39630*/  STL [R1+0x2048], R13 ;  /* 0x0020480d01007387 */ /* 0x000fe20000100800 */
[----:B------:R-:W4:Y:S02]  /*39640*/  LDL R2, [R1+0x1604] ;  /* 0x0016040001027983 */ /* 0x000f240000100800 */
[----:B--2---:R-:W-:-:S05]  /*39650*/  @!P0 IMAD.MOV.U32 R14, RZ, RZ, R7 ;  /* 0x000000ffff0e8224 */ /* 0x004fca00078e0007 */
[----:B------:R0:W2:Y:S02]  /*39660*/  @!P0 LDG.E.U16 R20, [R14.64] ;  /* 0x000000080e148981 */ /* 0x0000a4000c1e1500 */
[----:B0-----:R-:W-:Y:S02]  /*39670*/  @!P4 IMAD.MOV.U32 R14, RZ, RZ, R5 ;  /* 0x000000ffff0ec224 */ /* 0x001fe400078e0005 */
[----:B------:R-:W-:-:S05]  /*39680*/  @!P4 IMAD.MOV.U32 R15, RZ, RZ, R6 ;  /* 0x000000ffff0fc224 */ /* 0x000fca00078e0006 */
[----:B------:R0:W2:Y:S02]  /*39690*/  @!P4 LDG.E.U16 R22, [R14.64] ;  /* 0x000000080e16c981 */ /* 0x0000a4000c1e1500 */
[----:B0-----:R-:W-:Y:S02]  /*396a0*/  @!P0 IMAD.MOV.U32 R14, RZ, RZ, R3 ;  /* 0x000000ffff0e8224 */ /* 0x001fe400078e0003 */
[----:B------:R-:W-:-:S05]  /*396b0*/  @!P0 IMAD.MOV.U32 R15, RZ, RZ, R4 ;  /* 0x000000ffff0f8224 */ /* 0x000fca00078e0004 */
[----:B------:R0:W2:Y:S04]  /*396c0*/  @!P0 LDG.E.U16 R24, [R14.64] ;  /* 0x000000080e188981 */ /* 0x0000a8000c1e1500 */
[----:B---3--:R-:W-:Y:S01]  /*396d0*/  STL [R1+0x204c], R17 ;  /* 0x00204c1101007387 */ /* 0x008fe20000100800 */
[----:B------:R-:W-:-:S03]  /*396e0*/  PRMT R25, RZ, 0x7610, R25 ;  /* 0x00007610ff197816 */ /* 0x000fc60000000019 */
[----:B----4-:R-:W-:Y:S01]  /*396f0*/  STL [R1+0x2050], R19 ;  /* 0x0020501301007387 */ /* 0x010fe20000100800 */
[----:B------:R-:W-:Y:S02]  /*39700*/  STL [R1+0x1738], R28 ;  /* 0x0017381c01007387 */ /* 0x000fe40000100800 */
[----:B0-----:R-:W-:Y:S02]  /*39710*/  @!P4 IMAD.MOV.U32 R14, RZ, RZ, R0 ;  /* 0x000000ffff0ec224 */ /* 0x001fe400078e0000 */
[----:B------:R-:W-:-:S05]  /*39720*/  @!P4 IMAD.MOV.U32 R15, RZ, RZ, R2 ;  /* 0x000000ffff0fc224 */ /* 0x000fca00078e0002 */
[----:B------:R0:W3:Y:S04]  /*39730*/  @!P4 LDG.E.U16 R25, [R14.64] ;  /* 0x000000080e19c981 */ /* 0x0000e8000c1e1500 */
[----:B--2---:R-:W-:Y:S04]  /*39740*/  STL [R1+0x2054], R20 ;  /* 0x0020541401007387 */ /* 0x004fe80000100800 */
[----:B------:R-:W-:Y:S04]  /*39750*/  STL [R1+0x2020], R22 ;  /* 0x0020201601007387 */ /* 0x000fe80000100800 */
[----:B------:R1:W-:Y:S04]  /*39760*/  STL [R1+0x2024], R24 ;  /* 0x0020241801007387 */ /* 0x0003e80000100800 */
[----:B-1----:R-:W2:Y:S01]  /*39770*/  LDL.LU R24, [R1+0x214] ;  /* 0x0002140001187983 */ /* 0x002ea20000300800 */
[----:B------:R-:W4:Y:S02]  /*39780*/  LDL.LU R22, [R1+0x210] ;  /* 0x0002100001167983 */ /* 0x000f240000300800 */
        /* <DEDUP_REMOVED lines=21> */
[----:B0-----:R-:W2:Y:S01]  /*398e0*/  LDL R14, [R1+0x160c] ;  /* 0x00160c00010e7983 */ /* 0x001ea20000100800 */
[----:B------:R-:W2:Y:S04]  /*398f0*/  LDL R15, [R1+0x1618] ;  /* 0x00161800010f7983 */ /* 0x000ea80000100800 */
[----:B---3--:R0:W-:Y:S04]  /*39900*/  STL [R1+0x2028], R25 ;  /* 0x0020281901007387 */ /* 0x0081e80000100800 */
[----:B0-----:R-:W3:Y:S01]  /*39910*/  LDL.LU R25, [R1+0x240] ;  /* 0x0002400001197983 */ /* 0x001ee20000300800 */
[----:B------:R-:W-:-:S03]  /*39920*/  PRMT R27, RZ, 0x7610, R27 ;  /* 0x00007610ff1b7816 */ /* 0x000fc6000000001b */
[----:B------:R-:W0:Y:S01]  /*39930*/  S2R R0, SR_TID.X ;  /* 0x0000000000007919 */ /* 0x000e220000002100 */
[----:B--2---:R-:W-:-:S04]  /*39940*/  @!P0 LOP3.LUT R15, R15, R14, RZ, 0x3c, !PT ;  /* 0x0000000e0f0f8212 */ /* 0x004fc800078e3cff */
[----:B------:R-:W-:-:S04]  /*39950*/  @!P0 LOP3.LUT R14, R15, R14, RZ, 0x3c, !PT ;  /* 0x0000000e0f0e8212 */ /* 0x000fc800078e3cff */
[----:B------:R-:W-:-:S05]  /*39960*/  @!P0 LOP3.LUT R15, R15, R14, RZ, 0x3c, !PT ;  /* 0x0000000e0f0f8212 */ /* 0x000fca00078e3cff */
[----:B------:R-:W2:Y:S01]  /*39970*/  @!P0 LDG.E.U16 R27, [R14.64] ;  /* 0x000000080e1b8981 */ /* 0x000ea2000c1e1500 */
[----:B0-----:R-:W-:-:S05]  /*39980*/  LOP3.LUT R0, R0, 0x7f, RZ, 0xc0, !PT ;  /* 0x0000007f00007812 */ /* 0x001fca00078ec0ff */
[----:B------:R-:W-:-:S05]  /*39990*/  IMAD.SHL.U32 R26, R0, 0x2, RZ ;  /* 0x00000002001a7824 */ /* 0x000fca00078e00ff */
[----:B------:R-:W-:-:S05]  /*399a0*/  LOP3.LUT R26, R26, 0x20, RZ, 0x3c, !PT ;  /* 0x000000201a1a7812 */ /* 0x000fca00078e3cff */
[----:B---3--:R-:W-:Y:S01]  /*399b0*/  STS.U16 [R26+0x13500], R25 ;  /* 0x013500191a007388 */ /* 0x008fe20000000400 */
[----:B------:R-:W-:Y:S02]  /*399c0*/  STS.U16 [R26+0x14400], R24 ;  /* 0x014400181a007388 */ /* 0x000fe40000000400 */
[----:B----4-:R-:W-:Y:S02]  /*399d0*/  STS.U16 [R26+0x14500], R22 ;  /* 0x014500161a007388 */ /* 0x010fe40000000400 */
        /* <DEDUP_REMOVED lines=18> */
[----:B------:R0:W-:Y:S02]  /*39b00*/  STS.U16 [R26+0x1e400], R29 ;  /* 0x01e4001d1a007388 */ /* 0x0001e40000000400 */
[----:B------:R1:W-:Y:S01]  /*39b10*/  STS.U16 [R26+0x1e500], R9 ;  /* 0x01e500091a007388 */ /* 0x0003e20000000400 */
[----:B--2---:R2:W-:Y:S01]  /*39b20*/  STL [R1+0x202c], R27 ;  /* 0x00202c1b01007387 */ /* 0x0045e20000100800 */
[----:B0-----:R-:W3:Y:S02]  /*39b30*/  LDL.LU R29, [R1+0x48] ;  /* 0x00004800011d7983 */ /* 0x001ee40000300800 */
[----:B-1----:R-:W4:Y:S01]  /*39b40*/  LDL.LU R9, [R1+0x588] ;  /* 0x0005880001097983 */ /* 0x002f220000300800 */
[----:B--2---:R-:W2:Y:S01]  /*39b50*/  LDL.LU R27, [R1+0x560] ;  /* 0x00056000011b7983 */ /* 0x004ea20000300800 */
[----:B------:R-:W-:-:S02]  /*39b60*/  IMAD.SHL.U32 R0, R0, 0x2, RZ ;  /* 0x0000000200007824 */ /* 0x000fc400078e00ff */
[----:B------:R-:W-:Y:S01]  /*39b70*/  STS.U16 [R26+0x1f400], R8 ;  /* 0x01f400081a007388 */ /* 0x000fe20000000400 */
[----:B--2---:R0:W-:Y:S04]  /*39b80*/  STL [R1+0x20b4], R27 ;  /* 0x0020b41b01007387 */ /* 0x0041e80000100800 */
        /* <DEDUP_REMOVED lines=21> */
[----:B------:R-:W-:Y:S01]  /*39ce0*/  LOP3.LUT R0, R0, 0x30, RZ, 0x3c, !PT ;  /* 0x0000003000007812 */ /* 0x000fe200078e3cff */
[----:B------:R-:W2:Y:S02]  /*39cf0*/  LDL.LU R6, [R1+0x3cc] ;  /* 0x0003cc0001067983 */ /* 0x000ea40000300800 */
[----:B------:R-:W2:Y:S01]  /*39d00*/  LDL.LU R8, [R1+0x358] ;  /* 0x0003580001087983 */ /* 0x000ea20000300800 */
[----:B------:R-:W2:Y:S04]  /*39d10*/  LDL.LU R7, [R1+0x354] ;  /* 0x0003540001077983 */ /* 0x000ea80000300800 */
[----:B---3--:R0:W-:Y:S01]  /*39d20*/  STS.U16 [R26+0x1f500], R29 ;  /* 0x01f5001d1a007388 */ /* 0x0081e20000000400 */
[----:B------:R-:W3:Y:S02]  /*39d30*/  LDL.LU R23, [R1+0x330] ;  /* 0x0003300001177983 */ /* 0x000ee40000300800 */
[----:B----4-:R1:W-:Y:S01]  /*39d40*/  STS.U16 [R0+0x600], R9 ;  /* 0x0006000900007388 */ /* 0x0103e20000000400 */
[----:B0-----:R-:W4:Y:S01]  /*39d50*/  LDL.LU R29, [R1+0x32c] ;  /* 0x00032c00011d7983 */ /* 0x001f220000300800 */
[----:B------:R-:W3:Y:S02]  /*39d60*/  LDL.LU R26, [R1+0x308] ;  /* 0x00030800011a7983 */ /* 0x000ee40000300800 */
[----:B-1----:R-:W3:Y:S01]  /*39d70*/  LDL.LU R9, [R1+0x304] ;  /* 0x0003040001097983 */ /* 0x002ee20000300800 */
[----:B--2---:R0:W-:Y:S04]  /*39d80*/  STS.U16 [R0+0x700], R27 ;  /* 0x0007001b00007388 */ /* 0x0041e80000000400 */
[----:B0-----:R-:W2:Y:S04]  /*39d90*/  LDL.LU R27, [R1+0x20b4] ;  /* 0x0020b400011b7983 */ /* 0x001ea80000300800 */
[----:B--2---:R-:W-:Y:S01]  /*39da0*/  STS.U16 [R0+0x1600], R27 ;  /* 0x0016001b00007388 */ /* 0x004fe20000000400 */
        /* <DEDUP_REMOVED lines=21> */
[----:B------:R0:W-:Y:S02]  /*39f00*/  STS.U16 [R0+0xc600], R8 ;  /* 0x00c6000800007388 */ /* 0x0001e40000000400 */
[----:B------:R-:W-:Y:S01]  /*39f10*/  STS.U16 [R0+0xc700], R7 ;  /* 0x00c7000700007388 */ /* 0x000fe20000000400 */
[----:B---3--:R-:W-:Y:S01]  /*39f20*/  STS.U16 [R0+0xd600], R23 ;  /* 0x00d6001700007388 */ /* 0x008fe20000000400 */
[----:B----4-:R1:W-:Y:S03]  /*39f30*/  STS.U16 [R0+0xd700], R29 ;  /* 0x00d7001d00007388 */ /* 0x0103e60000000400 */
[----:B0-----:R-:W2:Y:S01]  /*39f40*/  LDL.LU R8, [R1+0x2e0] ;  /* 0x0002e00001087983 */ /* 0x001ea20000300800 */
[----:B-1----:R-:W3:Y:S02]  /*39f50*/  LDL.LU R29, [R1+0x2dc] ;  /* 0x0002dc00011d7983 */ /* 0x002ee40000300800 */
[----:B------:R-:W4:Y:S02]  /*39f60*/  LDL.LU R27, [R1+0x2b4] ;  /* 0x0002b400011b7983 */ /* 0x000f240000300800 */
[----:B------:R-:W-:Y:S01]  /*39f70*/  STS.U16 [R0+0xe600], R26 ;  /* 0x00e6001a00007388 */ /* 0x000fe20000000400 */
[----:B------:R-:W-:Y:S04]  /*39f80*/  STS.U16 [R0+0xe700], R9 ;  /* 0x00e7000900007388 */ /* 0x000fe80000000400 */
[----:B----4-:R0:W-:Y:S04]  /*39f90*/  STL [R1+0x20b0], R27 ;  /* 0x0020b01b01007387 */ /* 0x0101e80000100800 */
[----:B0-----:R-:W4:Y:S01]  /*39fa0*/  LDL.LU R27, [R1+0x2b8] ;  /* 0x0002b800011b7983 */ /* 0x001f220000300800 */
[----:B------:R-:W4:Y:S02]  /*39fb0*/  LDL.LU R14, [R1+0x290] ;  /* 0x00029000010e7983 */ /* 0x000f240000300800 */
        /* <DEDUP_REMOVED lines=22> */
[----:B------:R-:W4:Y:S04]  /*3a120*/  LDL.LU R23, [R1+0x60] ;  /* 0x0000600001177983 */ /* 0x000f280000300800 */
[----:B--2---:R0:W-:Y:S01]  /*3a130*/  STS.U16 [R0+0xf600], R8 ;  /* 0x00f6000800007388 */ /* 0x0041e20000000400 */
[----:B------:R-:W2:Y:S02]  /*3a140*/  LDL.LU R26, [R1+0x5c] ;  /* 0x00005c00011a7983 */ /* 0x000ea40000300800 */
[----:B---3--:R1:W-:Y:S01]  /*3a150*/  STS.U16 [R0+0xf700], R29 ;  /* 0x00f7001d00007388 */ /* 0x0083e20000000400 */
[----:B0-----:R-:W3:Y:S01]  /*3a160*/  LDL.LU R8, [R1+0x58] ;  /* 0x0000580001087983 */ /* 0x001ee20000300800 */
[----:B-1----:R-:W2:Y:S03]  /*3a170*/  LDL.LU R29, [R1+0x54] ;  /* 0x00005400011d7983 */ /* 0x002ea60000300800 */
[----:B----4-:R0:W-:Y:S04]  /*3a180*/  STS.U16 [R0+0x10600], R27 ;  /* 0x0106001b00007388 */ /* 0x0101e80000000400 */
[----:B0-----:R-:W4:Y:S04]  /*3a190*/  LDL.LU R27, [R1+0x20b0] ;  /* 0x0020b000011b7983 */ /* 0x001f280000300800 */
[----:B----4-:R-:W-:Y:S01]  /*3a1a0*/  STS.U16 [R0+0x10700], R27 ;  /* 0x0107001b00007388 */ /* 0x010fe20000000400 */
        /* <DEDUP_REMOVED lines=24> */
[----:B--2---:R-:W-:Y:S02]  /*3a330*/  STS.U16 [R0+0x1d600], R26 ;  /* 0x01d6001a00007388 */ /* 0x004fe40000000400 */
[----:B---3--:R-:W-:Y:S02]  /*3a340*/  STS.U16 [R0+0x1d700], R8 ;  /* 0x01d7000800007388 */ /* 0x008fe40000000400 */
[----:B------:R0:W-:Y:S02]  /*3a350*/  STS.U16 [R0+0x1e600], R29 ;  /* 0x01e6001d00007388 */ /* 0x0001e40000000400 */
[----:B0-----:R-:W2:Y:S01]  /*3a360*/  LDL.LU R29, [R1+0x50] ;  /* 0x00005000011d7983 */ /* 0x001ea20000300800 */
[----:B------:R-:W3:Y:S03]  /*3a370*/  LDL.LU R14, [R1+0x57c] ;  /* 0x00057c00010e7983 */ /* 0x000ee60000300800 */
[----:B---3--:R0:W-:Y:S04]  /*3a380*/  STL [R1+0x20a4], R14 ;  /* 0x0020a40e01007387 */ /* 0x0081e80000100800 */
[----:B0-----:R-:W3:Y:S04]  /*3a390*/  LDL.LU R14, [R1+0xc] ;  /* 0x00000c00010e7983 */ /* 0x001ee80000300800 */
[----:B------:R-:W0:Y:S04]  /*3a3a0*/  S2R R9, SR_TID.X ;  /* 0x0000000000097919 */ /* 0x000e280000002100 */
[----:B---3--:R1:W-:Y:S04]  /*3a3b0*/  STL [R1+0x20ac], R14 ;  /* 0x0020ac0e01007387 */ /* 0x0083e80000100800 */
[----:B-1----:R-:W3:Y:S01]  /*3a3c0*/  LDL.LU R14, [R1+0x10] ;  /* 0x00001000010e7983 */ /* 0x002ee20000300800 */
[----:B------:R-:W4:Y:S01]  /*3a3d0*/  LDL.LU R15, [R1+0x558] ;  /* 0x00055800010f7983 */ /* 0x000f220000300800 */
[----:B0-----:R-:W-:-:S02]  /*3a3e0*/  LOP3.LUT R8, R9, 0x7f, RZ, 0xc0, !PT ;  /* 0x0000007f09087812 */ /* 0x001fc400078ec0ff */
[----:B------:R-:W-:-:S05]  /*3a3f0*/  LOP3.LUT R5, R9, 0x7f, RZ, 0xc0, !PT ;  /* 0x0000007f09057812 */ /* 0x000fca00078ec0ff */
[----:B------:R-:W-:Y:S01]  /*3a400*/  IMAD.SHL.U32 R27, R5, 0x2, RZ ;  /* 0x00000002051b7824 */ /* 0x000fe200078e00ff */
[----:B----4-:R0:W-:Y:S01]  /*3a410*/  STL [R1+0x20a8], R15 ;  /* 0x0020a80f01007387 */ /* 0x0101e20000100800 */
        /* <DEDUP_REMOVED lines=16> */
[----:B0-----:R-:W-:-:S02]  /*3a520*/  IMAD.SHL.U32 R15, R8, 0x2, RZ ;  /* 0x00000002080f7824 */ /* 0x001fc400078e00ff */
[----:B------:R-:W4:Y:S02]  /*3a530*/  LDL.LU R4, [R1+0x414] ;  /* 0x0004140001047983 */ /* 0x000f240000300800 */
[----:B------:R-:W4:Y:S01]  /*3a540*/  LDL.LU R6, [R1+0x3f0] ;  /* 0x0003f00001067983 */ /* 0x000f220000300800 */
[----:B------:R-:W4:Y:S01]  /*3a550*/  LDL.LU R7, [R1+0x3ec] ;  /* 0x0003ec0001077983 */ /* 0x000f220000300800 */
[----:B------:R-:W4:Y:S02]  /*3a560*/  LDL.LU R23, [R1+0x3c8] ;  /* 0x0003c80001177983 */ /* 0x000f240000300800 */
[----:B------:R-:W4:Y:S01]  /*3a570*/  LDL.LU R26, [R1+0x3c4] ;  /* 0x0003c400011a7983 */ /* 0x000f220000300800 */
[----:B------:R-:W-:Y:S01]  /*3a580*/  LOP3.LUT R15, R15, 0x30, RZ, 0x3c, !PT ;  /* 0x000000300f0f7812 */ /* 0x000fe200078e3cff */
[----:B------:R-:W4:Y:S01]  /*3a590*/  LDL.LU R0, [R1+0x350] ;  /* 0x0003500001007983 */ /* 0x000f220000300800 */
[----:B------:R-:W4:Y:S02]  /*3a5a0*/  LDL.LU R9, [R1+0x34c] ;  /* 0x00034c0001097983 */ /* 0x000f240000300800 */
[----:B------:R0:W-:Y:S01]  /*3a5b0*/  STL [R1+0x209c], R5 ;  /* 0x00209c0501007387 */ /* 0x0001e20000100800 */
[----:B--2---:R1:W-:Y:S01]  /*3a5c0*/  STS.U16 [R15+0x1e700], R29 ;  /* 0x01e7001d0f007388 */ /* 0x0043e20000000400 */
[----:B---3--:R2:W-:Y:S03]  /*3a5d0*/  STS.U16 [R15+0x1f600], R14 ;  /* 0x01f6000e0f007388 */ /* 0x0085e60000000400 */
[----:B0-----:R-:W3:Y:S01]  /*3a5e0*/  LDL.LU R5, [R1+0x580] ;  /* 0x0005800001057983 */ /* 0x001ee20000300800 */
[----:B------:R-:W3:Y:S02]  /*3a5f0*/  LDL.LU R8, [R1+0x328] ;  /* 0x0003280001087983 */ /* 0x000ee40000300800 */
[----:B-1----:R-:W3:Y:S02]  /*3a600*/  LDL.LU R29, [R1+0x324] ;  /* 0x00032400011d7983 */ /* 0x002ee40000300800 */
[----:B--2---:R-:W2:Y:S01]  /*3a610*/  LDL.LU R14, [R1+0x20ac] ;  /* 0x0020ac00010e7983 */ /* 0x004ea20000300800 */
[----:B------:R-:W-:Y:S01]  /*3a620*/  LOP3.LUT R27, R27, 0x40, RZ, 0x3c, !PT ;  /* 0x000000401b1b7812 */ /* 0x000fe200078e3cff */
[----:B--2---:R0:W-:Y:S04]  /*3a630*/  STS.U16 [R15+0x1f700], R14 ;  /* 0x01f7000e0f007388 */ /* 0x0041e80000000400 */
[----:B0-----:R-:W2:Y:S01]  /*3a640*/  LDL.LU R15, [R1+0x20a8] ;  /* 0x0020a800010f7983 */ /* 0x001ea20000300800 */
[----:B------:R-:W2:Y:S02]  /*3a650*/  LDL.LU R14, [R1+0x20a4] ;  /* 0x0020a400010e7983 */ /* 0x000ea40000300800 */
[----:B---3--:R-:W-:Y:S01]  /*3a660*/  STS.U16 [R27+0x800], R5 ;  /* 0x000800051b007388 */ /* 0x008fe20000000400 */
[----:B--2---:R-:W-:Y:S01]  /*3a670*/  STS.U16 [R27+0x900], R14 ;  /* 0x0009000e1b007388 */ /* 0x004fe20000000400 */
        /* <DEDUP_REMOVED lines=23> */
[----:B------:R0:W-:Y:S04]  /*3a7f0*/  STS.U16 [R27+0xc900], R9 ;  /* 0x00c900091b007388 */ /* 0x0001e80000000400 */
[----:B0-----:R-:W2:Y:S01]  /*3a800*/  LDL.LU R9, [R1+0x300] ;  /* 0x0003000001097983 */ /* 0x001ea20000300800 */
[----:B------:R-:W3:Y:S02]  /*3a810*/  LDL.LU R0, [R1+0x2fc] ;  /* 0x0002fc0001007983 */ /* 0x000ee40000300800 */
        /* <DEDUP_REMOVED lines=36> */
[----:B----4-:R0:W-:Y:S01]  /*3aa60*/  STS.U16 [R27+0xf900], R5 ;  /* 0x00f900051b007388 */ /* 0x0101e20000000400 */
        /* <DEDUP_REMOVED lines=24> */
[----:B------:R0:W-:Y:S01]  /*3abf0*/  STS.U16 [R27+0x1b900], R8 ;  /* 0x01b900081b007388 */ /* 0x0001e20000000400 */
[----:B-1----:R-:W4:Y:S02]  /*3ac00*/  LDL.LU R29, [R1+0x2098] ;  /* 0x00209800011d7983 */ /* 0x002f240000300800 */
[----:B--2---:R-:W-:Y:S02]  /*3ac10*/  STS.U16 [R27+0x1c800], R26 ;  /* 0x01c8001a1b007388 */ /* 0x004fe40000000400 */
[----:B---3--:R1:W-:Y:S01]  /*3ac20*/  STS.U16 [R27+0x1c900], R9 ;  /* 0x01c900091b007388 */ /* 0x0083e20000000400 */
[----:B0-----:R-:W2:Y:S01]  /*3ac30*/  LDL.LU R8, [R1+0x18] ;  /* 0x0000180001087983 */ /* 0x001ea20000300800 */
[----:B-1----:R-:W3:Y:S02]  /*3ac40*/  LDL.LU R9, [R1+0x14] ;  /* 0x0000140001097983 */ /* 0x002ee40000300800 */
        /* <DEDUP_REMOVED lines=22> */
[----:B------:R0:W-:Y:S04]  /*3adb0*/  STS.U16 [R27+0x1d800], R0 ;  /* 0x01d800001b007388 */ /* 0x0001e80000000400 */
[----:B------:R-:W3:Y:S04]  /*3adc0*/  LDL.LU R26, [R1+0x3c0] ;  /* 0x0003c000011a7983 */ /* 0x000ee80000300800 */
[----:B0-----:R-:W3:Y:S04]  /*3add0*/  LDL.LU R0, [R1+0x3bc] ;  /* 0x0003bc0001007983 */ /* 0x001ee80000300800 */
[----:B----4-:R0:W-:Y:S04]  /*3ade0*/  STS.U16 [R27+0x1d900], R29 ;  /* 0x01d9001d1b007388 */ /* 0x0101e80000000400 */
[----:B--2---:R1:W-:Y:S04]  /*3adf0*/  STS.U16 [R27+0x1e800], R8 ;  /* 0x01e800081b007388 */ /* 0x0043e80000000400 */
[----:B0-----:R-:W2:Y:S01]  /*3ae00*/  LDL.LU R29, [R1+0x348] ;  /* 0x00034800011d7983 */ /* 0x001ea20000300800 */
[----:B---3--:R0:W-:Y:S03]  /*3ae10*/  STS.U16 [R27+0x1e900], R9 ;  /* 0x01e900091b007388 */ /* 0x0081e60000000400 */
[----:B-1----:R-:W3:Y:S04]  /*3ae20*/  LDL.LU R8, [R1+0x2094] ;  /* 0x0020940001087983 */ /* 0x002ee80000300800 */
[----:B0-----:R-:W4:Y:S01]  /*3ae30*/  LDL.LU R9, [R1+0x2090] ;  /* 0x0020900001097983 */ /* 0x001f220000300800 */
[----:B------:R-:W-:-:S05]  /*3ae40*/  IMAD.SHL.U32 R5, R5, 0x2, RZ ;  /* 0x0000000205057824 */ /* 0x000fca00078e00ff */
[----:B------:R-:W-:Y:S01]  /*3ae50*/  LOP3.LUT R5, R5, 0x50, RZ, 0x3c, !PT ;  /* 0x0000005005057812 */ /* 0x000fe200078e3cff */
[----:B----4-:R-:W-:Y:S01]  /*3ae60*/  STS.U16 [R27+0x1f800], R9 ;  /* 0x01f800091b007388 */ /* 0x010fe20000000400 */
[----:B---3--:R-:W-:Y:S03]  /*3ae70*/  STS.U16 [R27+0x1f900], R8 ;  /* 0x01f900081b007388 */ /* 0x008fe60000000400 */
        /* <DEDUP_REMOVED lines=17> */
[----:B0-----:R-:W3:Y:S04]  /*3af90*/  LDL.LU R2, [R1+0x2f8] ;  /* 0x0002f80001027983 */ /* 0x001ee80000300800 */
[----:B---3--:R0:W-:Y:S04]  /*3afa0*/  STL [R1+0x2084], R2 ;  /* 0x0020840201007387 */ /* 0x0081e80000100800 */
[----:B0-----:R-:W3:Y:S04]  /*3afb0*/  LDL.LU R2, [R1+0x31c] ;  /* 0x00031c0001027983 */ /* 0x001ee80000300800 */
[----:B---3--:R0:W-:Y:S04]  /*3afc0*/  STL [R1+0x2088], R2 ;  /* 0x0020880201007387 */ /* 0x0081e80000100800 */
[----:B0-----:R-:W3:Y:S01]  /*3afd0*/  LDL.LU R2, [R1+0x320] ;  /* 0x0003200001027983 */ /* 0x001ee20000300800 */
[----:B------:R-:W-:Y:S02]  /*3afe0*/  STS.U16 [R5+0x8b00], R3 ;  /* 0x008b000305007388 */ /* 0x000fe40000000400 */
[----:B------:R-:W-:Y:S02]  /*3aff0*/  STS.U16 [R5+0x9a00], R4 ;  /* 0x009a000405007388 */ /* 0x000fe40000000400 */
[----:B------:R-:W-:Y:S01]  /*3b000*/  STS.U16 [R5+0x9b00], R6 ;  /* 0x009b000605007388 */ /* 0x000fe20000000400 */
[----:B------:R-:W-:Y:S01]  /*3b010*/  STS.U16 [R5+0xaa00], R7 ;  /* 0x00aa000705007388 */ /* 0x000fe20000000400 */
[----:B------:R-:W-:Y:S02]  /*3b020*/  STS.U16 [R5+0xab00], R23 ;  /* 0x00ab001705007388 */ /* 0x000fe40000000400 */
[----:B------:R-:W-:Y:S01]  /*3b030*/  STS.U16 [R5+0xba00], R26 ;  /* 0x00ba001a05007388 */ /* 0x000fe20000000400 */
[----:B---3--:R0:W-:Y:S04]  /*3b040*/  STL [R1+0x208c], R2 ;  /* 0x00208c0201007387 */ /* 0x0081e80000100800 */
[----:B0-----:R-:W3:Y:S01]  /*3b050*/  LDL.LU R2, [R1+0x344] ;  /* 0x0003440001027983 */ /* 0x001ee20000300800 */
        /* <DEDUP_REMOVED lines=24> */
[----:B------:R0:W-:Y:S01]  /*3b1e0*/  STS.U16 [R5+0xbb00], R0 ;  /* 0x00bb000005007388 */ /* 0x0001e20000000400 */
[----:B------:R-:W4:Y:S02]  /*3b1f0*/  LDL.LU R21, [R1+0xc8] ;  /* 0x0000c80001157983 */ /* 0x000f240000300800 */
[----:B--2---:R1:W-:Y:S01]  /*3b200*/  STS.U16 [R5+0xca00], R29 ;  /* 0x00ca001d05007388 */ /* 0x0043e20000000400 */
[----:B0-----:R-:W4:Y:S01]  /*3b210*/  LDL.LU R0, [R1+0x44] ;  /* 0x0000440001007983 */ /* 0x001f220000300800 */
[----:B-1----:R-:W4:Y:S03]  /*3b220*/  LDL.LU R29, [R1+0x40] ;  /* 0x00004000011d7983 */ /* 0x002f260000300800 */
[----:B---3--:R0:W-:Y:S04]  /*3b230*/  STS.U16 [R5+0xcb00], R2 ;  /* 0x00cb000205007388 */ /* 0x0081e80000000400 */
[----:B0-----:R-:W3:Y:S04]  /*3b240*/  LDL.LU R2, [R1+0x208c] ;  /* 0x00208c0001027983 */ /* 0x001ee80000300800 */
[----:B---3--:R0:W-:Y:S04]  /*3b250*/  STS.U16 [R5+0xda00], R2 ;  /* 0x00da000205007388 */ /* 0x0081e80000000400 */
[----:B0-----:R-:W3:Y:S04]  /*3b260*/  LDL.LU R2, [R1+0x2088] ;  /* 0x0020880001027983 */ /* 0x001ee80000300800 */
[----:B---3--:R0:W-:Y:S04]  /*3b270*/  STS.U16 [R5+0xdb00], R2 ;  /* 0x00db000205007388 */ /* 0x0081e80000000400 */
[----:B0-----:R-:W3:Y:S04]  /*3b280*/  LDL.LU R2, [R1+0x2084] ;  /* 0x0020840001027983 */ /* 0x001ee80000300800 */
[----:B---3--:R0:W-:Y:S01]  /*3b290*/  STS.U16 [R5+0xea00], R2 ;  /* 0x00ea000205007388 */ /* 0x0081e20000000400 */
[----:B----4-:R1:W-:Y:S02]  /*3b2a0*/  STS.U16 [R5+0xeb00], R3 ;  /* 0x00eb000305007388 */ /* 0x0103e40000000400 */
[----:B------:R3:W-:Y:S02]  /*3b2b0*/  STS.U16 [R5+0xfa00], R4 ;  /* 0x00fa000405007388 */ /* 0x0007e40000000400 */
[----:B------:R4:W-:Y:S01]  /*3b2c0*/  STS.U16 [R5+0xfb00], R6 ;  /* 0x00fb000605007388 */ /* 0x0009e20000000400 */
[----:B------:R4:W-:Y:S01]  /*3b2d0*/  STS.U16 [R5+0x10a00], R7 ;  /* 0x010a000705007388 */ /* 0x0009e20000000400 */
[----:B------:R4:W-:Y:S03]  /*3b2e0*/  STS.U16 [R5+0x10b00], R23 ;  /* 0x010b001705007388 */ /* 0x0009e60000000400 */
[----:B0-----:R-:W2:Y:S01]  /*3b2f0*/  LDL.LU R2, [R1+0x2080] ;  /* 0x0020800001027983 */ /* 0x001ea20000300800 */
[----:B-1----:R-:W2:Y:S02]  /*3b300*/  LDL.LU R3, [R1+0x207c] ;  /* 0x00207c0001037983 */ /* 0x002ea40000300800 */
[----:B---3--:R-:W3:Y:S02]  /*3b310*/  LDL.LU R4, [R1+0x2078] ;  /* 0x0020780001047983 */ /* 0x008ee40000300800 */
[----:B----4-:R-:W4:Y:S01]  /*3b320*/  LDL.LU R6, [R1+0x2074] ;  /* 0x0020740001067983 */ /* 0x010f220000300800 */
[----:B------:R-:W2:Y:S01]  /*3b330*/  LDL.LU R7, [R1+0x2070] ;  /* 0x0020700001077983 */ /* 0x000ea20000300800 */
[----:B------:R-:W2:Y:S03]  /*3b340*/  LDL.LU R23, [R1+0x206c] ;  /* 0x00206c0001177983 */ /* 0x000ea60000300800 */
[----:B------:R0:W-:Y:S04]  /*3b350*/  STS.U16 [R5+0x11a00], R26 ;  /* 0x011a001a05007388 */ /* 0x0001e80000000400 */
[----:B0-----:R-:W2:Y:S01]  /*3b360*/  LDL.LU R26, [R1+0x2068] ;  /* 0x00206800011a7983 */ /* 0x001ea20000300800 */
[----:B------:R0:W-:Y:S02]  /*3b370*/  STS.U16 [R5+0x11b00], R8 ;  /* 0x011b000805007388 */ /* 0x0001e40000000400 */
[----:B------:R1:W-:Y:S02]  /*3b380*/  STS.U16 [R5+0x12a00], R9 ;  /* 0x012a000905007388 */ /* 0x0003e40000000400 */
[----:B------:R1:W-:Y:S01]  /*3b390*/  STS.U16 [R5+0x12b00], R27 ;  /* 0x012b001b05007388 */ /* 0x0003e20000000400 */
[----:B------:R1:W-:Y:S01]  /*3b3a0*/  STS.U16 [R5+0x13a00], R14 ;  /* 0x013a000e05007388 */ /* 0x0003e20000000400 */
[----:B------:R1:W-:Y:S02]  /*3b3b0*/  STS.U16 [R5+0x13b00], R15 ;  /* 0x013b000f05007388 */ /* 0x0003e40000000400 */
[----:B------:R1:W-:Y:S02]  /*3b3c0*/  STS.U16 [R5+0x14a00], R25 ;  /* 0x014a001905007388 */ /* 0x0003e40000000400 */
[----:B------:R1:W-:Y:S01]  /*3b3d0*/  STS.U16 [R5+0x14b00], R24 ;  /* 0x014b001805007388 */ /* 0x0003e20000000400 */
[----:B0-----:R-:W3:Y:S01]  /*3b3e0*/  LDL.LU R8, [R1+0x548] ;  /* 0x0005480001087983 */ /* 0x001ee20000300800 */
[----:B-1----:R-:W3:Y:S03]  /*3b3f0*/  LDL.LU R9, [R1+0x544] ;  /* 0x0005440001097983 */ /* 0x002ee60000300800 */
[----:B------:R-:W3:Y:S01]  /*3b400*/  LDL.LU R27, [R1+0x520] ;  /* 0x00052000011b7983 */ /* 0x000ee20000300800 */
[----:B------:R-:W3:Y:S03]  /*3b410*/  LDL.LU R14, [R1+0x51c] ;  /* 0x00051c00010e7983 */ /* 0x000ee60000300800 */
[----:B------:R-:W3:Y:S04]  /*3b420*/  LDL.LU R15, [R1+0x4f8] ;  /* 0x0004f800010f7983 */ /* 0x000ee80000300800 */
[----:B------:R0:W-:Y:S01]  /*3b430*/  STS.U16 [R5+0x15a00], R22 ;  /* 0x015a001605007388 */ /* 0x0001e20000000400 */
[----:B------:R-:W3:Y:S02]  /*3b440*/  LDL.LU R25, [R1+0x4f4] ;  /* 0x0004f40001197983 */ /* 0x000ee40000300800 */
[----:B------:R1:W-:Y:S02]  /*3b450*/  STS.U16 [R5+0x15b00], R20 ;  /* 0x015b001405007388 */ /* 0x0003e40000000400 */
[----:B------:R-:W3:Y:S01]  /*3b460*/  LDL.LU R24, [R1+0x4d0] ;  /* 0x0004d00001187983 */ /* 0x000ee20000300800 */
[----:B------:R1:W-:Y:S01]  /*3b470*/  STS.U16 [R5+0x16a00], R28 ;  /* 0x016a001c05007388 */ /* 0x0003e20000000400 */
[----:B------:R1:W-:Y:S02]  /*3b480*/  STS.U16 [R5+0x16b00], R19 ;  /* 0x016b001305007388 */ /* 0x0003e40000000400 */
[----:B------:R1:W-:Y:S02]  /*3b490*/  STS.U16 [R5+0x17a00], R17 ;  /* 0x017a001105007388 */ /* 0x0003e40000000400 */
[----:B------:R1:W-:Y:S01]  /*3b4a0*/  STS.U16 [R5+0x17b00], R13 ;  /* 0x017b000d05007388 */ /* 0x0003e20000000400 */
[----:B0-----:R-:W3:Y:S01]  /*3b4b0*/  LDL.LU R22, [R1+0x4cc] ;  /* 0x0004cc0001167983 */ /* 0x001ee20000300800 */
[----:B-1----:R-:W3:Y:S03]  /*3b4c0*/  LDL.LU R20, [R1+0x4a8] ;  /* 0x0004a80001147983 */ /* 0x002ee60000300800 */
[----:B------:R0:W-:Y:S04]  /*3b4d0*/  STS.U16 [R5+0x18a00], R12 ;  /* 0x018a000c05007388 */ /* 0x0001e80000000400 */
[----:B------:R-:W3:Y:S01]  /*3b4e0*/  LDL.LU R28, [R1+0x4a4] ;  /* 0x0004a400011c7983 */ /* 0x000ee20000300800 */
[----:B------:R-:W3:Y:S02]  /*3b4f0*/  LDL.LU R19, [R1+0x480] ;  /* 0x0004800001137983 */ /* 0x000ee40000300800 */
[----:B------:R-:W3:Y:S02]  /*3b500*/  LDL.LU R17, [R1+0x47c] ;  /* 0x00047c0001117983 */ /* 0x000ee40000300800 */
[----:B------:R1:W-:Y:S01]  /*3b510*/  STS.U16 [R5+0x18b00], R11 ;  /* 0x018b000b05007388 */ /* 0x0003e20000000400 */
[----:B------:R-:W3:Y:S04]  /*3b520*/  LDL.LU R13, [R1+0x458] ;  /* 0x00045800010d7983 */ /* 0x000ee80000300800 */
[----:B------:R1:W-:Y:S01]  /*3b530*/  STS.U16 [R5+0x19a00], R10 ;  /* 0x019a000a05007388 */ /* 0x0003e20000000400 */
[----:B------:R1:W-:Y:S02]  /*3b540*/  STS.U16 [R5+0x19b00], R16 ;  /* 0x019b001005007388 */ /* 0x0003e40000000400 */
[----:B------:R1:W-:Y:S01]  /*3b550*/  STS.U16 [R5+0x1aa00], R18 ;  /* 0x01aa001205007388 */ /* 0x0003e20000000400 */
[----:B0-----:R-:W3:Y:S01]  /*3b560*/  LDL.LU R12, [R1+0x454] ;  /* 0x00045400010c7983 */ /* 0x001ee20000300800 */
[----:B------:R0:W-:Y:S03]  /*3b570*/  STS.U16 [R5+0x1ab00], R21 ;  /* 0x01ab001505007388 */ /* 0x0001e60000000400 */
[----:B-1----:R-:W3:Y:S01]  /*3b580*/  LDL.LU R11, [R1+0x430] ;  /* 0x00043000010b7983 */ /* 0x002ee20000300800 */
[----:B------:R-:W3:Y:S02]  /*3b590*/  LDL.LU R10, [R1+0x42c] ;  /* 0x00042c00010a7983 */ /* 0x000ee40000300800 */
[----:B------:R-:W3:Y:S02]  /*3b5a0*/  LDL.LU R16, [R1+0x408] ;  /* 0x0004080001107983 */ /* 0x000ee40000300800 */
[----:B------:R1:W-:Y:S01]  /*3b5b0*/  STS.U16 [R5+0x1ba00], R0 ;  /* 0x01ba000005007388 */ /* 0x0003e20000000400 */
[----:B------:R-:W3:Y:S04]  /*3b5c0*/  LDL.LU R18, [R1+0x404] ;  /* 0x0004040001127983 */ /* 0x000ee80000300800 */
[----:B------:R1:W-:Y:S01]  /*3b5d0*/  STS.U16 [R5+0x1bb00], R29 ;  /* 0x01bb001d05007388 */ /* 0x0003e20000000400 */
[----:B0-----:R-:W3:Y:S03]  /*3b5e0*/  LDL.LU R21, [R1+0x3e0] ;  /* 0x0003e00001157983 */ /* 0x001ee60000300800 */
[----:B-1----:R-:W3:Y:S01]  /*3b5f0*/  LDL.LU R0, [R1+0x3dc] ;  /* 0x0003dc0001007983 */ /* 0x002ee20000300800 */
[----:B------:R-:W3:Y:S03]  /*3b600*/  LDL.LU R29, [R1+0x3b8] ;  /* 0x0003b800011d7983 */ /* 0x000ee60000300800 */
[----:B--2---:R0:W-:Y:S01]  /*3b610*/  STS.U16 [R5+0x1ca00], R26 ;  /* 0x01ca001a05007388 */ /* 0x0041e20000000400 */
[----:B------:R1:W-:Y:S02]  /*3b620*/  STS.U16 [R5+0x1cb00], R23 ;  /* 0x01cb001705007388 */ /* 0x0003e40000000400 */
[----:B------:R-:W-:Y:S02]  /*3b630*/  STS.U16 [R5+0x1da00], R7 ;  /* 0x01da000705007388 */ /* 0x000fe40000000400 */
[----:B----4-:R2:W-:Y:S01]  /*3b640*/  STS.U16 [R5+0x1db00], R6 ;  /* 0x01db000605007388 */ /* 0x0105e20000000400 */
[----:B0-----:R-:W4:Y:S01]  /*3b650*/  LDL.LU R26, [R1+0x56c] ;  /* 0x00056c00011a7983 */ /* 0x001f220000300800 */
[----:B-1----:R-:W3:Y:S02]  /*3b660*/  LDL.LU R23, [R1+0x570] ;  /* 0x0005700001177983 */ /* 0x002ee40000300800 */
[----:B--2---:R-:W2:Y:S01]  /*3b670*/  LDL.LU R5, [R1+0x2064] ;  /* 0x0020640001057983 */ /* 0x004ea20000300800 */
[----:B------:R-:W0:Y:S02]  /*3b680*/  S2R R7, SR_TID.X ;  /* 0x0000000000077919 */ /* 0x000e240000002100 */
[----:B0-----:R-:W-:-:S05]  /*3b690*/  LOP3.LUT R6, R7, 0x7f, RZ, 0xc0, !PT ;  /* 0x0000007f07067812 */ /* 0x001fca00078ec0ff */
[----:B------:R-:W-:Y:S01]  /*3b6a0*/  IMAD.SHL.U32 R6, R6, 0x2, RZ ;  /* 0x0000000206067824 */ /* 0x000fe200078e00ff */
[----:B------:R-:W-:-:S04]  /*3b6b0*/  LOP3.LUT R7, R7, 0x7f, RZ, 0xc0, !PT ;  /* 0x0000007f07077812 */ /* 0x000fc800078ec0ff */
[----:B------:R-:W-:-:S05]  /*3b6c0*/  LOP3.LUT R6, R6, 0x50, RZ, 0x3c, !PT ;  /* 0x0000005006067812 */ /* 0x000fca00078e3cff */
[----:B--2---:R-:W-:Y:S01]  /*3b6d0*/  STS.U16 [R6+0x1ea00], R5 ;  /* 0x01ea000506007388 */ /* 0x004fe20000000400 */
[----:B---3--:R-:W-:Y:S02]  /*3b6e0*/  STS.U16 [R6+0x1eb00], R4 ;  /* 0x01eb000406007388 */ /* 0x008fe40000000400 */
[----:B------:R-:W-:Y:S02]  /*3b6f0*/  STS.U16 [R6+0x1fa00], R3 ;  /* 0x01fa000306007388 */ /* 0x000fe40000000400 */
[----:B------:R0:W-:Y:S02]  /*3b700*/  STS.U16 [R6+0x1fb00], R2 ;  /* 0x01fb000206007388 */ /* 0x0001e40000000400 */
[----:B0-----:R-:W-:-:S05]  /*3b710*/  IMAD.SHL.U32 R2, R7, 0x2, RZ ;  /* 0x0000000207027824 */ /* 0x001fca00078e00ff */
[----:B------:R-:W-:-:S05]  /*3b720*/  LOP3.LUT R2, R2, 0x60, RZ, 0x3c, !PT ;  /* 0x0000006002027812 */ /* 0x000fca00078e3cff */
[----:B------:R-:W-:Y:S01]  /*3b730*/  STS.U16 [R2+0xc00], R23 ;  /* 0x000c001702007388 */ /* 0x000fe20000000400 */
[----:B----4-:R-:W-:Y:S02]  /*3b740*/  STS.U16 [R2+0xd00], R26 ;  /* 0x000d001a02007388 */ /* 0x010fe40000000400 */
        /* <DEDUP_REMOVED lines=9> */
[----:B0-----:R-:W2:Y:S04]  /*3b7e0*/  LDL.LU R20, [R1+0x318] ;  /* 0x0003180001147983 */ /* 0x001ea80000300800 */
[----:B--2---:R0:W-:Y:S04]  /*3b7f0*/  STL [R1+0x2058], R20 ;  /* 0x0020581401007387 */ /* 0x0041e80000100800 */
[----:B0-----:R-:W2:Y:S04]  /*3b800*/  LDL.LU R20, [R1+0x33c] ;  /* 0x00033c0001147983 */ /* 0x001ea80000300800 */
[----:B--2---:R0:W-:Y:S04]  /*3b810*/  STL [R1+0x205c], R20 ;  /* 0x00205c1401007387 */ /* 0x0041e80000100800 */
[----:B0-----:R-:W2:Y:S01]  /*3b820*/  LDL.LU R20, [R1+0x340] ;  /* 0x0003400001147983 */ /* 0x001ea20000300800 */
        /* <DEDUP_REMOVED lines=11> */
[----:B------:R-:W-:Y:S04]  /*3b8e0*/  STS.U16 [R2+0xbc00], R29 ;  /* 0x00bc001d02007388 */ /* 0x000fe80000000400 */
[----:B--2---:R0:W-:Y:S04]  /*3b8f0*/  STL [R1+0x2060], R20 ;  /* 0x0020601401007387 */ /* 0x0041e80000100800 */
[----:B0-----:R-:W2:Y:S01]  /*3b900*/  LDL.LU R20, [R1+0x3b4] ;  /* 0x0003b40001147983 */ /* 0x001ea20000300800 */
[----:B------:R-:W3:Y:S02]  /*3b910*/  LDL.LU R19, [R1+0x314] ;  /* 0x0003140001137983 */ /* 0x000ee40000300800 */
[----:B------:R-:W4:Y:S02]  /*3b920*/  LDL.LU R17, [R1+0x2f0] ;  /* 0x0002f00001117983 */ /* 0x000f240000300800 */
        /* <DEDUP_REMOVED lines=25> */
[----:B--2---:R0:W-:Y:S04]  /*3bac0*/  STS.U16 [R2+0xbd00], R20 ;  /* 0x00bd001402007388 */ /* 0x0041e80000000400 */
[----:B0-----:R-:W2:Y:S04]  /*3bad0*/  LDL.LU R20, [R1+0x2060] ;  /* 0x0020600001147983 */ /* 0x001ea80000300800 */
[----:B--2---:R0:W-:Y:S04]  /*3bae0*/  STS.U16 [R2+0xcc00], R20 ;  /* 0x00cc001402007388 */ /* 0x0041e80000000400 */
[----:B0-----:R-:W2:Y:S04]  /*3baf0*/  LDL.LU R20, [R1+0x205c] ;  /* 0x00205c0001147983 */ /* 0x001ea80000300800 */
[----:B--2---:R0:W-:Y:S04]  /*3bb00*/  STS.U16 [R2+0xcd00], R20 ;  /* 0x00cd001402007388 */ /* 0x0041e80000000400 */
[----:B0-----:R-:W2:Y:S04]  /*3bb10*/  LDL.LU R20, [R1+0x2058] ;  /* 0x0020580001147983 */ /* 0x001ea80000300800 */
[----:B--2---:R0:W-:Y:S01]  /*3bb20*/  STS.U16 [R2+0xdc00], R20 ;  /* 0x00dc001402007388 */ /* 0x0041e20000000400 */
[----:B---3--:R1:W-:Y:S02]  /*3bb30*/  STS.U16 [R2+0xdd00], R19 ;  /* 0x00dd001302007388 */ /* 0x0083e40000000400 */
[----:B----4-:R2:W-:Y:S02]  /*3bb40*/  STS.U16 [R2+0xec00], R17 ;  /* 0x00ec001102007388 */ /* 0x0105e40000000400 */
[----:B------:R3:W-:Y:S01]  /*3bb50*/  STS.U16 [R2+0xed00], R13 ;  /* 0x00ed000d02007388 */ /* 0x0007e20000000400 */
[----:B------:R3:W-:Y:S01]  /*3bb60*/  STS.U16 [R2+0xfc00], R12 ;  /* 0x00fc000c02007388 */ /* 0x0007e20000000400 */
[----:B------:R3:W-:Y:S03]  /*3bb70*/  STS.U16 [R2+0xfd00], R11 ;  /* 0x00fd000b02007388 */ /* 0x0007e60000000400 */
[----:B0-----:R-:W4:Y:S01]  /*3bb80*/  LDL.LU R20, [R1+0x2054] ;  /* 0x0020540001147983 */ /* 0x001f220000300800 */
[----:B-1----:R-:W4:Y:S02]  /*3bb90*/  LDL.LU R19, [R1+0x2050] ;  /* 0x0020500001137983 */ /* 0x002f240000300800 */
[----:B--2---:R-:W2:Y:S02]  /*3bba0*/  LDL.LU R17, [R1+0x204c] ;  /* 0x00204c0001117983 */ /* 0x004ea40000300800 */
[----:B---3--:R-:W4:Y:S01]  /*3bbb0*/  LDL.LU R13, [R1+0x2048] ;  /* 0x00204800010d7983 */ /* 0x008f220000300800 */
[----:B------:R-:W2:Y:S01]  /*3bbc0*/  LDL.LU R12, [R1+0x2044] ;  /* 0x00204400010c7983 */ /* 0x000ea20000300800 */
[----:B------:R-:W2:Y:S03]  /*3bbd0*/  LDL.LU R11, [R1+0x2040] ;  /* 0x00204000010b7983 */ /* 0x000ea60000300800 */
[----:B------:R0:W-:Y:S01]  /*3bbe0*/  STS.U16 [R2+0x10c00], R18 ;  /* 0x010c001202007388 */ /* 0x0001e20000000400 */
[----:B------:R1:W-:Y:S02]  /*3bbf0*/  STS.U16 [R2+0x10d00], R21 ;  /* 0x010d001502007388 */ /* 0x0003e40000000400 */
[----:B------:R1:W-:Y:S02]  /*3bc00*/  STS.U16 [R2+0x11c00], R0 ;  /* 0x011c000002007388 */ /* 0x0003e40000000400 */
[----:B------:R1:W-:Y:S01]  /*3bc10*/  STS.U16 [R2+0x11d00], R29 ;  /* 0x011d001d02007388 */ /* 0x0003e20000000400 */
[----:B0-----:R-:W2:Y:S01]  /*3bc20*/  LDL.LU R18, [R1+0x203c] ;  /* 0x00203c0001127983 */ /* 0x001ea20000300800 */
[----:B-1----:R-:W2:Y:S02]  /*3bc30*/  LDL.LU R21, [R1+0x2038] ;  /* 0x0020380001157983 */ /* 0x002ea40000300800 */
[----:B------:R-:W2:Y:S02]  /*3bc40*/  LDL.LU R0, [R1+0x2034] ;  /* 0x0020340001007983 */ /* 0x000ea40000300800 */
[----:B------:R-:W2:Y:S01]  /*3bc50*/  LDL.LU R29, [R1+0x2030] ;  /* 0x00203000011d7983 */ /* 0x000ea20000300800 */
[----:B------:R0:W-:Y:S01]  /*3bc60*/  STS.U16 [R2+0x12c00], R3 ;  /* 0x012c000302007388 */ /* 0x0001e20000000400 */
[----:B------:R1:W-:Y:S02]  /*3bc70*/  STS.U16 [R2+0x12d00], R4 ;  /* 0x012d000402007388 */ /* 0x0003e40000000400 */
[----:B------:R1:W-:Y:S02]  /*3bc80*/  STS.U16 [R2+0x13c00], R5 ;  /* 0x013c000502007388 */ /* 0x0003e40000000400 */
[----:B------:R1:W-:Y:S01]  /*3bc90*/  STS.U16 [R2+0x13d00], R6 ;  /* 0x013d000602007388 */ /* 0x0003e20000000400 */
[----:B------:R1:W-:Y:S01]  /*3bca0*/  STS.U16 [R2+0x14c00], R7 ;  /* 0x014c000702007388 */ /* 0x0003e20000000400 */
[----:B------:R1:W-:Y:S02]  /*3bcb0*/  STS.U16 [R2+0x14d00], R23 ;  /* 0x014d001702007388 */ /* 0x0003e40000000400 */
[----:B------:R1:W-:Y:S01]  /*3bcc0*/  STS.U16 [R2+0x15c00], R26 ;  /* 0x015c001a02007388 */ /* 0x0003e20000000400 */
[----:B0-----:R-:W4:Y:S01]  /*3bcd0*/  LDL.LU R3, [R1+0x53c] ;  /* 0x00053c0001037983 */ /* 0x001f220000300800 */
[----:B-1----:R-:W4:Y:S03]  /*3bce0*/  LDL.LU R4, [R1+0x518] ;  /* 0x0005180001047983 */ /* 0x002f260000300800 */
[----:B------:R-:W4:Y:S01]  /*3bcf0*/  LDL.LU R5, [R1+0x514] ;  /* 0x0005140001057983 */ /* 0x000f220000300800 */
[----:B------:R-:W4:Y:S03]  /*3bd00*/  LDL.LU R6, [R1+0x4f0] ;  /* 0x0004f00001067983 */ /* 0x000f260000300800 */
[----:B------:R0:W-:Y:S04]  /*3bd10*/  STS.U16 [R2+0x15d00], R8 ;  /* 0x015d000802007388 */ /* 0x0001e80000000400 */
[----:B------:R-:W4:Y:S01]  /*3bd20*/  LDL.LU R7, [R1+0x4ec] ;  /* 0x0004ec0001077983 */ /* 0x000f220000300800 */
[----:B------:R1:W-:Y:S02]  /*3bd30*/  STS.U16 [R2+0x16c00], R9 ;  /* 0x016c000902007388 */ /* 0x0003e40000000400 */
[----:B------:R-:W4:Y:S02]  /*3bd40*/  LDL.LU R23, [R1+0x4c8] ;  /* 0x0004c80001177983 */ /* 0x000f240000300800 */
[----:B------:R1:W-:Y:S01]  /*3bd50*/  STS.U16 [R2+0x16d00], R27 ;  /* 0x016d001b02007388 */ /* 0x0003e20000000400 */
[----:B------:R-:W4:Y:S04]  /*3bd60*/  LDL.LU R26, [R1+0x4c4] ;  /* 0x0004c400011a7983 */ /* 0x000f280000300800 */
[----:B------:R1:W-:Y:S01]  /*3bd70*/  STS.U16 [R2+0x17c00], R14 ;  /* 0x017c000e02007388 */ /* 0x0003e20000000400 */
[----:B------:R1:W-:Y:S02]  /*3bd80*/  STS.U16 [R2+0x17d00], R15 ;  /* 0x017d000f02007388 */ /* 0x0003e40000000400 */
[----:B------:R1:W-:Y:S01]  /*3bd90*/  STS.U16 [R2+0x18c00], R25 ;  /* 0x018c001902007388 */ /* 0x0003e20000000400 */
[----:B0-----:R-:W4:Y:S01]  /*3bda0*/  LDL.LU R8, [R1+0x4a0] ;  /* 0x0004a00001087983 */ /* 0x001f220000300800 */
[----:B-1----:R-:W4:Y:S02]  /*3bdb0*/  LDL.LU R9, [R1+0x49c] ;  /* 0x00049c0001097983 */ /* 0x002f240000300800 */
[----:B------:R0:W-:Y:S01]  /*3bdc0*/  STS.U16 [R2+0x18d00], R24 ;  /* 0x018d001802007388 */ /* 0x0001e20000000400 */
[----:B------:R-:W4:Y:S01]  /*3bdd0*/  LDL.LU R27, [R1+0x478] ;  /* 0x00047800011b7983 */ /* 0x000f220000300800 */
[----:B------:R-:W4:Y:S02]  /*3bde0*/  LDL.LU R14, [R1+0x474] ;  /* 0x00047400010e7983 */ /* 0x000f240000300800 */
[----:B------:R1:W-:Y:S02]  /*3bdf0*/  STS.U16 [R2+0x19c00], R22 ;  /* 0x019c001602007388 */ /* 0x0003e40000000400 */
[----:B------:R-:W4:Y:S01]  /*3be00*/  LDL.LU R15, [R1+0x450] ;  /* 0x00045000010f7983 */ /* 0x000f220000300800 */
[----:B------:R1:W-:Y:S04]  /*3be10*/  STS.U16 [R2+0x19d00], R28 ;  /* 0x019d001c02007388 */ /* 0x0003e80000000400 */
[----:B------:R-:W4:Y:S01]  /*3be20*/  LDL.LU R25, [R1+0x44c] ;  /* 0x00044c0001197983 */ /* 0x000f220000300800 */
[----:B------:R1:W-:Y:S02]  /*3be30*/  STS.U16 [R2+0x1ac00], R10 ;  /* 0x01ac000a02007388 */ /* 0x0003e40000000400 */
[----:B0-----:R-:W4:Y:S02]  /*3be40*/  LDL.LU R24, [R1+0x428] ;  /* 0x0004280001187983 */ /* 0x001f240000300800 */
[----:B------:R0:W-:Y:S01]  /*3be50*/  STS.U16 [R2+0x1ad00], R16 ;  /* 0x01ad001002007388 */ /* 0x0001e20000000400 */
[----:B-1----:R-:W4:Y:S01]  /*3be60*/  LDL.LU R22, [R1+0x424] ;  /* 0x0004240001167983 */ /* 0x002f220000300800 */
[----:B------:R-:W4:Y:S03]  /*3be70*/  LDL.LU R28, [R1+0x400] ;  /* 0x00040000011c7983 */ /* 0x000f260000300800 */
[----:B------:R-:W4:Y:S01]  /*3be80*/  LDL.LU R10, [R1+0x3fc] ;  /* 0x0003fc00010a7983 */ /* 0x000f220000300800 */
[----:B0-----:R-:W4:Y:S03]  /*3be90*/  LDL.LU R16, [R1+0x3d8] ;  /* 0x0003d80001107983 */ /* 0x001f260000300800 */
[----:B--2---:R0:W-:Y:S01]  /*3bea0*/  STS.U16 [R2+0x1bc00], R29 ;  /* 0x01bc001d02007388 */ /* 0x0041e20000000400 */
[----:B------:R1:W-:Y:S02]  /*3beb0*/  STS.U16 [R2+0x1bd00], R0 ;  /* 0x01bd000002007388 */ /* 0x0003e40000000400 */
[----:B------:R2:W-:Y:S02]  /*3bec0*/  STS.U16 [R2+0x1cc00], R21 ;  /* 0x01cc001502007388 */ /* 0x0005e40000000400 */
[----:B------:R4:W-:Y:S01]  /*3bed0*/  STS.U16 [R2+0x1cd00], R18 ;  /* 0x01cd001202007388 */ /* 0x0009e20000000400 */
[----:B------:R4:W-:Y:S04]  /*3bee0*/  STS.U16 [R2+0x1dc00], R11 ;  /* 0x01dc000b02007388 */ /* 0x0009e80000000400 */
[----:B0-----:R-:W0:Y:S04]  /*3bef0*/  S2R R29, SR_TID.X ;  /* 0x00000000001d7919 */ /* 0x001e280000002100 */
[----:B-1----:R-:W3:Y:S01]  /*3bf00*/  LDL.LU R0, [R1+0x3d4] ;  /* 0x0003d40001007983 */ /* 0x002ee20000300800 */
[----:B--2---:R-:W2:Y:S02]  /*3bf10*/  LDL.LU R21, [R1+0x540] ;  /* 0x0005400001157983 */ /* 0x004ea40000300800 */
[----:B----4-:R-:W4:Y:S01]  /*3bf20*/  LDL.LU R18, [R1+0x564] ;  /* 0x0005640001127983 */ /* 0x010f220000300800 */
[----:B------:R-:W2:Y:S04]  /*3bf30*/  LDL.LU R11, [R1+0x568] ;  /* 0x00056800010b7983 */ /* 0x000ea80000300800 */
[----:B------:R1:W-:Y:S01]  /*3bf40*/  STS.U16 [R2+0x1dd00], R12 ;  /* 0x01dd000c02007388 */ /* 0x0003e20000000400 */
[----:B0-----:R-:W-:-:S05]  /*3bf50*/  LOP3.LUT R29, R29, 0x7f, RZ, 0xc0, !PT ;  /* 0x0000007f1d1d7812 */ /* 0x001fca00078ec0ff */
[C---:B-1----:R-:W-:Y:S02]  /*3bf60*/  IMAD.SHL.U32 R12, R29.reuse, 0x2, RZ ;  /* 0x000000021d0c7824 */ /* 0x042fe400078e00ff */
[----:B------:R-:W-:Y:S02]  /*3bf70*/  IMAD.SHL.U32 R2, R29, 0x2, RZ ;  /* 0x000000021d027824 */ /* 0x000fe400078e00ff */
[----:B------:R-:W3:Y:S01]  /*3bf80*/  LDL.LU R29, [R1+0x3b0] ;  /* 0x0003b000011d7983 */ /* 0x000ee20000300800 */
[----:B------:R-:W-:Y:S02]  /*3bf90*/  LOP3.LUT R12, R12, 0x60, RZ, 0x3c, !PT ;  /* 0x000000600c0c7812 */ /* 0x000fe400078e3cff */
[----:B------:R-:W-:-:S03]  /*3bfa0*/  LOP3.LUT R2, R2, 0x70, RZ, 0x3c, !PT ;  /* 0x0000007002027812 */ /* 0x000fc600078e3cff */
[----:B------:R-:W-:Y:S01]  /*3bfb0*/  STS.U16 [R12+0x1ec00], R13 ;  /* 0x01ec000d0c007388 */ /* 0x000fe20000000400 */
[----:B------:R-:W-:Y:S02]  /*3bfc0*/  STS.U16 [R12+0x1ed00], R17 ;  /* 0x01ed00110c007388 */ /* 0x000fe40000000400 */
[----:B------:R-:W-:Y:S02]  /*3bfd0*/  STS.U16 [R12+0x1fc00], R19 ;  /* 0x01fc00130c007388 */ /* 0x000fe40000000400 */
[----:B------:R-:W-:Y:S01]  /*3bfe0*/  STS.U16 [R12+0x1fd00], R20 ;  /* 0x01fd00140c007388 */ /* 0x000fe20000000400 */
[----:B--2---:R-:W-:Y:S01]  /*3bff0*/  STS.U16 [R2+0xe00], R11 ;  /* 0x000e000b02007388 */ /* 0x004fe20000000400 */
        /* <DEDUP_REMOVED lines=13> */
[----:B------:R1:W-:Y:S02]  /*3c0d0*/  STS.U16 [R2+0x7e00], R15 ;  /* 0x007e000f02007388 */ /* 0x0003e40000000400 */
[----:B------:R-:W-:Y:S01]  /*3c0e0*/  STS.U16 [R2+0x7f00], R25 ;  /* 0x007f001902007388 */ /* 0x000fe20000000400 */
[----:B------:R-:W-:Y:S01]  /*3c0f0*/  STS.U16 [R2+0x8e00], R24 ;  /* 0x008e001802007388 */ /* 0x000fe20000000400 */
[----:B------:R-:W-:Y:S02]  /*3c100*/  STS.U16 [R2+0x8f00], R22 ;  /* 0x008f001602007388 */ /* 0x000fe40000000400 */
[----:B------:R2:W-:Y:S01]  /*3c110*/  STS.U16 [R2+0x9e00], R28 ;  /* 0x009e001c02007388 */ /* 0x0005e20000000400 */
[----:B0-----:R-:W4:Y:S01]  /*3c120*/  LDL.LU R14, [R1+0x35c] ;  /* 0x00035c00010e7983 */ /* 0x001f220000300800 */
[----:B------:R-:W4:Y:S02]  /*3c130*/  LDL.LU R27, [R1+0x338] ;  /* 0x00033800011b7983 */ /* 0x000f240000300800 */
[----:B-1----:R-:W4:Y:S01]  /*3c140*/  LDL.LU R15, [R1+0x334] ;  /* 0x00033400010f7983 */ /* 0x002f220000300800 */
[----:B--2---:R-:W2:Y:S01]  /*3c150*/  LDL.LU R28, [R1+0x310] ;  /* 0x00031000011c7983 */ /* 0x004ea20000300800 */
[----:B------:R-:W2:Y:S02]  /*3c160*/  LDL.LU R25, [R1+0x30c] ;  /* 0x00030c0001197983 */ /* 0x000ea40000300800 */
[----:B------:R-:W2:Y:S02]  /*3c170*/  LDL.LU R24, [R1+0x2e8] ;  /* 0x0002e80001187983 */ /* 0x000ea40000300800 */
[----:B------:R0:W-:Y:S01]  /*3c180*/  STS.U16 [R2+0x9f00], R10 ;  /* 0x009f000a02007388 */ /* 0x0001e20000000400 */
[----:B------:R-:W2:Y:S04]  /*3c190*/  LDL.LU R22, [R1+0x2e4] ;  /* 0x0002e40001167983 */ /* 0x000ea80000300800 */
[----:B------:R1:W-:Y:S01]  /*3c1a0*/  STS.U16 [R2+0xae00], R16 ;  /* 0x00ae001002007388 */ /* 0x0003e20000000400 */
[----:B---3--:R3:W-:Y:S02]  /*3c1b0*/  STS.U16 [R2+0xaf00], R0 ;  /* 0x00af000002007388 */ /* 0x0087e40000000400 */
[----:B------:R3:W-:Y:S01]  /*3c1c0*/  STS.U16 [R2+0xbe00], R29 ;  /* 0x00be001d02007388 */ /* 0x0007e20000000400 */
[----:B0-----:R-:W2:Y:S01]  /*3c1d0*/  LDL.LU R10, [R1+0x2c0] ;  /* 0x0002c000010a7983 */ /* 0x001ea20000300800 */
[----:B-1----:R-:W2:Y:S02]  /*3c1e0*/  LDL.LU R16, [R1+0x2bc] ;  /* 0x0002bc0001107983 */ /* 0x002ea40000300800 */
[----:B---3--:R-:W2:Y:S01]  /*3c1f0*/  LDL.LU R0, [R1+0x298] ;  /* 0x0002980001007983 */ /* 0x008ea20000300800 */
        /* <DEDUP_REMOVED lines=18> */
[----:B----4-:R0:W-:Y:S01]  /*3c320*/  STS.U16 [R2+0xbf00], R14 ;  /* 0x00bf000e02007388 */ /* 0x0101e20000000400 */
[----:B------:R1:W-:Y:S02]  /*3c330*/  STS.U16 [R2+0xce00], R27 ;  /* 0x00ce001b02007388 */ /* 0x0003e40000000400 */
[----:B------:R4:W-:Y:S01]  /*3c340*/  STS.U16 [R2+0xcf00], R15 ;  /* 0x00cf000f02007388 */ /* 0x0009e20000000400 */
[----:B--2---:R2:W-:Y:S01]  /*3c350*/  STS.U16 [R2+0xde00], R28 ;  /* 0x00de001c02007388 */ /* 0x0045e20000000400 */
[----:B------:R2:W-:Y:S03]  /*3c360*/  STS.U16 [R2+0xdf00], R25 ;  /* 0x00df001902007388 */ /* 0x0005e60000000400 */
[----:B0-----:R-:W3:Y:S01]  /*3c370*/  LDL.LU R14, [R1+0xe8] ;  /* 0x0000e800010e7983 */ /* 0x001ee20000300800 */
[----:B-1----:R-:W3:Y:S02]  /*3c380*/  LDL.LU R27, [R1+0x202c] ;  /* 0x00202c00011b7983 */ /* 0x002ee40000300800 */
[----:B----4-:R-:W4:Y:S02]  /*3c390*/  LDL.LU R15, [R1+0x4] ;  /* 0x00000400010f7983 */ /* 0x010f240000300800 */
[----:B------:R0:W-:Y:S01]  /*3c3a0*/  STS.U16 [R2+0xee00], R24 ;  /* 0x00ee001802007388 */ /* 0x0001e20000000400 */
[----:B--2---:R-:W2:Y:S01]  /*3c3b0*/  LDL.LU R28, [R1] ;  /* 0x00000000011c7983 */ /* 0x004ea20000300800 */
[----:B------:R-:W2:Y:S03]  /*3c3c0*/  LDL.LU R25, [R1+0x2028] ;  /* 0x0020280001197983 */ /* 0x000ea60000300800 */
[----:B------:R1:W-:Y:S01]  /*3c3d0*/  STS.U16 [R2+0xef00], R22 ;  /* 0x00ef001602007388 */ /* 0x0003e20000000400 */
[----:B------:R1:W-:Y:S02]  /*3c3e0*/  STS.U16 [R2+0xfe00], R10 ;  /* 0x00fe000a02007388 */ /* 0x0003e40000000400 */
[----:B------:R1:W-:Y:S02]  /*3c3f0*/  STS.U16 [R2+0xff00], R16 ;  /* 0x00ff001002007388 */ /* 0x0003e40000000400 */
[----:B------:R1:W-:Y:S01]  /*3c400*/  STS.U16 [R2+0x10e00], R0 ;  /* 0x010e000002007388 */ /* 0x0003e20000000400 */
[----:B0-----:R-:W2:Y:S04]  /*3c410*/  LDL.LU R24, [R1+0x2024] ;  /* 0x0020240001187983 */ /* 0x001ea80000300800 */
[----:B------:R0:W-:Y:S04]  /*3c420*/  STS.U16 [R2+0x10f00], R29 ;  /* 0x010f001d02007388 */ /* 0x0001e80000000400 */
[----:B-1----:R-:W2:Y:S01]  /*3c430*/  LDL.LU R22, [R1+0x2020] ;  /* 0x0020200001167983 */ /* 0x002ea20000300800 */
[----:B------:R-:W2:Y:S03]  /*3c440*/  LDL.LU R10, [R1+0x201c] ;  /* 0x00201c00010a7983 */ /* 0x000ea60000300800 */
[----:B------:R-:W2:Y:S01]  /*3c450*/  LDL.LU R16, [R1+0x2018] ;  /* 0x0020180001107983 */ /* 0x000ea20000300800 */
[----:B------:R-:W2:Y:S03]  /*3c460*/  LDL.LU R0, [R1+0x2014] ;  /* 0x0020140001007983 */ /* 0x000ea60000300800 */
        /* <DEDUP_REMOVED lines=18> */
[----:B0-----:R-:W4:Y:S04]  /*3c590*/  LDL R3, [R1+0x17c] ;  /* 0x00017c0001037983 */ /* 0x001f280000100800 */
[----:B---3--:R-:W-:Y:S04]  /*3c5a0*/  STS.U16 [R2+0x19f00], R14 ;  /* 0x019f000e02007388 */ /* 0x008fe80000000400 */
[----:B--2---:R0:W-:Y:S01]  /*3c5b0*/  STS.U16 [R2+0x1ae00], R29 ;  /* 0x01ae001d02007388 */ /* 0x0041e20000000400 */
[----:B------:R1:W-:Y:S03]  /*3c5c0*/  STS.U16 [R2+0x1af00], R0 ;  /* 0x01af000002007388 */ /* 0x0003e60000000400 */
[----:B0-----:R-:W2:Y:S01]  /*3c5d0*/  LDL.LU R29, [R1+0x200c] ;  /* 0x00200c00011d7983 */ /* 0x001ea20000300800 */
[----:B-1----:R-:W3:Y:S02]  /*3c5e0*/  LDL.LU R0, [R1+0x2008] ;  /* 0x0020080001007983 */ /* 0x002ee40000300800 */
[----:B------:R-:W2:Y:S02]  /*3c5f0*/  LDL R17, [R1+0x170] ;  /* 0x0001700001117983 */ /* 0x000ea40000100800 */
[----:B------:R-:W2:Y:S01]  /*3c600*/  LDL.LU.64 R12, [R1+0x3a0] ;  /* 0x0003a000010c7983 */ /* 0x000ea20000300a00 */
[----:B----4-:R0:W-:Y:S01]  /*3c610*/  STS.U16 [R2+0x1be00], R15 ;  /* 0x01be000f02007388 */ /* 0x0101e20000000400 */
[----:B------:R-:W-:Y:S02]  /*3c620*/  STS.U16 [R2+0x1bf00], R28 ;  /* 0x01bf001c02007388 */ /* 0x000fe40000000400 */
[----:B------:R-:W-:Y:S02]  /*3c630*/  STS.U16 [R2+0x1ce00], R16 ;  /* 0x01ce001002007388 */ /* 0x000fe40000000400 */
[----:B------:R-:W-:Y:S01]  /*3c640*/  STS.U16 [R2+0x1cf00], R10 ;  /* 0x01cf000a02007388 */ /* 0x000fe20000000400 */
[----:B------:R-:W-:Y:S01]  /*3c650*/  STS.U16 [R2+0x1de00], R22 ;  /* 0x01de001602007388 */ /* 0x000fe20000000400 */
[----:B------:R-:W-:Y:S02]  /*3c660*/  STS.U16 [R2+0x1df00], R24 ;  /* 0x01df001802007388 */ /* 0x000fe40000000400 */
[----:B------:R-:W-:Y:S02]  /*3c670*/  STS.U16 [R2+0x1ee00], R25 ;  /* 0x01ee001902007388 */ /* 0x000fe40000000400 */
[----:B------:R-:W-:Y:S01]  /*3c680*/  STS.U16 [R2+0x1ef00], R27 ;  /* 0x01ef001b02007388 */ /* 0x000fe20000000400 */
[----:B--2---:R-:W-:Y:S01]  /*3c690*/  STL [R1+0x1ff8], R13 ;  /* 0x001ff80d01007387 */ /* 0x004fe20000100800 */
[----:B0-----:R-:W2:Y:S03]  /*3c6a0*/  LDL.LU.64 R14, [R1+0x3a8] ;  /* 0x0003a800010e7983 */ /* 0x001ea60000300a00 */
[----:B------:R-:W-:Y:S01]  /*3c6b0*/  STS.U16 [R2+0x1fe00], R29 ;  /* 0x01fe001d02007388 */ /* 0x000fe20000000400 */
[----:B---3--:R-:W-:Y:S02]  /*3c6c0*/  STS.U16 [R2+0x1ff00], R0 ;  /* 0x01ff000002007388 */ /* 0x008fe40000000400 */
[----:B------:R-:W-:Y:S06]  /*3c6d0*/  BAR.SYNC.DEFER_BLOCKING 0x0 ;  /* 0x0000000000007b1d */ /* 0x000fec0000010000 */
[----:B------:R-:W-:Y:S04]  /*3c6e0*/  LDSM.16.M88.4 R24, [R17+0x8000] ;  /* 0x008000001118783b */ /* 0x000fe80000000200 */
[----:B------:R-:W0:Y:S04]  /*3c6f0*/  LDSM.16.M88.4 R4, [R17] ;  /* 0x000000001104783b */ /* 0x000e280000000200 */
[----:B------:R-:W-:Y:S04]  /*3c700*/  LDSM.16.M88.4 R8, [R17+0x4000] ;  /* 0x004000001108783b */ /* 0x000fe80000000200 */
[----:B------:R-:W-:Y:S01]  /*3c710*/  LDSM.16.MT88.4 R20, [R3+0x20000] ;  /* 0x020000000314783b */ /* 0x000fe20000004200 */
[----:B0-----:R-:W-:-:S02]  /*3c720*/  IMAD.MOV.U32 R2, RZ, RZ, R6 ;  /* 0x000000ffff027224 */ /* 0x001fc400078e0006 */
[----:B------:R-:W-:Y:S01]  /*3c730*/  IMAD.MOV.U32 R0, RZ, RZ, R7 ;  /* 0x000000ffff007224 */ /* 0x000fe200078e0007 */
[----:B--2---:R-:W-:Y:S01]  /*3c740*/  STL.64 [R1+0x2000], R14 ;  /* 0x0020000e01007387 */ /* 0x004fe20000100a00 */
[----:B------:R-:W-:Y:S02]  /*3c750*/  STL [R1+0x1ffc], R12 ;  /* 0x001ffc0c01007387 */ /* 0x000fe40000100800 */
[----:B------:R-:W0:Y:S04]  /*3c760*/  LDSM.16.M88.4 R12, [R17+0xc000] ;  /* 0x00c00000110c783b */ /* 0x000e280000000200 */
[----:B------:R-:W2:Y:S01]  /*3c770*/  LDL R28, [R1+0x16b4] ;  /* 0x0016b400011c7983 */ /* 0x000ea20000100800 */
[----:B------:R-:W-:Y:S01]  /*3c780*/  STL.64 [R1+0x1ff0], R26 ;  /* 0x001ff01a01007387 */ /* 0x000fe20000100a00 */
[----:B------:R-:W-:Y:S02]  /*3c790*/  STL.64 [R1+0x1fe8], R24 ;  /* 0x001fe81801007387 */ /* 0x000fe40000100a00 */
[----:B0-----:R-:W-:Y:S01]  /*3c7a0*/  IMAD.MOV.U32 R7, RZ, RZ, R12 ;  /* 0x000000ffff077224 */ /* 0x001fe200078e000c */
[----:B------:R-:W-:Y:S01]  /*3c7b0*/  STL.64 [R1+0x48], R14 ;  /* 0x0000480e01007387 */ /* 0x000fe20000100a00 */
[----:B------:R-:W-:-:S02]  /*3c7c0*/  IMAD.MOV.U32 R6, RZ, RZ, R13 ;  /* 0x000000ffff067224 */ /* 0x000fc400078e000d */
[----:B------:R-:W0:Y:S04]  /*3c7d0*/  LDSM.16.M88.4 R12, [R17+0x10000] ;  /* 0x01000000110c783b */ /* 0x000e280000000200 */
[----:B0-----:R-:W-:Y:S01]  /*3c7e0*/  IMAD.MOV.U32 R25, RZ, RZ, R12 ;  /* 0x000000ffff197224 */ /* 0x001fe200078e000c */
[----:B------:R-:W-:Y:S01]  /*3c7f0*/  STL.64 [R1+0x68], R14 ;  /* 0x0000680e01007387 */ /* 0x000fe20000100a00 */
[----:B------:R-:W-:Y:S02]  /*3c800*/  IMAD.MOV.U32 R24, RZ, RZ, R13 ;  /* 0x000000ffff187224 */ /* 0x000fe400078e000d */
[----:B------:R-:W0:Y:S04]  /*3c810*/  LDSM.16.M88.4 R12, [R17+0x14000] ;  /* 0x01400000110c783b */ /* 0x000e280000000200 */
[----:B------:R0:W-:Y:S02]  /*3c820*/  STL.64 [R1+0x8], R10 ;  /* 0x0000080a01007387 */ /* 0x0001e40000100a00 */
[----:B0-----:R-:W-:Y:S01]  /*3c830*/  IMAD.MOV.U32 R11, RZ, RZ, R12 ;  /* 0x000000ffff0b7224 */ /* 0x001fe200078e000c */
[----:B------:R-:W-:Y:S01]  /*3c840*/  STL.64 [R1+0x98], R14 ;  /* 0x0000980e01007387 */ /* 0x000fe20000100a00 */
[----:B------:R-:W-:-:S02]  /*3c850*/  IMAD.MOV.U32 R10, RZ, RZ, R13 ;  /* 0x000000ffff0a7224 */ /* 0x000fc400078e000d */
[----:B------:R-:W0:Y:S02]  /*3c860*/  LDSM.16.M88.4 R12, [R17+0x18000] ;  /* 0x01800000110c783b */ /* 0x000e240000000200 */
[----:B------:R-:W1:Y:S04]  /*3c870*/  LDSM.16.M88.4 R16, [R17+0x1c000] ;  /* 0x01c000001110783b */ /* 0x000e680000000200 */
[----:B0-----:R0:W-:Y:S01]  /*3c880*/  STL.64 [R1+0xc8], R14 ;  /* 0x0000c80e01007387 */ /* 0x0011e20000100a00 */
[----:B------:R-:W-:Y:S02]  /*3c890*/  IMAD.MOV.U32 R27, RZ, RZ, R12 ;  /* 0x000000ffff1b7224 */ /* 0x000fe400078e000c */
[----:B------:R-:W-:Y:S02]  /*3c8a0*/  IMAD.MOV.U32 R26, RZ, RZ, R13 ;  /* 0x000000ffff1a7224 */ /* 0x000fe400078e000d */
[----:B-1----:R-:W-:-:S02]  /*3c8b0*/  IMAD.MOV.U32 R13, RZ, RZ, R16 ;  /* 0x000000ffff0d7224 */ /* 0x002fc400078e0010 */
[----:B------:R-:W-:Y:S01]  /*3c8c0*/  IMAD.MOV.U32 R29, RZ, RZ, R17 ;  /* 0x000000ffff1d7224 */ /* 0x000fe200078e0011 */
[----:B0-----:R-:W3:Y:S01]  /*3c8d0*/  LDL.LU.64 R14, [R1+0x2000] ;  /* 0x00200000010e7983 */ /* 0x001ee20000300a00 */
[----:B------:R-:W3:Y:S02]  /*3c8e0*/  LDL.LU R12, [R1+0x1ffc] ;  /* 0x001ffc00010c7983 */ /* 0x000ee40000300800 */
[----:B------:R-:W-:Y:S02]  /*3c8f0*/  STL.64 [R1+0xd8], R18 ;  /* 0x0000d81201007387 */ /* 0x000fe40000100a00 */
[----:B------:R-:W0:Y:S04]  /*3c900*/  LDSM.16.MT88.4 R16, [R3+0x20200] ;  /* 0x020200000310783b */ /* 0x000e280000004200 */
[----:B0-----:R-:W-:Y:S01]  /*3c910*/  STL.64 [R1+0x1f70], R18 ;  /* 0x001f701201007387 */ /* 0x001fe20000100a00 */
[----:B------:R0:W-:Y:S02]  /*3c920*/  STL.64 [R1+0x1f68], R16 ;  /* 0x001f681001007387 */ /* 0x0001e40000100a00 */
[----:B0-----:R-:W-:-:S02]  /*3c930*/  IMAD.MOV.U32 R16, RZ, RZ, R13 ;  /* 0x000000ffff107224 */ /* 0x001fc400078e000d */
[----:B------:R-:W3:Y:S01]  /*3c940*/  LDL.LU R13, [R1+0x1ff8] ;  /* 0x001ff800010d7983 */ /* 0x000ee20000300800 */
[----:B------:R-:W-:-:S05]  /*3c950*/  IMAD.MOV.U32 R17, RZ, RZ, R29 ;  /* 0x000000ffff117224 */ /* 0x000fca00078e001d */
[----:B------:R0:W-:Y:S02]  /*3c960*/  STL.64 [R1+0x1f88], R16 ;  /* 0x001f881001007387 */ /* 0x0001e40000100a00 */
[----:B0-----:R-:W-:Y:S02]  /*3c970*/  IMAD.MOV.U32 R16, RZ, RZ, R27 ;  /* 0x000000ffff107224 */ /* 0x001fe400078e001b */
[----:B------:R-:W-:-:S05]  /*3c980*/  IMAD.MOV.U32 R17, RZ, RZ, R26 ;  /* 0x000000ffff117224 */ /* 0x000fca00078e001a */
[----:B------:R0:W-:Y:S02]  /*3c990*/  STL.64 [R1+0x1fa0], R16 ;  /* 0x001fa01001007387 */ /* 0x0001e40000100a00 */
[----:B0-----:R-:W-:Y:S02]  /*3c9a0*/  IMAD.MOV.U32 R16, RZ, RZ, R11 ;  /* 0x000000ffff107224 */ /* 0x001fe400078e000b */
[----:B------:R-:W-:-:S05]  /*3c9b0*/  IMAD.MOV.U32 R17, RZ, RZ, R10 ;  /* 0x000000ffff117224 */ /* 0x000fca00078e000a */
[----:B------:R0:W-:Y:S02]  /*3c9c0*/  STL.64 [R1+0x1fb8], R16 ;  /* 0x001fb81001007387 */ /* 0x0001e40000100a00 */
[----:B0-----:R-:W-:Y:S02]  /*3c9d0*/  IMAD.MOV.U32 R16, RZ, RZ, R25 ;  /* 0x000000ffff107224 */ /* 0x001fe400078e0019 */
[----:B------:R-:W-:-:S05]  /*3c9e0*/  IMAD.MOV.U32 R17, RZ, RZ, R24 ;  /* 0x000000ffff117224 */ /* 0x000fca00078e0018 */
[----:B------:R0:W-:Y:S01]  /*3c9f0*/  STL.64 [R1+0x1fd0], R16 ;  /* 0x001fd01001007387 */ /* 0x0001e20000100a00 */
[----:B------:R-:W4:Y:S02]  /*3ca00*/  LDL.LU.64 R24, [R1+0x390] ;  /* 0x0003900001187983 */ /* 0x000f240000300a00 */
[----:B------:R-:W4:Y:S02]  /*3ca10*/  LDL.LU.64 R26, [R1+0x398] ;  /* 0x00039800011a7983 */ /* 0x000f240000300a00 */
[----:B0-----:R-:W-:Y:S02]  /*3ca20*/  IMAD.MOV.U32 R16, RZ, RZ, R7 ;  /* 0x000000ffff107224 */ /* 0x001fe400078e0007 */
[----:B------:R-:W-:Y:S02]  /*3ca30*/  IMAD.MOV.U32 R17, RZ, RZ, R6 ;  /* 0x000000ffff117224 */ /* 0x000fe400078e0006 */
[C---:B---3--:R-:W-:Y:S01]  /*3ca40*/  HMMA.16816.F32 R4, R20.reuse, R4, R12 ;  /* 0x000000041404723c */ /* 0x048fe2000000180c */
[----:B------:R-:W3:Y:S01]  /*3ca50*/  LDL.LU.64 R12, [R1+0x380] ;  /* 0x00038000010c7983 */ /* 0x000ee20000300a00 */
[----:B------:R-:W3:Y:S11]  /*3ca60*/  LDL.LU.64 R14, [R1+0x388] ;  /* 0x00038800010e7983 */ /* 0x000ef60000300a00 */
[----:B------:R-:W-:Y:S10]  /*3ca70*/  @!UPT UIADD3 URZ, URZ, URZ, URZ ;  /* 0x0000003f3f3ff290 */ /* 0x000ff4000fffe03f */
[----:B------:R-:W-:Y:S01]  /*3ca80*/  STL.64 [R1+0x1f80], R6 ;  /* 0x001f800601007387 */ /* 0x000fe20000100a00 */
[----:B------:R0:W-:Y:S03]  /*3ca90*/  STL.64 [R1+0x1f78], R4 ;  /* 0x001f780401007387 */ /* 0x0001e60000100a00 */
[----:B0-----:R-:W2:Y:S01]  /*3caa0*/  LDL.LU.64 R4, [R1+0x30] ;  /* 0x0000300001047983 */ /* 0x001ea20000300a00 */
[----:B------:R-:W2:Y:S03]  /*3cab0*/  LDL.LU.64 R6, [R1+0x38] ;  /* 0x0000380001067983 */ /* 0x000ea60000300a00 */
[----:B--2---:R-:W-:Y:S01]  /*3cac0*/  STL.64 [R1+0x1f98], R6 ;  /* 0x001f980601007387 */ /* 0x004fe20000100a00 */
        /* <DEDUP_REMOVED lines=10> */
[----:B------:R-:W2:Y:S01]  /*3cb70*/  LDL.LU.64 R6, [R1+0x368] ;  /* 0x0003680001067983 */ /* 0x000ea20000300a00 */
[C---:B----4-:R-:W-:Y:S02]  /*3cb80*/  HMMA.16816.F32 R8, R20.reuse, R8, R24 ;  /* 0x000000081408723c */ /* 0x050fe40000001818 */
[----:B--2---:R-:W-:Y:S01]  /*3cb90*/  STL.64 [R1+0x1fe0], R6 ;  /* 0x001fe00601007387 */ /* 0x004fe20000100a00 */
[----:B------:R0:W-:Y:S03]  /*3cba0*/  STL.64 [R1+0x1fd8], R4 ;  /* 0x001fd80401007387 */ /* 0x0001e60000100a00 */
[----:B0-----:R-:W2:Y:S01]  /*3cbb0*/  LDL.LU.64 R4, [R1+0x370] ;  /* 0x0003700001047983 */ /* 0x001ea20000300a00 */
[----:B------:R-:W2:Y:S02]  /*3cbc0*/  LDL.LU.64 R6, [R1+0x378] ;  /* 0x0003780001067983 */ /* 0x000ea40000300a00 */
[----:B------:R-:W4:Y:S02]  /*3cbd0*/  LDL.LU.64 R26, [R1+0x1ff0] ;  /* 0x001ff000011a7983 */ /* 0x000f240000300a00 */
[----:B------:R-:W3:Y:S11]  /*3cbe0*/  LDL.LU.64 R24, [R1+0x1fe8] ;  /* 0x001fe80001187983 */ /* 0x000ef60000300a00 */
[----:B------:R-:W-:Y:S01]  /*3cbf0*/  @!UPT UIADD3 URZ, URZ, URZ, URZ ;  /* 0x0000003f3f3ff290 */ /* 0x000fe2000fffe03f */
[----:B------:R-:W-:Y:S01]  /*3cc00*/  STL.64 [R1+0x1f60], R10 ;  /* 0x001f600a01007387 */ /* 0x000fe20000100a00 */
[----:B------:R-:W-:Y:S01]  /*3cc10*/  STL.64 [R1+0x1f58], R8 ;  /* 0x001f580801007387 */ /* 0x000fe20000100a00 */
[C---:B--2---:R-:W-:Y:S02]  /*3cc20*/  HMMA.16816.F32 R16, R20.reuse, R16, R4 ;  /* 0x000000101410723c */ /* 0x044fe40000001804 */
[----:B------:R-:W2:Y:S01]  /*3cc30*/  LDL.LU.64 R6, [R1+0x1fe0] ;  /* 0x001fe00001067983 */ /* 0x000ea20000300a00 */
[----:B------:R-:W2:Y:S11]  /*3cc40*/  LDL.LU.64 R4, [R1+0x1fd8] ;  /* 0x001fd80001047983 */ /* 0x000eb60000300a00 */
[----:B------:R-:W-:Y:S09]  /*3cc50*/  @!UPT UIADD3 URZ, URZ, URZ, URZ ;  /* 0x0000003f3f3ff290 */ /* 0x000ff2000fffe03f */
[----:B------:R0:W-:Y:S01]  /*3cc60*/  STL.64 [R1+0x20], R16 ;  /* 0x0000201001007387 */ /* 0x0001e20000100a00 */
[----:B------:R2:W-:Y:S03]  /*3cc70*/  STL.64 [R1+0x28], R18 ;  /* 0x0000281201007387 */ /* 0x0005e60000100a00 */
[----:B0-----:R-:W2:Y:S02]  /*3cc80*/  LDL.LU.64 R16, [R1+0x1fd0] ;  /* 0x001fd00001107983 */ /* 0x001ea40000300a00 */
        /* <DEDUP_REMOVED lines=20> */
[----:B0-----:R-:W2:Y:S01]  /*3cdd0*/  LDL.LU.64 R16, [R1+0x1f88] ;  /* 0x001f880001107983 */ /* 0x001ea20000300a00 */
[----:B---3--:R-:W-:Y:S01]  /*3cde0*/  HMMA.16816.F32 R12, R20, R24, R12 ;  /* 0x00000018140c723c */ /* 0x008fe2000000180c */
[----:B------:R-:W-:Y:S02]  /*3cdf0*/  IMAD.MOV.U32 R10, RZ, RZ, R2 ;  /* 0x000000ffff0a7224 */ /* 0x000fe400078e0002 */
[----:B------:R-:W-:-:S05]  /*3ce00*/  IMAD.MOV.U32 R11, RZ, RZ, R0 ;  /* 0x000000ffff0b7224 */ /* 0x000fca00078e0000 */
[----:B--2---:R-:W-:Y:S01]  /*3ce10*/  HMMA.16816.F32 R16, R20, R16, R4 ;  /* 0x000000101410723c */ /* 0x004fe20000001804 */
[----:B------:R-:W2:Y:S01]  /*3ce20*/  LDL.LU.64 R6, [R1+0x1f80] ;  /* 0x001f800001067983 */ /* 0x000ea20000300a00 */
[----:B------:R-:W2:Y:S03]  /*3ce30*/  LDL.LU.64 R4, [R1+0x1f78] ;  /* 0x001f780001047983 */ /* 0x000ea60000300a00 */
[----:B------:R-:W0:Y:S01]  /*3ce40*/  LDSM.16.MT88.4 R20, [R3+0x20400] ;  /* 0x020400000314783b */ /* 0x000e220000004200 */
[----:B------:R-:W-:Y:S11]  /*3ce50*/  STL [R1+0x1f50], R3 ;  /* 0x001f500301007387 */ /* 0x000ff60000100800 */
[----:B------:R-:W-:Y:S06]  /*3ce60*/  @!UPT UIADD3 URZ, URZ, URZ, URZ ;  /* 0x0000003f3f3ff290 */ /* 0x000fec000fffe03f */
[----:B------:R-:W-:Y:S01]  /*3ce70*/  STL.64 [R1+0xa0], R16 ;  /* 0x0000a01001007387 */ /* 0x000fe20000100a00 */
[----:B------:R-:W-:Y:S02]  /*3ce80*/  STL.64 [R1+0xa8], R18 ;  /* 0x0000a81201007387 */ /* 0x000fe40000100a00 */
[----:B------:R-:W1:Y:S01]  /*3ce90*/  LDSM.16.M88.4 R16, [R28] ;  /* 0x000000001c10783b */ /* 0x000e620000000200 */
[----:B0-----:R-:W-:Y:S03]  /*3cea0*/  STL [R1+0x1ef8], R21 ;  /* 0x001ef81501007387 */ /* 0x001fe60000100800 */
[----:B------:R-:W-:Y:S02]  /*3ceb0*/  STL [R1+0x1ef4], R22 ;  /* 0x001ef41601007387 */ /* 0x000fe40000100800 */
[----:B------:R-:W-:Y:S02]  /*3cec0*/  STL [R1+0x1ef0], R23 ;  /* 0x001ef01701007387 */ /* 0x000fe40000100800 */
[----:B-1----:R-:W-:Y:S01]  /*3ced0*/  IMAD.MOV.U32 R2, RZ, RZ, R18 ;  /* 0x000000ffff027224 */ /* 0x002fe200078e0012 */
[----:B------:R-:W-:Y:S01]  /*3cee0*/  STL.64 [R1+0xe0], R16 ;  /* 0x0000e01001007387 */ /* 0x000fe20000100a00 */
[----:B------:R-:W-:-:S02]  /*3cef0*/  IMAD.MOV.U32 R0, RZ, RZ, R19 ;  /* 0x000000ffff007224 */ /* 0x000fc400078e0013 */
[----:B------:R-:W0:Y:S03]  /*3cf00*/  LDSM.16.M88.4 R16, [R28+0x4000] ;  /* 0x004000001c10783b */ /* 0x000e260000000200 */
[----:B------:R-:W-:Y:S01]  /*3cf10*/  STL [R1+0x1eb4], R0 ;  /* 0x001eb40001007387 */ /* 0x000fe20000100800 */
[----:B------:R-:W-:Y:S03]  /*3cf20*/  STL [R1+0x1eb0], R2 ;  /* 0x001eb00201007387 */ /* 0x000fe60000100800 */
[----:B0-----:R-:W-:Y:S01]  /*3cf30*/  STL [R1+0xf0], R16 ;  /* 0x0000f01001007387 */ /* 0x001fe20000100800 */
[----:B------:R-:W-:Y:S02]  /*3cf40*/  STL.64 [R1+0xf8], R18 ;  /* 0x0000f81201007387 */ /* 0x000fe40000100a00 */
[----:B------:R-:W-:-:S02]  /*3cf50*/  IMAD.MOV.U32 R3, RZ, RZ, R17 ;  /* 0x000000ffff037224 */ /* 0x000fc400078e0011 */
[----:B------:R-:W0:Y:S04]  /*3cf60*/  LDSM.16.M88.4 R16, [R28+0x8000] ;  /* 0x008000001c10783b */ /* 0x000e280000000200 */
[----:B0-----:R-:W-:Y:S01]  /*3cf70*/  STL [R1+0x120], R16 ;  /* 0x0001201001007387 */ /* 0x001fe20000100800 */
[----:B------:R0:W-:Y:S02]  /*3cf80*/  STL.64 [R1+0x128], R18 ;  /* 0x0001281201007387 */ /* 0x0001e40000100a00 */
[----:B------:R-:W-:Y:S01]  /*3cf90*/  IMAD.MOV.U32 R29, RZ, RZ, R17 ;  /* 0x000000ffff1d7224 */ /* 0x000fe200078e0011 */
[----:B0-----:R-:W2:Y:S01]  /*3cfa0*/  LDL.LU.64 R18, [R1+0x1f70] ;  /* 0x001f700001127983 */ /* 0x001ea20000300a00 */
[----:B------:R-:W2:Y:S02]  /*3cfb0*/  LDL.LU.64 R16, [R1+0x1f68] ;  /* 0x001f680001107983 */ /* 0x000ea40000300a00 */
[----:B--2---:R-:W-:Y:S01]  /*3cfc0*/  HMMA.16816.F32 R4, R16, R10, R4 ;  /* 0x0000000a1004723c */ /* 0x004fe20000001804 */
[----:B------:R-:W2:Y:S01]  /*3cfd0*/  LDL.LU.64 R10, [R1+0x1f60] ;  /* 0x001f6000010a7983 */ /* 0x000ea20000300a00 */
[----:B------:R-:W2:Y:S11]  /*3cfe0*/  LDL.LU.64 R8, [R1+0x1f58] ;  /* 0x001f580001087983 */ /* 0x000eb60000300a00 */
[----:B------:R-:W-:Y:S10]  /*3cff0*/  @!UPT UIADD3 URZ, URZ, URZ, URZ ;  /* 0x0000003f3f3ff290 */ /* 0x000ff4000fffe03f */
[----:B------:R0:W-:Y:S01]  /*3d000*/  STL [R1+0x7c], R7 ;  /* 0x00007c0701007387 */ /* 0x0001e20000100800 */
[----:B------:R-:W-:Y:S02]  /*3d010*/  IMAD.MOV.U32 R23, RZ, RZ, R6 ;  /* 0x000000ffff177224 */ /* 0x000fe400078e0006 */
[----:B------:R-:W2:Y:S01]  /*3d020*/  LDL.LU R6, [R1+0x8] ;  /* 0x0000080001067983 */ /* 0x000ea20000300800 */
[----:B0-----:R-:W2:Y:S01]  /*3d030*/  LDL.LU R7, [R1+0xc] ;  /* 0x00000c0001077983 */ /* 0x001ea20000300800 */
[----:B------:R-:W-:Y:S02]  /*3d040*/  IMAD.MOV.U32 R22, RZ, RZ, R5 ;  /* 0x000000ffff167224 */ /* 0x000fe400078e0005 */
[----:B------:R-:W-:-:S03]  /*3d050*/  IMAD.MOV.U32 R21, RZ, RZ, R4 ;  /* 0x000000ffff157224 */ /* 0x000fc600078e0004 */
[----:B------:R-:W-:Y:S02]  /*3d060*/  STL.64 [R1+0x1f08], R22 ;  /* 0x001f081601007387 */ /* 0x000fe40000100a00 */
[----:B------:R-:W-:Y:S02]  /*3d070*/  STL.64 [R1+0x1f00], R20 ;  /* 0x001f001401007387 */ /* 0x000fe40000100a00 */
[----:B------:R-:W0:Y:S02]  /*3d080*/  LDSM.16.M88.4 R20, [R28+0xc000] ;  /* 0x00c000001c14783b */ /* 0x000e240000000200 */
[----:B0-----:R-:W-:Y:S02]  /*3d090*/  STL.64 [R1+0x150], R20 ;  /* 0x0001501401007387 */ /* 0x001fe40000100a00 */
[----:B------:R-:W-:Y:S01]  /*3d0a0*/  STL.64 [R1+0x158], R22 ;  /* 0x0001581601007387 */ /* 0x000fe20000100a00 */
[C---:B--2---:R-:W-:Y:S08]  /*3d0b0*/  HMMA.16816.F32 R4, R16.reuse, R6, R8 ;  /* 0x000000061004723c */ /* 0x044ff00000001808 */
[----:B----4-:R-:W-:Y:S01]  /*3d0c0*/  HMMA.16816.F32 R8, R16, R26, R12 ;  /* 0x0000001a1008723c */ /* 0x010fe2000000180c */
[----:B------:R-:W-:Y:S11]  /*3d0d0*/  LDSM.16.M88.4 R12, [R28+0x14000] ;  /* 0x014000001c0c783b */ /* 0x000ff60000000200 */
[----:B------:R-:W-:Y:S03]  /*3d0e0*/  @!UPT UIADD3 URZ, URZ, URZ, URZ ;  /* 0x0000003f3f3ff290 */ /* 0x000fe6000fffe03f */
[----:B------:R-:W-:Y:S01]  /*3d0f0*/  STL.64 [R1+0x30], R4 ;  /* 0x0000300401007387 */ /* 0x000fe20000100a00 */
[----:B------:R-:W-:Y:S02]  /*3d100*/  IMAD.MOV.U32 R25, RZ, RZ, R6 ;  /* 0x000000ffff197224 */ /* 0x000fe400078e0006 */
[----:B------:R-:W-:Y:S02]  /*3d110*/  IMAD.MOV.U32 R24, RZ, RZ, R7 ;  /* 0x000000ffff187224 */ /* 0x000fe400078e0007 */
[----:B------:R-:W0:Y:S03]  /*3d120*/  LDSM.16.M88.4 R4, [R28+0x10000] ;  /* 0x010000001c04783b */ /* 0x000e260000000200 */
[----:B------:R0:W-:Y:S02]  /*3d130*/  STL.64 [R1+0x1ed0], R10 ;  /* 0x001ed00a01007387 */ /* 0x0001e40000100a00 */
[----:B------:R-:W-:Y:S02]  /*3d140*/  STL.64 [R1+0x1ec8], R8 ;  /* 0x001ec80801007387 */ /* 0x000fe40000100a00 */
[----:B0-----:R-:W-:Y:S01]  /*3d150*/  IMAD.MOV.U32 R11, RZ, RZ, R4 ;  /* 0x000000ffff0b7224 */ /* 0x001fe200078e0004 */
[----:B------:R-:W-:Y:S01]  /*3d160*/  STL.64 [R1+0x108], R6 ;  /* 0x0001080601007387 */ /* 0x000fe20000100a00 */
[----:B------:R-:W-:-:S02]  /*3d170*/  IMAD.MOV.U32 R10, RZ, RZ, R5 ;  /* 0x000000ffff0a7224 */ /* 0x000fc400078e0005 */
[----:B------:R-:W0:Y:S04]  /*3d180*/  LDSM.16.M88.4 R4, [R28+0x18000] ;  /* 0x018000001c04783b */ /* 0x000e280000000200 */
[----:B------:R-:W-:Y:S01]  /*3d190*/  STL.64 [R1+0x110], R12 ;  /* 0x0001100c01007387 */ /* 0x000fe20000100a00 */
[----:B------:R-:W-:Y:S01]  /*3d1a0*/  STL.64 [R1+0x118], R14 ;  /* 0x0001180e01007387 */ /* 0x000fe20000100a00 */
[----:B0-----:R-:W-:-:S03]  /*3d1b0*/  IMAD.MOV.U32 R0, RZ, RZ, R4 ;  /* 0x000000ffff007224 */ /* 0x001fc600078e0004 */
[----:B------:R-:W-:Y:S01]  /*3d1c0*/  STL.64 [R1+0x138], R6 ;  /* 0x0001380601007387 */ /* 0x000fe20000100a00 */
[----:B------:R-:W-:Y:S02]  /*3d1d0*/  IMAD.MOV.U32 R2, RZ, RZ, R5 ;  /* 0x000000ffff027224 */ /* 0x000fe400078e0005 */
[----:B------:R-:W0:Y:S04]  /*3d1e0*/  LDSM.16.M88.4 R4, [R28+0x1c000] ;  /* 0x01c000001c04783b */ /* 0x000e280000000200 */
[----:B------:R-:W2:Y:S02]  /*3d1f0*/  LDL.LU R8, [R1+0xf0] ;  /* 0x0000f00001087983 */ /* 0x000ea40000300800 */
[----:B------:R-:W-:Y:S01]  /*3d200*/  IMAD.MOV.U32 R9, RZ, RZ, R3 ;  /* 0x000000ffff097224 */ /* 0x000fe200078e0003 */
[----:B0-----:R-:W-:Y:S01]  /*3d210*/  STL.64 [R1+0x140], R4 ;  /* 0x0001400401007387 */ /* 0x001fe20000100a00 */
[----:B------:R-:W-:Y:S02]  /*3d220*/  STL.64 [R1+0x148], R6 ;  /* 0x0001480601007387 */ /* 0x000fe40000100a00 */
[----:B------:R-:W3:Y:S02]  /*3d230*/  LDL.LU R3, [R1+0x1f50] ;  /* 0x001f500001037983 */ /* 0x000ee40000300800 */
[----:B------:R-:W4:Y:S01]  /*3d240*/  LDL.LU R22, [R1+0xc8] ;  /* 0x0000c80001167983 */ /* 0x000f220000300800 */
[----:B------:R-:W4:Y:S01]  /*3d250*/  LDL.LU R23, [R1+0xcc] ;  /* 0x0000cc0001177983 */ /* 0x000f220000300800 */
[----:B------:R-:W2:Y:S02]  /*3d260*/  LDL.LU R14, [R1+0x48] ;  /* 0x00004800010e7983 */ /* 0x000ea40000300800 */
[----:B------:R-:W2:Y:S01]  /*3d270*/  LDL.LU R15, [R1+0x4c] ;  /* 0x00004c00010f7983 */ /* 0x000ea20000300800 */
[----:B---3--:R-:W0:Y:S04]  /*3d280*/  LDSM.16.MT88.4 R4, [R3+0x20600] ;  /* 0x020600000304783b */ /* 0x008e280000004200 */
[----:B----4-:R-:W-:Y:S01]  /*3d290*/  STL.64 [R1+0x1f20], R22 ;  /* 0x001f201601007387 */ /* 0x010fe20000100a00 */
[----:B------:R-:W3:Y:S02]  /*3d2a0*/  LDL.LU R26, [R1+0x98] ;  /* 0x00009800011a7983 */ /* 0x000ee40000300800 */
[----:B------:R-:W3:Y:S02]  /*3d2b0*/  LDL.LU R27, [R1+0x9c] ;  /* 0x00009c00011b7983 */ /* 0x000ee40000300800 */
[----:B---3--:R1:W-:Y:S01]  /*3d2c0*/  STL.64 [R1+0x1f30], R26 ;  /* 0x001f301a01007387 */ /* 0x0083e20000100a00 */
[----:B------:R3:W-:Y:S03]  /*3d2d0*/  STL.64 [R1+0x1f28], R24 ;  /* 0x001f281801007387 */ /* 0x0007e60000100a00 */
[----:B-1----:R-:W4:Y:S01]  /*3d2e0*/  LDL.LU R26, [R1+0x68] ;  /* 0x00006800011a7983 */ /* 0x002f220000300800 */
[----:B------:R-:W4:Y:S03]  /*3d2f0*/  LDL.LU R27, [R1+0x6c] ;  /* 0x00006c00011b7983 */ /* 0x000f260000300800 */
[----:B----4-:R1:W-:Y:S01]  /*3d300*/  STL.64 [R1+0x1f48], R26 ;  /* 0x001f481a01007387 */ /* 0x0103e20000100a00 */
[----:B---3--:R-:W3:Y:S02]  /*3d310*/  LDL.LU R24, [R1+0x20] ;  /* 0x0000200001187983 */ /* 0x008ee40000300800 */
[----:B------:R-:W3:Y:S01]  /*3d320*/  LDL.LU R25, [R1+0x24] ;  /* 0x0000240001197983 */ /* 0x000ee20000300800 */
[----:B-1----:R-:W3:Y:S01]  /*3d330*/  LDL.LU R26, [R1+0x28] ;  /* 0x00002800011a7983 */ /* 0x002ee20000300800 */
[----:B------:R-:W3:Y:S02]  /*3d340*/  LDL.LU R27, [R1+0x2c] ;  /* 0x00002c00011b7983 */ /* 0x000ee40000300800 */
[----:B------:R-:W4:Y:S02]  /*3d350*/  LDL.LU R20, [R1+0x80] ;  /* 0x0000800001147983 */ /* 0x000f240000300800 */
[----:B------:R-:W4:Y:S01]  /*3d360*/  LDL.LU R21, [R1+0x84] ;  /* 0x0000840001157983 */ /* 0x000f220000300800 */
[----:B------:R-:W2:Y:S01]  /*3d370*/  LDL.LU R22, [R1+0x88] ;  /* 0x0000880001167983 */ /* 0x000ea20000300800 */
[----:B------:R-:W2:Y:S03]  /*3d380*/  LDL.LU R23, [R1+0x8c] ;  /* 0x00008c0001177983 */ /* 0x000ea60000300800 */
[----:B--2---:R-:W-:Y:S01]  /*3d390*/  STL.64 [R1+0x1f40], R22 ;  /* 0x001f401601007387 */ /* 0x004fe20000100a00 */
[----:B----4-:R1:W-:Y:S03]  /*3d3a0*/  STL.64 [R1+0x1f38], R20 ;  /* 0x001f381401007387 */ /* 0x0103e60000100a00 */
[----:B-1----:R-:W2:Y:S01]  /*3d3b0*/  LDL.LU R20, [R1+0x50] ;  /* 0x0000500001147983 */ /* 0x002ea20000300800 */
[----:B------:R-:W2:Y:S02]  /*3d3c0*/  LDL.LU R21, [R1+0x54] ;  /* 0x0000540001157983 */ /* 0x000ea40000300800 */
[----:B------:R-:W2:Y:S02]  /*3d3d0*/  LDL.LU R22, [R1+0x58] ;  /* 0x0000580001167983 */ /* 0x000ea40000300800 */
[----:B------:R-:W2:Y:S01]  /*3d3e0*/  LDL.LU R23, [R1+0x5c] ;  /* 0x00005c0001177983 */ /* 0x000ea20000300800 */
[----:B------:R1:W-:Y:S04]  /*3d3f0*/  STL.64 [R1+0x1ee8], R8 ;  /* 0x001ee80801007387 */ /* 0x0003e80000100a00 */
[----:B-1----:R-:W4:Y:S01]  /*3d400*/  LDL.LU R8, [R1+0xe0] ;  /* 0x0000e00001087983 */ /* 0x002f220000300800 */
[----:B------:R-:W4:Y:S02]  /*3d410*/  LDL.LU R9, [R1+0xe4] ;  /* 0x0000e40001097983 */ /* 0x000f240000300800 */
[----:B------:R-:W-:Y:S01]  /*3d420*/  STL.64 [R1+0x1f18], R10 ;  /* 0x001f180a01007387 */ /* 0x000fe20000100a00 */
[C---:B---3--:R-:W-:Y:S01]  /*3d430*/  HMMA.16816.F32 R12, R16.reuse, R14, R24 ;  /* 0x0000000e100c723c */ /* 0x048fe20000001818 */
[----:B----4-:R1:W-:Y:S04]  /*3d440*/  STL.64 [R1+0x1f10], R8 ;  /* 0x001f100801007387 */ /* 0x0103e80000100a00 */
[----:B-1----:R-:W3:Y:S01]  /*3d450*/  LDL.LU R8, [R1+0xb0] ;  /* 0x0000b00001087983 */ /* 0x002ee20000300800 */
[----:B------:R-:W3:Y:S02]  /*3d460*/  LDL.LU R9, [R1+0xb4] ;  /* 0x0000b40001097983 */ /* 0x000ee40000300800 */
[----:B------:R-:W3:Y:S02]  /*3d470*/  LDL.LU R10, [R1+0xb8] ;  /* 0x0000b800010a7983 */ /* 0x000ee40000300800 */
[----:B------:R-:W3:Y:S01]  /*3d480*/  LDL.LU R11, [R1+0xbc] ;  /* 0x0000bc00010b7983 */ /* 0x000ee20000300800 */
[----:B------:R-:W-:Y:S01]  /*3d490*/  STL [R1+0x1d10], R28 ;  /* 0x001d101c01007387 */ /* 0x000fe20000100800 */
[----:B0-----:R0:W-:Y:S02]  /*3d4a0*/  STL.64 [R1+0x1e70], R6 ;  /* 0x001e700601007387 */ /* 0x0011e40000100a00 */
[----:B------:R-:W-:Y:S01]  /*3d4b0*/  STL.64 [R1+0x1e68], R4 ;  /* 0x001e680401007387 */ /* 0x000fe20000100a00 */
[----:B0-----:R-:W4:Y:S01]  /*3d4c0*/  LDL.LU R6, [R1+0xd8] ;  /* 0x0000d80001067983 */ /* 0x001f220000300800 */
[----:B------:R-:W4:Y:S02]  /*3d4d0*/  LDL.LU R7, [R1+0xdc] ;  /* 0x0000dc0001077983 */ /* 0x000f240000300800 */
[----:B------:R-:W2:Y:S05]  /*3d4e0*/  LDL.LU.64 R26, [R1+0x1f48] ;  /* 0x001f4800011a7983 */ /* 0x000eaa0000300a00 */
[----:B------:R-:W-:Y:S01]  /*3d4f0*/  STL.64 [R1+0x1ec0], R14 ;  /* 0x001ec00e01007387 */ /* 0x000fe20000100a00 */
[----:B------:R0:W-:Y:S04]  /*3d500*/  STL.64 [R1+0x1eb8], R12 ;  /* 0x001eb80c01007387 */ /* 0x0001e80000100a00 */
[----:B0-----:R-:W3:Y:S01]  /*3d510*/  LDL.LU R12, [R1+0x120] ;  /* 0x00012000010c7983 */ /* 0x001ee20000300800 */
[----:B------:R-:W-:Y:S01]  /*3d520*/  IMAD.MOV.U32 R13, RZ, RZ, R29 ;  /* 0x000000ffff0d7224 */ /* 0x000fe200078e001d */
[----:B--2---:R-:W-:Y:S02]  /*3d530*/  HMMA.16816.F32 R24, R16, R26, R20 ;  /* 0x0000001a1018723c */ /* 0x004fe40000001814 */
[----:B------:R-:W2:Y:S01]  /*3d540*/  LDL.LU.64 R22, [R1+0x1f40] ;  /* 0x001f400001167983 */ /* 0x000ea20000300a00 */
[----:B------:R-:W2:Y:S11]  /*3d550*/  LDL.LU.64 R20, [R1+0x1f38] ;  /* 0x001f380001147983 */ /* 0x000eb60000300a00 */
[----:B------:R-:W-:Y:S10]  /*3d560*/  @!UPT UIADD3 URZ, URZ, URZ, URZ ;  /* 0x0000003f3f3ff290 */ /* 0x000ff4000fffe03f */
[----:B------:R-:W-:Y:S02]  /*3d570*/  IMAD.MOV.U32 R15, RZ, RZ, R26 ;  /* 0x000000ffff0f7224 */ /* 0x000fe400078e001a */
[----:B------:R-:W-:Y:S02]  /*3d580*/  IMAD.MOV.U32 R14, RZ, RZ, R27 ;  /* 0x000000ffff0e7224 */ /* 0x000fe400078e001b */
[----:B------:R-:W-:Y:S02]  /*3d590*/  IMAD.MOV.U32 R29, RZ, RZ, R24 ;  /* 0x000000ffff1d7224 */ /* 0x000fe400078e0018 */
[----:B------:R-:W-:Y:S01]  /*3d5a0*/  IMAD.MOV.U32 R28, RZ, RZ, R25 ;  /* 0x000000ffff1c7224 */ /* 0x000fe200078e0019 */
[----:B------:R-:W2:Y:S01]  /*3d5b0*/  LDL.LU.64 R26, [R1+0x1f30] ;  /* 0x001f3000011a7983 */ /* 0x000ea20000300a00 */
[----:B------:R-:W2:Y:S02]  /*3d5c0*/  LDL.LU.64 R24, [R1+0x1f28] ;  /* 0x001f280001187983 */ /* 0x000ea40000300a00 */
[----:B------:R-:W-:Y:S02]  /*3d5d0*/  STL.64 [R1+0x1ee0], R14 ;  /* 0x001ee00e01007387 */ /* 0x000fe40000100a00 */
[----:B---3--:R0:W-:Y:S02]  /*3d5e0*/  STL.64 [R1+0x1ed8], R12 ;  /* 0x001ed80c01007387 */ /* 0x0081e40000100a00 */
[----:B0-----:R-:W3:Y:S01]  /*3d5f0*/  LDL.LU R12, [R1+0x30] ;  /* 0x00003000010c7983 */ /* 0x001ee20000300800 */
[----:B------:R-:W3:Y:S02]  /*3d600*/  LDL.LU R13, [R1+0x34] ;  /* 0x00003400010d7983 */ /* 0x000ee40000300800 */
[----:B--2---:R-:W-:-:S02]  /*3d610*/  IMAD.MOV.U32 R14, RZ, RZ, R25 ;  /* 0x000000ffff0e7224 */ /* 0x004fc400078e0019 */
[----:B------:R-:W-:Y:S02]  /*3d620*/  IMAD.MOV.U32 R15, RZ, RZ, R24 ;  /* 0x000000ffff0f7224 */ /* 0x000fe400078e0018 */
[C---:B------:R-:W-:Y:S01]  /*3d630*/  HMMA.16816.F32 R24, R16.reuse, R26, R20 ;  /* 0x0000001a1018723c */ /* 0x040fe20000001814 */
[----:B------:R-:W2:Y:S11]  /*3d640*/  LDL.LU.64 R22, [R1+0x1f20] ;  /* 0x001f200001167983 */ /* 0x000eb60000300a00 */
[----:B------:R-:W-:Y:S11]  /*3d650*/  @!UPT UIADD3 URZ, URZ, URZ, URZ ;  /* 0x0000003f3f3ff290 */ /* 0x000ff6000fffe03f */
[----:B------:R-:W-:Y:S01]  /*3d660*/  STL.64 [R1+0x1e90], R26 ;  /* 0x001e901a01007387 */ /* 0x000fe20000100a00 */
[----:B------:R0:W-:Y:S03]  /*3d670*/  STL.64 [R1+0x1e88], R24 ;  /* 0x001e881801007387 */ /* 0x0001e60000100a00 */
[----:B0-----:R-:W4:Y:S01]  /*3d680*/  LDL.LU R24, [R1+0xa0] ;  /* 0x0000a00001187983 */ /* 0x001f220000300800 */
[----:B------:R-:W4:Y:S02]  /*3d690*/  LDL.LU R25, [R1+0xa4] ;  /* 0x0000a40001197983 */ /* 0x000f240000300800 */
[----:B------:R-:W4:Y:S02]  /*3d6a0*/  LDL.LU R26, [R1+0xa8] ;  /* 0x0000a800011a7983 */ /* 0x000f240000300800 */
[----:B------:R-:W4:Y:S01]  /*3d6b0*/  LDL.LU R27, [R1+0xac] ;  /* 0x0000ac00011b7983 */ /* 0x000f220000300800 */
[C---:B--2---:R-:W-:Y:S01]  /*3d6c0*/  HMMA.16816.F32 R20, R16.reuse, R22, R8 ;  /* 0x000000161014723c */ /* 0x044fe20000001808 */
[----:B------:R-:W2:Y:S01]  /*3d6d0*/  LDL.LU.64 R10, [R1+0x1f18] ;  /* 0x001f1800010a7983 */ /* 0x000ea20000300a00 */
[----:B------:R-:W2:Y:S11]  /*3d6e0*/  LDL.LU.64 R8, [R1+0x1f10] ;  /* 0x001f100001087983 */ /* 0x000eb60000300a00 */
[----:B------:R-:W-:Y:S10]  /*3d6f0*/  @!UPT UIADD3 URZ, URZ, URZ, URZ ;  /* 0x0000003f3f3ff290 */ /* 0x000ff4000fffe03f */
[----:B------:R-:W-:Y:S01]  /*3d700*/  STL.64 [R1+0x20], R20 ;  /* 0x0000201401007387 */ /* 0x000fe20000100a00 */
[----:B------:R0:W-:Y:S03]  /*3d710*/  STL.64 [R1+0x28], R22 ;  /* 0x0000281601007387 */ /* 0x0001e60000100a00 */
[----:B0-----:R-:W2:Y:S01]  /*3d720*/  LDL.LU.64 R22, [R1+0x1f08] ;  /* 0x001f080001167983 */ /* 0x001ea20000300a00 */
[----:B------:R-:W3:Y:S01]  /*3d730*/  LDL.LU.64 R20, [R1+0x1f00] ;  /* 0x001f000001147983 */ /* 0x000ee20000300a00 */
[----:B----4-:R-:W-:Y:S07]  /*3d740*/  HMMA.16816.F32 R4, R16, R6, R24 ;  /* 0x000000061004723c */ /* 0x010fee0000001818 */
[----:B--2---:R-:W-:-:S02]  /*3d750*/  IMAD.MOV.U32 R17, RZ, RZ, R22 ;  /* 0x000000ffff117224 */ /* 0x004fc400078e0016 */
[----:B---3--:R-:W-:Y:S02]  /*3d760*/  IMAD.MOV.U32 R16, RZ, RZ, R21 ;  /* 0x000000ffff107224 */ /* 0x008fe400078e0015 */
[----:B------:R-:W-:Y:S01]  /*3d770*/  IMAD.MOV.U32 R18, RZ, RZ, R23 ;  /* 0x000000ffff127224 */ /* 0x000fe200078e0017 */
[----:B------:R-:W2:Y:S01]  /*3d780*/  LDL.LU R21, [R1+0x1ef8] ;  /* 0x001ef80001157983 */ /* 0x000ea20000300800 */
[----:B------:R-:W2:Y:S02]  /*3d790*/  LDL.LU R22, [R1+0x1ef4] ;  /* 0x001ef40001167983 */ /* 0x000ea40000300800 */
[----:B------:R-:W2:Y:S02]  /*3d7a0*/  LDL.LU R23, [R1+0x1ef0] ;  /* 0x001ef00001177983 */ /* 0x000ea40000300800 */
[----:B------:R-:W2:Y:S02]  /*3d7b0*/  LDL.LU R19, [R1+0x7c] ;  /* 0x00007c0001137983 */ /* 0x000ea40000300800 */
[----:B------:R-:W-:-:S02]  /*3d7c0*/  IMAD.MOV.U32 R24, RZ, RZ, R11 ;  /* 0x000000ffff187224 */ /* 0x000fc400078e000b */
[----:B------:R-:W-:-:S05]  /*3d7d0*/  IMAD.MOV.U32 R25, RZ, RZ, R10 ;  /* 0x000000ffff197224 */ /* 0x000fca00078e000a */
[----:B------:R0:W-:Y:S04]  /*3d7e0*/  STL.64 [R1+0x1ea8], R24 ;  /* 0x001ea81801007387 */ /* 0x0001e80000100a00 */
[----:B0-----:R-:W3:Y:S01]  /*3d7f0*/  LDL.LU R24, [R1+0x150] ;  /* 0x0001500001187983 */ /* 0x001ee20000300800 */
[----:B------:R-:W3:Y:S02]  /*3d800*/  LDL.LU R25, [R1+0x154] ;  /* 0x0001540001197983 */ /* 0x000ee40000300800 */
[----:B------:R0:W-:Y:S02]  /*3d810*/  STL.64 [R1+0x1e80], R6 ;  /* 0x001e800601007387 */ /* 0x0001e40000100a00 */
[----:B------:R-:W-:Y:S01]  /*3d820*/  STL.64 [R1+0x1e78], R4 ;  /* 0x001e780401007387 */ /* 0x000fe20000100a00 */
[C---:B--2---:R-:W-:Y:S11]  /*3d830*/  HMMA.16816.F32 R8, R20.reuse, R8, R16 ;  /* 0x000000081408723c */ /* 0x044ff60000001810 */
[----:B------:R-:W-:Y:S11]  /*3d840*/  @!UPT UIADD3 URZ, URZ, URZ, URZ ;  /* 0x0000003f3f3ff290 */ /* 0x000ff6000fffe03f */
[----:B------:R-:W-:Y:S02]  /*3d850*/  @!UPT UIADD3 URZ, URZ, URZ, URZ ;  /* 0x0000003f3f3ff290 */ /* 0x000fe4000fffe03f */
[----:B------:R-:W-:Y:S02]  /*3d860*/  IMAD.MOV.U32 R19, RZ, RZ, R8 ;  /* 0x000000ffff137224 */ /* 0x000fe400078e0008 */
[----:B------:R-:W-:Y:S02]  /*3d870*/  IMAD.MOV.U32 R18, RZ, RZ, R9 ;  /* 0x000000ffff127224 */ /* 0x000fe400078e0009 */
[----:B------:R-:W2:Y:S01]  /*3d880*/  LDL.LU.64 R8, [R1+0x1ee8] ;  /* 0x001ee80001087983 */ /* 0x000ea20000300a00 */
[----:B0-----:R-:W-:Y:S02]  /*3d890*/  IMAD.MOV.U32 R7, RZ, RZ, R10 ;  /* 0x000000ffff077224 */ /* 0x001fe400078e000a */
[----:B------:R-:W-:Y:S02]  /*3d8a0*/  IMAD.MOV.U32 R6, RZ, RZ, R11 ;  /* 0x000000ffff067224 */ /* 0x000fe400078e000b */
[----:B--2---:R-:W-:Y:S01]  /*3d8b0*/  HMMA.16816.F32 R8, R20, R8, R12 ;  /* 0x000000081408723c */ /* 0x004fe2000000180c */
[----:B------:R-:W2:Y:S01]  /*3d8c0*/  LDL.LU.64 R14, [R1+0x1ee0] ;  /* 0x001ee000010e7983 */ /* 0x000ea20000300a00 */
[----:B------:R-:W4:Y:S11]  /*3d8d0*/  LDL.LU.64 R12, [R1+0x1ed8] ;  /* 0x001ed800010c7983 */ /* 0x000f360000300a00 */
[----:B------:R-:W-:Y:S10]  /*3d8e0*/  @!UPT UIADD3 URZ, URZ, URZ, URZ ;  /* 0x0000003f3f3ff290 */ /* 0x000ff4000fffe03f */
[----:B------:R-:W-:Y:S01]  /*3d8f0*/  STL.64 [R1+0x40], R8 ;  /* 0x0000400801007387 */ /* 0x000fe20000100a00 */
[----:B------:R0:W-:Y:S03]  /*3d900*/  STL.64 [R1+0x48], R10 ;  /* 0x0000480a01007387 */ /* 0x0001e60000100a00 */
[----:B0-----:R-:W4:Y:S01]  /*3d910*/  LDL.LU.64 R10, [R1+0x1ed0] ;  /* 0x001ed000010a7983 */ /* 0x001f220000300a00 */
[----:B------:R-:W4:Y:S02]  /*3d920*/  LDL.LU.64 R8, [R1+0x1ec8] ;  /* 0x001ec80001087983 */ /* 0x000f240000300a00 */
[----:B------:R-:W3:Y:S02]  /*3d930*/  LDL.LU R4, [R1+0x110] ;  /* 0x0001100001047983 */ /* 0x000ee40000300800 */
[----:B------:R-:W3:Y:S01]  /*3d940*/  LDL.LU R5, [R1+0x114] ;  /* 0x0001140001057983 */ /* 0x000ee20000300800 */
[----:B------:R2:W-:Y:S02]  /*3d950*/  STL.64 [R1+0x1ea0], R6 ;  /* 0x001ea00601007387 */ /* 0x0005e40000100a00 */
[----:B--2---:R-:W-:-:S02]  /*3d960*/  IMAD.MOV.U32 R6, RZ, RZ, R15 ;  /* 0x000000ffff067224 */ /* 0x004fc400078e000f */
[----:B------:R-:W-:Y:S01]  /*3d970*/  IMAD.MOV.U32 R7, RZ, RZ, R14 ;  /* 0x000000ffff077224 */ /* 0x000fe200078e000e */
[C---:B----4-:R-:W-:Y:S01]  /*3d980*/  HMMA.16816.F32 R8, R20.reuse, R12, R8 ;  /* 0x0000000c1408723c */ /* 0x050fe20000001808 */
[----:B---3--:R0:W-:Y:S01]  /*3d990*/  STL.64 [R1+0x1e98], R4 ;  /* 0x001e980401007387 */ /* 0x0081e20000100a00 */
[----:B------:R-:W2:Y:S02]  /*3d9a0*/  LDL.LU.64 R14, [R1+0x1ec0] ;  /* 0x001ec000010e7983 */ /* 0x000ea40000300a00 */
[----:B------:R-:W2:Y:S02]  /*3d9b0*/  LDL.LU.64 R12, [R1+0x1eb8] ;  /* 0x001eb800010c7983 */ /* 0x000ea40000300a00 */
[----:B0-----:R-:W-:Y:S02]  /*3d9c0*/  IMAD.MOV.U32 R4, RZ, RZ, R29 ;  /* 0x000000ffff047224 */ /* 0x001fe400078e001d */
[----:B------:R-:W-:Y:S11]  /*3d9d0*/  IMAD.MOV.U32 R5, RZ, RZ, R28 ;  /* 0x000000ffff057224 */ /* 0x000ff600078e001c */
[----:B------:R-:W-:Y:S04]  /*3d9e0*/  @!UPT UIADD3 URZ, URZ, URZ, URZ ;  /* 0x0000003f3f3ff290 */ /* 0x000fe8000fffe03f */
[----:B------:R2:W-:Y:S01]  /*3d9f0*/  STL.64 [R1+0x30], R8 ;  /* 0x0000300801007387 */ /* 0x0005e20000100a00 */
[----:B------:R-:W-:Y:S02]  /*3da00*/  IMAD.MOV.U32 R29, RZ, RZ, R10 ;  /* 0x000000ffff1d7224 */ /* 0x000fe400078e000a */
[----:B------:R-:W-:Y:S02]  /*3da10*/  IMAD.MOV.U32 R28, RZ, RZ, R11 ;  /* 0x000000ffff1c7224 */ /* 0x000fe400078e000b */
[----:B------:R-:W-:Y:S02]  /*3da20*/  IMAD.MOV.U32 R16, RZ, RZ, R0 ;  /* 0x000000ffff107224 */ /* 0x000fe400078e0000 */
[----:B------:R-:W3:Y:S01]  /*3da30*/  LDL.LU R0, [R1+0x1eb4] ;  /* 0x001eb40001007983 */ /* 0x000ee20000300800 */
[----:B------:R-:W-:Y:S01]  /*3da40*/  IMAD.MOV.U32 R17, RZ, RZ, R2 ;  /* 0x000000ffff117224 */ /* 0x000fe200078e0002 */
[----:B--2---:R-:W-:Y:S11]  /*3da50*/  HMMA.16816.F32 R8, R20, R24, R12 ;  /* 0x000000181408723c */ /* 0x004ff6000000180c */
[----:B------:R-:W-:Y:S11]  /*3da60*/  @!UPT UIADD3 URZ, URZ, URZ, URZ ;  /* 0x0000003f3f3ff290 */ /* 0x000ff6000fffe03f */
[----:B------:R-:W-:Y:S01]  /*3da70*/  @!UPT UIADD3 URZ, URZ, URZ, URZ ;  /* 0x0000003f3f3ff290 */ /* 0x000fe2000fffe03f */
[----:B------:R-:W-:Y:S01]  /*3da80*/  STL.64 [R1+0x60], R8 ;  /* 0x0000600801007387 */ /* 0x000fe20000100a00 */
[----:B------:R-:W-:Y:S02]  /*3da90*/  STL.64 [R1+0x68], R10 ;  /* 0x0000680a01007387 */ /* 0x000fe40000100a00 */
[----:B------:R-:W2:Y:S02]  /*3daa0*/  LDL.LU R2, [R1+0x1eb0] ;  /* 0x001eb00001027983 */ /* 0x000ea40000300800 */
[----:B------:R-:W4:Y:S01]  /*3dab0*/  LDL R15, [R1+0x170] ;  /* 0x00017000010f7983 */ /* 0x000f220000100800 */
[----:B------:R-:W0:Y:S04]  /*3dac0*/  LDSM.16.MT88.4 R8, [R3+0x20800] ;  /* 0x020800000308783b */ /* 0x000e280000004200 */
[----:B0-----:R-:W-:Y:S01]  /*3dad0*/  STL [R1+0x1dd0], R8 ;  /* 0x001dd00801007387 */ /* 0x001fe20000100800 */
[----:B------:R-:W-:Y:S02]  /*3dae0*/  STL [R1+0x1dcc], R9 ;  /* 0x001dcc0901007387 */ /* 0x000fe40000100800 */
[----:B------:R-:W-:Y:S02]  /*3daf0*/  STL [R1+0x1dc8], R10 ;  /* 0x001dc80a01007387 */ /* 0x000fe40000100800 */
[----:B------:R-:W-:Y:S02]  /*3db00*/  STL [R1+0x1dc4], R11 ;  /* 0x001dc40b01007387 */ /* 0x000fe40000100800 */
[----:B----4-:R-:W0:Y:S04]  /*3db10*/  LDSM.16.M88.4 R8, [R15+0x80] ;  /* 0x000080000f08783b */ /* 0x010e280000000200 */
[----:B------:R-:W1:Y:S04]  /*3db20*/  LDSM.16.M88.4 R24, [R15+0x4080] ;  /* 0x004080000f18783b */ /* 0x000e680000000200 */
[----:B0-----:R0:W-:Y:S01]  /*3db30*/  STL.64 [R1+0x70], R8 ;  /* 0x0000700801007387 */ /* 0x0011e20000100a00 */
[----:B------:R2:W-:Y:S02]  /*3db40*/  STL.64 [R1+0x78], R10 ;  /* 0x0000780a01007387 */ /* 0x0005e40000100a00 */
[----:B-1----:R1:W-:Y:S02]  /*3db50*/  STL.64 [R1+0x88], R26 ;  /* 0x0000881a01007387 */ /* 0x0023e40000100a00 */
[----:B0-----:R-:W-:-:S02]  /*3db60*/  IMAD.MOV.U32 R9, RZ, RZ, R24 ;  /* 0x000000ffff097224 */ /* 0x001fc400078e0018 */
[----:B------:R-:W-:Y:S02]  /*3db70*/  IMAD.MOV.U32 R8, RZ, RZ, R25 ;  /* 0x000000ffff087224 */ /* 0x000fe400078e0019 */
[----:B------:R-:W1:Y:S03]  /*3db80*/  LDL.LU.64 R24, [R1+0x1ea8] ;  /* 0x001ea80001187983 */ /* 0x000e660000300a00 */
[----:B------:R-:W-:Y:S02]  /*3db90*/  STL [R1+0x1e0c], R8 ;  /* 0x001e0c0801007387 */ /* 0x000fe40000100800 */
[----:B------:R-:W-:Y:S02]  /*3dba0*/  STL [R1+0x1e08], R9 ;  /* 0x001e080901007387 */ /* 0x000fe40000100800 */
[----:B--2---:R-:W-:Y:S02]  /*3dbb0*/  IMAD.MOV.U32 R10, RZ, RZ, R2 ;  /* 0x000000ffff0a7224 */ /* 0x004fe400078e0002 */
[----:B---3--:R-:W-:Y:S01]  /*3dbc0*/  IMAD.MOV.U32 R11, RZ, RZ, R0 ;  /* 0x000000ffff0b7224 */ /* 0x008fe200078e0000 */
[----:B-1----:R-:W-:Y:S01]  /*3dbd0*/  HMMA.16816.F32 R24, R20, R24, R4 ;  /* 0x000000181418723c */ /* 0x002fe20000001804 */
[----:B------:R-:W2:Y:S01]  /*3dbe0*/  LDL.LU.64 R6, [R1+0x1ea0] ;  /* 0x001ea00001067983 */ /* 0x000ea20000300a00 */
[----:B------:R-:W3:Y:S11]  /*3dbf0*/  LDL.LU.64 R4, [R1+0x1e98] ;  /* 0x001e980001047983 */ /* 0x000ef60000300a00 */
[----:B------:R-:W-:Y:S11]  /*3dc00*/  @!UPT UIADD3 URZ, URZ, URZ, URZ ;  /* 0x0000003f3f3ff290 */ /* 0x000ff6000fffe03f */
[----:B------:R-:W-:Y:S02]  /*3dc10*/  IMAD.MOV.U32 R2, RZ, RZ, R26 ;  /* 0x000000ffff027224 */ /* 0x000fe400078e001a */
[----:B------:R-:W-:Y:S02]  /*3dc20*/  IMAD.MOV.U32 R0, RZ, RZ, R27 ;  /* 0x000000ffff007224 */ /* 0x000fe400078e001b */
[----:B------:R-:W-:Y:S02]  /*3dc30*/  IMAD.MOV.U32 R13, RZ, RZ, R24 ;  /* 0x000000ffff0d7224 */ /* 0x000fe400078e0018 */
[----:B------:R-:W-:Y:S01]  /*3dc40*/  IMAD.MOV.U32 R12, RZ, RZ, R25 ;  /* 0x000000ffff0c7224 */ /* 0x000fe200078e0019 */
[----:B------:R-:W3:Y:S01]  /*3dc50*/  LDL.LU.64 R26, [R1+0x1e90] ;  /* 0x001e9000011a7983 */ /* 0x000ee20000300a00 */
[----:B------:R-:W3:Y:S02]  /*3dc60*/  LDL.LU.64 R24, [R1+0x1e88] ;  /* 0x001e880001187983 */ /* 0x000ee40000300a00 */
[----:B------:R0:W-:Y:S01]  /*3dc70*/  STL [R1+0x1e60], R15 ;  /* 0x001e600f01007387 */ /* 0x0001e20000100800 */
[----:B------:R-:W-:Y:S01]  /*3dc80*/  STL.64 [R1+0x1e58], R12 ;  /* 0x001e580c01007387 */ /* 0x000fe20000100a00 */
[----:B--2---:R-:W-:-:S02]  /*3dc90*/  IMAD.MOV.U32 R14, RZ, RZ, R7 ;  /* 0x000000ffff0e7224 */ /* 0x004fc400078e0007 */
[----:B0-----:R-:W-:Y:S02]  /*3dca0*/  IMAD.MOV.U32 R15, RZ, RZ, R6 ;  /* 0x000000ffff0f7224 */ /* 0x001fe400078e0006 */
[----:B------:R-:W2:Y:S01]  /*3dcb0*/  LDL.LU.64 R6, [R1+0x1e80] ;  /* 0x001e800001067983 */ /* 0x000ea20000300a00 */
[----:B---3--:R-:W-:Y:S03]  /*3dcc0*/  HMMA.16816.F32 R24, R20, R4, R24 ;  /* 0x000000041418723c */ /* 0x008fe60000001818 */
[----:B------:R-:W2:Y:S11]  /*3dcd0*/  LDL.LU.64 R4, [R1+0x1e78] ;  /* 0x001e780001047983 */ /* 0x000eb60000300a00 */
[----:B------:R-:W-:Y:S09]  /*3dce0*/  @!UPT UIADD3 URZ, URZ, URZ, URZ ;  /* 0x0000003f3f3ff290 */ /* 0x000ff2000fffe03f */
[----:B------:R0:W-:Y:S01]  /*3dcf0*/  STL [R1+0x1e1c], R24 ;  /* 0x001e1c1801007387 */ /* 0x0001e20000100800 */
[----:B------:R1:W-:Y:S02]  /*3dd00*/  STL [R1+0x1e18], R25 ;  /* 0x001e181901007387 */ /* 0x0003e40000100800 */
[----:B------:R3:W-:Y:S02]  /*3dd10*/  STL [R1+0x1e14], R26 ;  /* 0x001e141a01007387 */ /* 0x0007e40000100800 */
[----:B------:R4:W-:Y:S01]  /*3dd20*/  STL [R1+0x1e10], R27 ;  /* 0x001e101b01007387 */ /* 0x0009e20000100800 */
[----:B0-----:R-:W2:Y:S01]  /*3dd30*/  LDL.LU R24, [R1+0x20] ;  /* 0x0000200001187983 */ /* 0x001ea20000300800 */
[----:B-1----:R-:W2:Y:S02]  /*3dd40*/  LDL.LU R25, [R1+0x24] ;  /* 0x0000240001197983 */ /* 0x002ea40000300800 */
[----:B---3--:R-:W2:Y:S02]  /*3dd50*/  LDL.LU R26, [R1+0x28] ;  /* 0x00002800011a7983 */ /* 0x008ea40000300800 */
[----:B----4-:R-:W2:Y:S02]  /*3dd60*/  LDL.LU R27, [R1+0x2c] ;  /* 0x00002c00011b7983 */ /* 0x010ea40000300800 */
[----:B------:R-:W-:-:S02]  /*3dd70*/  IMAD.MOV.U32 R12, RZ, RZ, R19 ;  /* 0x000000ffff0c7224 */ /* 0x000fc400078e0013 */
[----:B------:R-:W-:Y:S02]  /*3dd80*/  IMAD.MOV.U32 R13, RZ, RZ, R18 ;  /* 0x000000ffff0d7224 */ /* 0x000fe400078e0012 */
[C---:B--2---:R-:W-:Y:S01]  /*3dd90*/  HMMA.16816.F32 R16, R20.reuse, R16, R24 ;  /* 0x000000101410723c */ /* 0x044fe20000001818 */
[----:B------:R-:W2:Y:S01]  /*3dda0*/  LDL.LU R26, [R1+0x128] ;  /* 0x00012800011a7983 */ /* 0x000ea20000300800 */
[----:B------:R-:W2:Y:S11]  /*3ddb0*/  LDL.LU R27, [R1+0x12c] ;  /* 0x00012c00011b7983 */ /* 0x000eb60000300800 */
[----:B------:R-:W-:Y:S10]  /*3ddc0*/  @!UPT UIADD3 URZ, URZ, URZ, URZ ;  /* 0x0000003f3f3ff290 */ /* 0x000ff4000fffe03f */
[----:B------:R-:W-:Y:S01]  /*3ddd0*/  STL.64 [R1+0x1e00], R18 ;  /* 0x001e001201007387 */ /* 0x000fe20000100a00 */
[----:B------:R0:W-:Y:S03]  /*3dde0*/  STL.64 [R1+0x1df8], R16 ;  /* 0x001df81001007387 */ /* 0x0001e60000100a00 */
[----:B0-----:R-:W3:Y:S01]  /*3ddf0*/  LDL.LU R16, [R1+0x140] ;  /* 0x0001400001107983 */ /* 0x001ee20000300800 */
[----:B------:R-:W3:Y:S02]  /*3de00*/  LDL.LU R17, [R1+0x144] ;  /* 0x0001440001117983 */ /* 0x000ee40000300800 */
[----:B---3--:R-:W-:Y:S01]  /*3de10*/  HMMA.16816.F32 R20, R20, R16, R4 ;  /* 0x000000101414723c */ /* 0x008fe20000001804 */
[----:B------:R-:W3:Y:S01]  /*3de20*/  LDL.LU.64 R6, [R1+0x1e70] ;  /* 0x001e700001067983 */ /* 0x000ee20000300a00 */
[----:B------:R-:W3:Y:S11]  /*3de30*/  LDL.LU.64 R4, [R1+0x1e68] ;  /* 0x001e680001047983 */ /* 0x000ef60000300a00 */
[----:B------:R-:W-:Y:S10]  /*3de40*/  @!UPT UIADD3 URZ, URZ, URZ, URZ ;  /* 0x0000003f3f3ff290 */ /* 0x000ff4000fffe03f */
[----:B------:R0:W-:Y:S01]  /*3de50*/  STL.64 [R1+0x1df0], R22 ;  /* 0x001df01601007387 */ /* 0x0001e20000100a00 */
[----:B------:R-:W-:Y:S03]  /*3de60*/  STL.64 [R1+0x1de8], R20 ;  /* 0x001de81401007387 */ /* 0x000fe60000100a00 */
[----:B0-----:R-:W4:Y:S01]  /*3de70*/  LDL.LU R22, [R1+0xf8] ;  /* 0x0000f80001167983 */ /* 0x001f220000300800 */
[----:B------:R-:W4:Y:S01]  /*3de80*/  LDL.LU R23, [R1+0xfc] ;  /* 0x0000fc0001177983 */ /* 0x000f220000300800 */
[C---:B---3--:R-:W-:Y:S11]  /*3de90*/  HMMA.16816.F32 R12, R4.reuse, R10, R12 ;  /* 0x0000000a040c723c */ /* 0x048ff6000000180c */
[----:B------:R-:W-:Y:S11]  /*3dea0*/  @!UPT UIADD3 URZ, URZ, URZ, URZ ;  /* 0x0000003f3f3ff290 */ /* 0x000ff6000fffe03f */
[----:B------:R-:W-:Y:S02]  /*3deb0*/  @!UPT UIADD3 URZ, URZ, URZ, URZ ;  /* 0x0000003f3f3ff290 */ /* 0x000fe4000fffe03f */
[----:B------:R-:W-:Y:S02]  /*3dec0*/  IMAD.MOV.U32 R16, RZ, RZ, R13 ;  /* 0x000000ffff107224 */ /* 0x000fe400078e000d */
[----:B------:R-:W-:Y:S02]  /*3ded0*/  IMAD.MOV.U32 R17, RZ, RZ, R12 ;  /* 0x000000ffff117224 */ /* 0x000fe400078e000c */
[----:B------:R-:W-:Y:S02]  /*3dee0*/  IMAD.MOV.U32 R10, RZ, RZ, R15 ;  /* 0x000000ffff0a7224 */ /* 0x000fe400078e000f */
[----:B------:R-:W3:Y:S01]  /*3def0*/  LDL.LU R15, [R1+0x1e60] ;  /* 0x001e6000010f7983 */ /* 0x000ee20000300800 */
[----:B------:R-:W2:Y:S02]  /*3df00*/  LDL.LU.64 R12, [R1+0x1e58] ;  /* 0x001e5800010c7983 */ /* 0x000ea40000300a00 */
[----:B------:R0:W-:Y:S02]  /*3df10*/  STL [R1+0x1e24], R16 ;  /* 0x001e241001007387 */ /* 0x0001e40000100800 */
[----:B------:R1:W-:Y:S01]  /*3df20*/  STL [R1+0x1e20], R17 ;  /* 0x001e201101007387 */ /* 0x0003e20000100800 */
[----:B0-----:R-:W4:Y:S01]  /*3df30*/  LDL.LU R16, [R1+0x40] ;  /* 0x0000400001107983 */ /* 0x001f220000300800 */
[----:B-1----:R-:W4:Y:S02]  /*3df40*/  LDL.LU R17, [R1+0x44] ;  /* 0x0000440001117983 */ /* 0x002f240000300800 */
[----:B------:R-:W4:Y:S02]  /*3df50*/  LDL.LU R18, [R1+0x48] ;  /* 0x0000480001127983 */ /* 0x000f240000300800 */
[----:B------:R-:W4:Y:S02]  /*3df60*/  LDL.LU R19, [R1+0x4c] ;  /* 0x00004c0001137983 */ /* 0x000f240000300800 */
[----:B------:R-:W-:Y:S01]  /*3df70*/  IMAD.MOV.U32 R11, RZ, RZ, R14 ;  /* 0x000000ffff0b7224 */ /* 0x000fe200078e000e */
[----:B----4-:R-:W-:Y:S11]  /*3df80*/  HMMA.16816.F32 R16, R4, R22, R16 ;  /* 0x000000160410723c */ /* 0x010ff60000001810 */
[----:B------:R-:W-:Y:S11]  /*3df90*/  @!UPT UIADD3 URZ, URZ, URZ, URZ ;  /* 0x0000003f3f3ff290 */ /* 0x000ff6000fffe03f */
[----:B------:R-:W-:Y:S02]  /*3dfa0*/  @!UPT UIADD3 URZ, URZ, URZ, URZ ;  /* 0x0000003f3f3ff290 */ /* 0x000fe4000fffe03f */
[----:B------:R-:W-:Y:S02]  /*3dfb0*/  IMAD.MOV.U32 R21, RZ, RZ, R18 ;  /* 0x000000ffff157224 */ /* 0x000fe400078e0012 */
[----:B------:R-:W-:-:S05]  /*3dfc0*/  IMAD.MOV.U32 R20, RZ, RZ, R19 ;  /* 0x000000ffff147224 */ /* 0x000fca00078e0013 */
[----:B------:R0:W-:Y:S04]  /*3dfd0*/  STL.64 [R1+0x1e38], R20 ;  /* 0x001e381401007387 */ /* 0x0001e80000100a00 */
[----:B0-----:R-:W2:Y:S01]  /*3dfe0*/  LDL.LU R20, [R1+0x30] ;  /* 0x0000300001147983 */ /* 0x001ea20000300800 */
[----:B------:R-:W2:Y:S02]  /*3dff0*/  LDL.LU R21, [R1+0x34] ;  /* 0x0000340001157983 */ /* 0x000ea40000300800 */
[----:B------:R-:W-:Y:S02]  /*3e000*/  IMAD.MOV.U32 R8, RZ, RZ, R16 ;  /* 0x000000ffff087224 */ /* 0x000fe400078e0010 */
[----:B------:R-:W-:Y:S01]  /*3e010*/  IMAD.MOV.U32 R9, RZ, RZ, R17 ;  /* 0x000000ffff097224 */ /* 0x000fe200078e0011 */
[----:B------:R-:W-:Y:S04]  /*3e020*/  STL.64 [R1+0x1e30], R10 ;  /* 0x001e300a01007387 */ /* 0x000fe80000100a00 */
[----:B---3--:R-:W0:Y:S04]  /*3e030*/  LDSM.16.M88.4 R16, [R15+0x8080] ;  /* 0x008080000f10783b */ /* 0x008e280000000200 */
[----:B------:R-:W-:Y:S02]  /*3e040*/  STL.64 [R1+0x1e28], R8 ;  /* 0x001e280801007387 */ /* 0x000fe40000100a00 */
[----:B------:R-:W1:Y:S04]  /*3e050*/  LDSM.16.M88.4 R8, [R15+0xc080] ;  /* 0x00c080000f08783b */ /* 0x000e680000000200 */
[----:B------:R-:W-:-:S02]  /*3e060*/  IMAD.MOV.U32 R22, RZ, RZ, R29 ;  /* 0x000000ffff167224 */ /* 0x000fc400078e001d */
[----:B------:R-:W-:Y:S01]  /*3e070*/  IMAD.MOV.U32 R23, RZ, RZ, R28 ;  /* 0x000000ffff177224 */ /* 0x000fe200078e001c */
[----:B0-----:R0:W-:Y:S01]  /*3e080*/  STL.64 [R1+0xb0], R16 ;  /* 0x0000b01001007387 */ /* 0x0011e20000100a00 */
[----:B------:R3:W-:Y:S02]  /*3e090*/  STL.64 [R1+0xb8], R18 ;  /* 0x0000b81201007387 */ /* 0x0007e40000100a00 */
[----:B-1----:R-:W-:Y:S02]  /*3e0a0*/  IMAD.MOV.U32 R29, RZ, RZ, R11 ;  /* 0x000000ffff1d7224 */ /* 0x002fe400078e000b */
[----:B------:R-:W-:Y:S02]  /*3e0b0*/  IMAD.MOV.U32 R28, RZ, RZ, R10 ;  /* 0x000000ffff1c7224 */ /* 0x000fe400078e000a */
[----:B0-----:R-:W-:Y:S02]  /*3e0c0*/  IMAD.MOV.U32 R16, RZ, RZ, R8 ;  /* 0x000000ffff107224 */ /* 0x001fe400078e0008 */
[----:B------:R-:W-:-:S05]  /*3e0d0*/  IMAD.MOV.U32 R17, RZ, RZ, R9 ;  /* 0x000000ffff117224 */ /* 0x000fca00078e0009 */
[----:B------:R-:W-:Y:S01]  /*3e0e0*/  STL.64 [R1+0x1e40], R16 ;  /* 0x001e401001007387 */ /* 0x000fe20000100a00 */
[----:B---3--:R-:W3:Y:S02]  /*3e0f0*/  LDL.LU R18, [R1+0x158] ;  /* 0x0001580001127983 */ /* 0x008ee40000300800 */
[----:B------:R-:W3:Y:S02]  /*3e100*/  LDL.LU R19, [R1+0x15c] ;  /* 0x00015c0001137983 */ /* 0x000ee40000300800 */
[----:B------:R-:W-:Y:S01]  /*3e110*/  STL [R1+0x1dbc], R29 ;  /* 0x001dbc1d01007387 */ /* 0x000fe20000100800 */
[----:B------:R-:W-:Y:S01]  /*3e120*/  STL [R1+0x1db8], R28 ;  /* 0x001db81c01007387 */ /* 0x000fe20000100800 */
[----:B------:R-:W-:Y:S02]  /*3e130*/  STL.64 [R1+0x1e50], R6 ;  /* 0x001e500601007387 */ /* 0x000fe40000100a00 */
[----:B------:R-:W-:Y:S01]  /*3e140*/  STL.64 [R1+0x1e48], R4 ;  /* 0x001e480401007387 */ /* 0x000fe20000100a00 */
[----:B--2---:R-:W-:Y:S01]  /*3e150*/  HMMA.16816.F32 R8, R4, R26, R20 ;  /* 0x0000001a0408723c */ /* 0x004fe20000001814 */
[----:B------:R-:W0:Y:S11]  /*3e160*/  LDSM.16.M88.4 R4, [R15+0x10080] ;  /* 0x010080000f04783b */ /* 0x000e360000000200 */
[----:B------:R-:W-:Y:S11]  /*3e170*/  @!UPT UIADD3 URZ, URZ, URZ, URZ ;  /* 0x0000003f3f3ff290 */ /* 0x000ff6000fffe03f */
[----:B------:R-:W-:Y:S01]  /*3e180*/  @!UPT UIADD3 URZ, URZ, URZ, URZ ;  /* 0x0000003f3f3ff290 */ /* 0x000fe2000fffe03f */
[----:B------:R-:W-:Y:S02]  /*3e190*/  IMAD.MOV.U32 R26, RZ, RZ, R10 ;  /* 0x000000ffff1a7224 */ /* 0x000fe400078e000a */
[----:B------:R-:W-:Y:S01]  /*3e1a0*/  IMAD.MOV.U32 R27, RZ, RZ, R11 ;  /* 0x000000ffff1b7224 */ /* 0x000fe200078e000b */
[----:B------:R-:W2:Y:S01]  /*3e1b0*/  LDL.LU R10, [R1+0x108] ;  /* 0x00010800010a7983 */ /* 0x000ea20000300800 */
[----:B------:R-:W-:Y:S02]  /*3e1c0*/  IMAD.MOV.U32 R24, RZ, RZ, R8 ;  /* 0x000000ffff187224 */ /* 0x000fe400078e0008 */
[----:B------:R-:W-:Y:S02]  /*3e1d0*/  IMAD.MOV.U32 R25, RZ, RZ, R9 ;  /* 0x000000ffff197224 */ /* 0x000fe400078e0009 */
[----:B------:R-:W2:Y:S02]  /*3e1e0*/  LDL.LU R11, [R1+0x10c] ;  /* 0x00010c00010b7983 */ /* 0x000ea40000300800 */
[----:B0-----:R-:W-:Y:S01]  /*3e1f0*/  IMAD.MOV.U32 R9, RZ, RZ, R4 ;  /* 0x000000ffff097224 */ /* 0x001fe200078e0004 */
[----:B------:R-:W-:Y:S01]  /*3e200*/  STL.64 [R1+0xe8], R6 ;  /* 0x0000e80601007387 */ /* 0x000fe20000100a00 */
[----:B------:R-:W-:-:S02]  /*3e210*/  IMAD.MOV.U32 R8, RZ, RZ, R5 ;  /* 0x000000ffff087224 */ /* 0x000fc400078e0005 */
[----:B------:R-:W0:Y:S04]  /*3e220*/  LDSM.16.M88.4 R4, [R15+0x14080] ;  /* 0x014080000f04783b */ /* 0x000e280000000200 */
[----:B------:R-:W-:Y:S02]  /*3e230*/  IMAD.MOV.U32 R22, RZ, RZ, R2 ;  /* 0x000000ffff167224 */ /* 0x000fe400078e0002 */
[----:B------:R-:W-:Y:S02]  /*3e240*/  IMAD.MOV.U32 R23, RZ, RZ, R0 ;  /* 0x000000ffff177224 */ /* 0x000fe400078e0000 */
[----:B------:R-:W-:Y:S02]  /*3e250*/  IMAD.MOV.U32 R20, RZ, RZ, R13 ;  /* 0x000000ffff147224 */ /* 0x000fe400078e000d */
[----:B------:R-:W-:-:S02]  /*3e260*/  IMAD.MOV.U32 R21, RZ, RZ, R12 ;  /* 0x000000ffff157224 */ /* 0x000fc400078e000c */
[----:B0-----:R-:W-:Y:S02]  /*3e270*/  IMAD.MOV.U32 R17, RZ, RZ, R4 ;  /* 0x000000ffff117224 */ /* 0x001fe400078e0004 */
[----:B------:R-:W-:Y:S02]  /*3e280*/  IMAD.MOV.U32 R16, RZ, RZ, R5 ;  /* 0x000000ffff107224 */ /* 0x000fe400078e0005 */
[----:B------:R-:W-:Y:S02]  /*3e290*/  IMAD.MOV.U32 R2, RZ, RZ, R6 ;  /* 0x000000ffff027224 */ /* 0x000fe400078e0006 */
[----:B------:R-:W-:Y:S02]  /*3e2a0*/  IMAD.MOV.U32 R0, RZ, RZ, R7 ;  /* 0x000000ffff007224 */ /* 0x000fe400078e0007 */
[----:B------:R-:W0:Y:S02]  /*3e2b0*/  LDSM.16.M88.4 R4, [R15+0x18080] ;  /* 0x018080000f04783b */ /* 0x000e240000000200 */
[----:B------:R-:W1:Y:S02]  /*3e2c0*/  LDSM.16.M88.4 R12, [R15+0x1c080] ;  /* 0x01c080000f0c783b */ /* 0x000e640000000200 */
[----:B------:R-:W-:Y:S02]  /*3e2d0*/  STL [R1+0x1cf8], R0 ;  /* 0x001cf80001007387 */ /* 0x000fe40000100800 */
[----:B------:R4:W-:Y:S02]  /*3e2e0*/  STL [R1+0x1cf4], R2 ;  /* 0x001cf40201007387 */ /* 0x0009e40000100800 */
[----:B0-----:R0:W-:Y:S01]  /*3e2f0*/  STL.64 [R1+0x128], R6 ;  /* 0x0001280601007387 */ /* 0x0011e20000100a00 */
[----:B----4-:R-:W-:-:S02]  /*3e300*/  IMAD.MOV.U32 R2, RZ, RZ, R4 ;  /* 0x000000ffff027224 */ /* 0x010fc400078e0004 */
[----:B------:R-:W-:Y:S02]  /*3e310*/  IMAD.MOV.U32 R0, RZ, RZ, R5 ;  /* 0x000000ffff007224 */ /* 0x000fe400078e0005 */
[----:B-1----:R-:W-:Y:S02]  /*3e320*/  IMAD.MOV.U32 R29, RZ, RZ, R12 ;  /* 0x000000ffff1d7224 */ /* 0x002fe400078e000c */
[----:B------:R-:W-:Y:S01]  /*3e330*/  IMAD.MOV.U32 R28, RZ, RZ, R13 ;  /* 0x000000ffff1c7224 */ /* 0x000fe200078e000d */
[----:B0-----:R-:W3:Y:S01]  /*3e340*/  LDL.LU.64 R6, [R1+0x1e50] ;  /* 0x001e500001067983 */ /* 0x001ee20000300a00 */
[----:B------:R-:W3:Y:S02]  /*3e350*/  LDL.LU.64 R4, [R1+0x1e48] ;  /* 0x001e480001047983 */ /* 0x000ee40000300a00 */
[----:B------:R-:W-:Y:S02]  /*3e360*/  STL.64 [R1+0x168], R14 ;  /* 0x0001680e01007387 */ /* 0x000fe40000100a00 */
[----:B------:R-:W0:Y:S04]  /*3e370*/  LDSM.16.MT88.4 R12, [R3+0x20a00] ;  /* 0x020a0000030c783b */ /* 0x000e280000004200 */
[----:B------:R-:W-:Y:S04]  /*3e380*/  STL [R1+0x1dc0], R3 ;  /* 0x001dc00301007387 */ /* 0x000fe80000100800 */
[----:B0-----:R-:W-:Y:S01]  /*3e390*/  STL.64 [R1+0x1d30], R14 ;  /* 0x001d300e01007387 */ /* 0x001fe20000100a00 */
[----:B------:R0:W-:Y:S02]  /*3e3a0*/  STL.64 [R1+0x1d28], R12 ;  /* 0x001d280c01007387 */ /* 0x0001e40000100a00 */
[----:B0-----:R-:W-:-:S02]  /*3e3b0*/  IMAD.MOV.U32 R12, RZ, RZ, R29 ;  /* 0x000000ffff0c7224 */ /* 0x001fc400078e001d */
[----:B------:R-:W-:-:S05]  /*3e3c0*/  IMAD.MOV.U32 R13, RZ, RZ, R28 ;  /* 0x000000ffff0d7224 */ /* 0x000fca00078e001c */
[----:B------:R0:W-:Y:S02]  /*3e3d0*/  STL.64 [R1+0x1d38], R12 ;  /* 0x001d380c01007387 */ /* 0x0001e40000100a00 */
[----:B0-----:R-:W-:Y:S02]  /*3e3e0*/  IMAD.MOV.U32 R12, RZ, RZ, R2 ;  /* 0x000000ffff0c7224 */ /* 0x001fe400078e0002 */
[----:B------:R-:W-:-:S05]  /*3e3f0*/  IMAD.MOV.U32 R13, RZ, RZ, R0 ;  /* 0x000000ffff0d7224 */ /* 0x000fca00078e0000 */
[----:B------:R0:W-:Y:S02]  /*3e400*/  STL.64 [R1+0x1d50], R12 ;  /* 0x001d500c01007387 */ /* 0x0001e40000100a00 */
[----:B0-----:R-:W-:Y:S02]  /*3e410*/  IMAD.MOV.U32 R12, RZ, RZ, R17 ;  /* 0x000000ffff0c7224 */ /* 0x001fe400078e0011 */
[----:B------:R-:W-:-:S05]  /*3e420*/  IMAD.MOV.U32 R13, RZ, RZ, R16 ;  /* 0x000000ffff0d7224 */ /* 0x000fca00078e0010 */
[----:B------:R0:W-:Y:S04]  /*3e430*/  STL.64 [R1+0x1d68], R12 ;  /* 0x001d680c01007387 */ /* 0x0001e80000100a00 */
[----:B0-----:R-:W3:Y:S01]  /*3e440*/  LDL.LU R12, [R1+0x60] ;  /* 0x00006000010c7983 */ /* 0x001ee20000300800 */
[----:B------:R-:W3:Y:S02]  /*3e450*/  LDL.LU R13, [R1+0x64] ;  /* 0x00006400010d7983 */ /* 0x000ee40000300800 */
[----:B------:R-:W3:Y:S02]  /*3e460*/  LDL.LU R14, [R1+0x68] ;  /* 0x00006800010e7983 */ /* 0x000ee40000300800 */
[----:B------:R-:W3:Y:S02]  /*3e470*/  LDL.LU R15, [R1+0x6c] ;  /* 0x00006c00010f7983 */ /* 0x000ee40000300800 */
[C---:B---3--:R-:W-:Y:S11]  /*3e480*/  HMMA.16816.F32 R16, R4.reuse, R18, R12 ;  /* 0x000000120410723c */ /* 0x048ff6000000180c */
[----:B------:R-:W-:Y:S11]  /*3e490*/  @!UPT UIADD3 URZ, URZ, URZ, URZ ;  /* 0x0000003f3f3ff290 */ /* 0x000ff6000fffe03f */
[----:B------:R-:W-:Y:S02]  /*3e4a0*/  @!UPT UIADD3 URZ, URZ, URZ, URZ ;  /* 0x0000003f3f3ff290 */ /* 0x000fe4000fffe03f */
[----:B------:R-:W-:Y:S02]  /*3e4b0*/  IMAD.MOV.U32 R15, RZ, RZ, R16 ;  /* 0x000000ffff0f7224 */ /* 0x000fe400078e0010 */
[----:B------:R-:W-:Y:S02]  /*3e4c0*/  IMAD.MOV.U32 R14, RZ, RZ, R17 ;  /* 0x000000ffff0e7224 */ /* 0x000fe400078e0011 */
[----:B------:R-:W3:Y:S01]  /*3e4d0*/  LDL.LU.64 R16, [R1+0x1e40] ;  /* 0x001e400001107983 */ /* 0x000ee20000300a00 */
[----:B------:R-:W-:Y:S02]  /*3e4e0*/  IMAD.MOV.U32 R12, RZ, RZ, R9 ;  /* 0x000000ffff0c7224 */ /* 0x000fe400078e0009 */
[----:B------:R-:W-:Y:S02]  /*3e4f0*/  IMAD.MOV.U32 R13, RZ, RZ, R8 ;  /* 0x000000ffff0d7224 */ /* 0x000fe400078e0008 */
[----:B--2---:R-:W-:Y:S01]  /*3e500*/  HMMA.16816.F32 R8, R4, R10, R20 ;  /* 0x0000000a0408723c */ /* 0x004fe20000001814 */
[----:B------:R-:W-:-:S02]  /*3e510*/  IMAD.MOV.U32 R2, RZ, RZ, R18 ;  /* 0x000000ffff027224 */ /* 0x000fc400078e0012 */
[----:B------:R-:W-:Y:S01]  /*3e520*/  IMAD.MOV.U32 R0, RZ, RZ, R19 ;  /* 0x000000ffff007224 */ /* 0x000fe200078e0013 */
[----:B------:R-:W2:Y:S01]  /*3e530*/  LDL.LU R18, [R1+0x118] ;  /* 0x0001180001127983 */ /* 0x000ea20000300800 */
[----:B------:R-:W2:Y:S02]  /*3e540*/  LDL.LU R19, [R1+0x11c] ;  /* 0x00011c0001137983 */ /* 0x000ea40000300800 */
[----:B------:R-:W-:Y:S02]  /*3e550*/  STL.64 [R1+0x1d80], R12 ;  /* 0x001d800c01007387 */ /* 0x000fe40000100a00 */
[----:B------:R-:W4:Y:S11]  /*3e560*/  LDL.LU.64 R20, [R1+0x1e38] ;  /* 0x001e380001147983 */ /* 0x000f360000300a00 */
[----:B------:R-:W-:Y:S03]  /*3e570*/  @!UPT UIADD3 URZ, URZ, URZ, URZ ;  /* 0x0000003f3f3ff290 */ /* 0x000fe6000fffe03f */
[----:B------:R0:W-:Y:S01]  /*3e580*/  STL [R1+0x60], R8 ;  /* 0x0000600801007387 */ /* 0x0001e20000100800 */
[----:B------:R-:W-:Y:S02]  /*3e590*/  IMAD.MOV.U32 R29, RZ, RZ, R10 ;  /* 0x000000ffff1d7224 */ /* 0x000fe400078e000a */
[----:B------:R-:W-:Y:S02]  /*3e5a0*/  IMAD.MOV.U32 R28, RZ, RZ, R11 ;  /* 0x000000ffff1c7224 */ /* 0x000fe400078e000b */
[----:B------:R-:W-:Y:S01]  /*3e5b0*/  IMAD.MOV.U32 R3, RZ, RZ, R9 ;  /* 0x000000ffff037224 */ /* 0x000fe200078e0009 */
[----:B------:R-:W2:Y:S04]  /*3e5c0*/  LDL.LU.64 R10, [R1+0x1e30] ;  /* 0x001e3000010a7983 */ /* 0x000ea80000300a00 */
[----:B0-----:R-:W2:Y:S01]  /*3e5d0*/  LDL.LU.64 R8, [R1+0x1e28] ;  /* 0x001e280001087983 */ /* 0x001ea20000300a00 */
[----:B------:R-:W2:Y:S02]  /*3e5e0*/  LDL.LU R22, [R1+0x138] ;  /* 0x0001380001167983 */ /* 0x000ea40000300800 */
[----:B------:R-:W2:Y:S02]  /*3e5f0*/  LDL.LU R23, [R1+0x13c] ;  /* 0x00013c0001177983 */ /* 0x000ea40000300800 */
[----:B---3--:R-:W-:-:S02]  /*3e600*/  IMAD.MOV.U32 R12, RZ, RZ, R16 ;  /* 0x000000ffff0c7224 */ /* 0x008fc400078e0010 */
[----:B------:R-:W-:Y:S01]  /*3e610*/  IMAD.MOV.U32 R13, RZ, RZ, R17 ;  /* 0x000000ffff0d7224 */ /* 0x000fe200078e0011 */
[----:B------:R-:W3:Y:S01]  /*3e620*/  LDL.LU R16, [R1+0x1e24] ;  /* 0x001e240001107983 */ /* 0x000ee20000300800 */
[----:B------:R-:W3:Y:S02]  /*3e630*/  LDL.LU R17, [R1+0x1e20] ;  /* 0x001e200001117983 */ /* 0x000ee40000300800 */
[----:B------:R0:W-:Y:S01]  /*3e640*/  STL.64 [R1+0x1d90], R14 ;  /* 0x001d900e01007387 */ /* 0x0001e20000100a00 */
[----:B------:R1:W-:Y:S01]  /*3e650*/  STL.64 [R1+0x1d88], R12 ;  /* 0x001d880c01007387 */ /* 0x0003e20000100a00 */
[----:B0-----:R-:W-:Y:S02]  /*3e660*/  IMAD.MOV.U32 R14, RZ, RZ, R26 ;  /* 0x000000ffff0e7224 */ /* 0x001fe400078e001a */
[----:B-1----:R-:W-:Y:S02]  /*3e670*/  IMAD.MOV.U32 R12, RZ, RZ, R24 ;  /* 0x000000ffff0c7224 */ /* 0x002fe400078e0018 */
[----:B------:R-:W-:Y:S01]  /*3e680*/  IMAD.MOV.U32 R13, RZ, RZ, R25 ;  /* 0x000000ffff0d7224 */ /* 0x000fe200078e0019 */
[----:B------:R-:W3:Y:S01]  /*3e690*/  LDL.LU R24, [R1+0x1e1c] ;  /* 0x001e1c0001187983 */ /* 0x000ee20000300800 */
[----:B------:R-:W3:Y:S02]  /*3e6a0*/  LDL.LU R25, [R1+0x1e18] ;  /* 0x001e180001197983 */ /* 0x000ee40000300800 */
[----:B------:R-:W3:Y:S02]  /*3e6b0*/  LDL.LU R26, [R1+0x1e14] ;  /* 0x001e1400011a7983 */ /* 0x000ee40000300800 */
[----:B------:R-:W-:-:S02]  /*3e6c0*/  IMAD.MOV.U32 R15, RZ, RZ, R27 ;  /* 0x000000ffff0f7224 */ /* 0x000fc400078e001b */
[----:B------:R-:W3:Y:S03]  /*3e6d0*/  LDL.LU R27, [R1+0x1e10] ;  /* 0x001e1000011b7983 */ /* 0x000ee60000300800 */
[----:B------:R4:W-:Y:S02]  /*3e6e0*/  STL.64 [R1+0x1da0], R14 ;  /* 0x001da00e01007387 */ /* 0x0009e40000100a00 */
[----:B------:R2:W-:Y:S02]  /*3e6f0*/  STL.64 [R1+0x1d98], R12 ;  /* 0x001d980c01007387 */ /* 0x0005e40000100a00 */
[----:B----4-:R-:W-:Y:S02]  /*3e700*/  IMAD.MOV.U32 R14, RZ, RZ, R21 ;  /* 0x000000ffff0e7224 */ /* 0x010fe400078e0015 */
[----:B------:R-:W-:Y:S02]  /*3e710*/  IMAD.MOV.U32 R15, RZ, RZ, R20 ;  /* 0x000000ffff0f7224 */ /* 0x000fe400078e0014 */
[----:B--2---:R-:W-:-:S02]  /*3e720*/  IMAD.MOV.U32 R12, RZ, RZ, R8 ;  /* 0x000000ffff0c7224 */ /* 0x004fc400078e0008 */
[----:B------:R-:W-:Y:S01]  /*3e730*/  IMAD.MOV.U32 R13, RZ, RZ, R9 ;  /* 0x000000ffff0d7224 */ /* 0x000fe200078e0009 */
[----:B------:R-:W2:Y:S01]  /*3e740*/  LDL.LU R8, [R1+0x1e0c] ;  /* 0x001e0c0001087983 */ /* 0x000ea20000300800 */
[----:B------:R-:W4:Y:S02]  /*3e750*/  LDL.LU R9, [R1+0x1e08] ;  /* 0x001e080001097983 */ /* 0x000f240000300800 */
[----:B------:R0:W-:Y:S01]  /*3e760*/  STL.64 [R1+0x1db0], R14 ;  /* 0x001db00e01007387 */ /* 0x0001e20000100a00 */
[----:B------:R3:W-:Y:S01]  /*3e770*/  STL.64 [R1+0x1da8], R12 ;  /* 0x001da80c01007387 */ /* 0x0007e20000100a00 */
[----:B0-----:R-:W-:Y:S02]  /*3e780*/  IMAD.MOV.U32 R14, RZ, RZ, R11 ;  /* 0x000000ffff0e7224 */ /* 0x001fe400078e000b */
[----:B------:R-:W-:-:S05]  /*3e790*/  IMAD.MOV.U32 R15, RZ, RZ, R10 ;  /* 0x000000ffff0f7224 */ /* 0x000fca00078e000a */
[----:B------:R0:W-:Y:S01]  /*3e7a0*/  STL.64 [R1+0x1de0], R14 ;  /* 0x001de00e01007387 */ /* 0x0001e20000100a00 */
[----:B---3--:R-:W-:Y:S02]  /*3e7b0*/  IMAD.MOV.U32 R13, RZ, RZ, R16 ;  /* 0x000000ffff0d7224 */ /* 0x008fe400078e0010 */
[----:B------:R-:W-:Y:S02]  /*3e7c0*/  IMAD.MOV.U32 R12, RZ, RZ, R17 ;  /* 0x000000ffff0c7224 */ /* 0x000fe400078e0011 */
[----:B------:R-:W-:Y:S03]  /*3e7d0*/  HMMA.16816.F32 R16, R4, R18, R24 ;  /* 0x000000120410723c */ /* 0x000fe60000001818 */
[----:B------:R1:W-:Y:S01]  /*3e7e0*/  STL.64 [R1+0x1dd8], R12 ;  /* 0x001dd80c01007387 */ /* 0x0003e20000100a00 */
[----:B0-----:R-:W3:Y:S02]  /*3e7f0*/  LDL.LU R14, [R1+0x148] ;  /* 0x00014800010e7983 */ /* 0x001ee40000300800 */
[----:B------:R-:W3:Y:S11]  /*3e800*/  LDL.LU R15, [R1+0x14c] ;  /* 0x00014c00010f7983 */ /* 0x000ef60000300800 */
[----:B------:R-:W-:Y:S07]  /*3e810*/  @!UPT UIADD3 URZ, URZ, URZ, URZ ;  /* 0x0000003f3f3ff290 */ /* 0x000fee000fffe03f */
[----:B------:R-:W-:Y:S02]  /*3e820*/  IMAD.MOV.U32 R27, RZ, RZ, R18 ;  /* 0x000000ffff1b7224 */ /* 0x000fe400078e0012 */
[----:B------:R-:W-:Y:S02]  /*3e830*/  IMAD.MOV.U32 R26, RZ, RZ, R19 ;  /* 0x000000ffff1a7224 */ /* 0x000fe400078e0013 */
[----:B------:R-:W-:Y:S02]  /*3e840*/  IMAD.MOV.U32 R10, RZ, RZ, R16 ;  /* 0x000000ffff0a7224 */ /* 0x000fe400078e0010 */
[----:B------:R-:W-:Y:S01]  /*3e850*/  IMAD.MOV.U32 R11, RZ, RZ, R17 ;  /* 0x000000ffff0b7224 */ /* 0x000fe200078e0011 */
[----:B------:R-:W3:Y:S01]  /*3e860*/  LDL.LU.64 R18, [R1+0x1e00] ;  /* 0x001e000001127983 */ /* 0x000ee20000300a00 */
[----:B------:R-:W3:Y:S02]  /*3e870*/  LDL.LU.64 R16, [R1+0x1df8] ;  /* 0x001df80001107983 */ /* 0x000ee40000300a00 */
[----:B----4-:R-:W-:-:S02]  /*3e880*/  IMAD.MOV.U32 R24, RZ, RZ, R9 ;  /* 0x000000ffff187224 */ /* 0x010fc400078e0009 */
[----:B--2---:R-:W-:Y:S01]  /*3e890*/  IMAD.MOV.U32 R25, RZ, RZ, R8 ;  /* 0x000000ffff197224 */ /* 0x004fe200078e0008 */
[C---:B---3--:R-:W-:Y:S11]  /*3e8a0*/  HMMA.16816.F32 R20, R4.reuse, R22, R16 ;  /* 0x000000160414723c */ /* 0x048ff60000001810 */
[----:B------:R-:W-:Y:S11]  /*3e8b0*/  @!UPT UIADD3 URZ, URZ, URZ, URZ ;  /* 0x0000003f3f3ff290 */ /* 0x000ff6000fffe03f */
[----:B------:R-:W-:Y:S02]  /*3e8c0*/  @!UPT UIADD3 URZ, URZ, URZ, URZ ;  /* 0x0000003f3f3ff290 */ /* 0x000fe4000fffe03f */
[----:B------:R-:W-:Y:S02]  /*3e8d0*/  IMAD.MOV.U32 R19, RZ, RZ, R22 ;  /* 0x000000ffff137224 */ /* 0x000fe400078e0016 */
[----:B------:R-:W-:Y:S02]  /*3e8e0*/  IMAD.MOV.U32 R18, RZ, RZ, R23 ;  /* 0x000000ffff127224 */ /* 0x000fe400078e0017 */
[----:B------:R-:W-:Y:S02]  /*3e8f0*/  IMAD.MOV.U32 R8, RZ, RZ, R20 ;  /* 0x000000ffff087224 */ /* 0x000fe400078e0014 */
[----:B------:R-:W-:Y:S01]  /*3e900*/  IMAD.MOV.U32 R9, RZ, RZ, R21 ;  /* 0x000000ffff097224 */ /* 0x000fe200078e0015 */
[----:B------:R-:W2:Y:S01]  /*3e910*/  LDL.LU.64 R22, [R1+0x1df0] ;  /* 0x001df00001167983 */ /* 0x000ea20000300a00 */
[----:B------:R-:W2:Y:S02]  /*3e920*/  LDL.LU.64 R20, [R1+0x1de8] ;  /* 0x001de80001147983 */ /* 0x000ea40000300a00 */
[----:B------:R-:W3:Y:S02]  /*3e930*/  LDL.LU R16, [R1+0x70] ;  /* 0x0000700001107983 */ /* 0x000ee40000300800 */
[----:B------:R-:W3:Y:S01]  /*3e940*/  LDL.LU R17, [R1+0x74] ;  /* 0x0000740001117983 */ /* 0x000ee20000300800 */
[----:B--2---:R-:W-:Y:S01]  /*3e950*/  HMMA.16816.F32 R20, R4, R14, R20 ;  /* 0x0000000e0414723c */ /* 0x004fe20000001814 */
[----:B------:R-:W3:Y:S01]  /*3e960*/  LDL.LU.64 R14, [R1+0x1de0] ;  /* 0x001de000010e7983 */ /* 0x000ee20000300a00 */
[----:B-1----:R-:W3:Y:S02]  /*3e970*/  LDL.LU.64 R12, [R1+0x1dd8] ;  /* 0x001dd800010c7983 */ /* 0x002ee40000300a00 */
[----:B------:R-:W2:Y:S02]  /*3e980*/  LDL.LU R4, [R1+0xb0] ;  /* 0x0000b00001047983 */ /* 0x000ea40000300800 */
[----:B------:R-:W2:Y:S11]  /*3e990*/  LDL.LU R5, [R1+0xb4] ;  /* 0x0000b40001057983 */ /* 0x000eb60000300800 */
[----:B------:R-:W-:Y:S06]  /*3e9a0*/  @!UPT UIADD3 URZ, URZ, URZ, URZ ;  /* 0x0000003f3f3ff290 */ /* 0x000fec000fffe03f */
[----:B------:R0:W-:Y:S01]  /*3e9b0*/  STL.64 [R1+0x1d48], R22 ;  /* 0x001d481601007387 */ /* 0x0001e20000100a00 */
[----:B------:R1:W-:Y:S02]  /*3e9c0*/  STL.64 [R1+0x1d40], R20 ;  /* 0x001d401401007387 */ /* 0x0003e40000100a00 */
[----:B0-----:R-:W-:Y:S02]  /*3e9d0*/  IMAD.MOV.U32 R22, RZ, RZ, R19 ;  /* 0x000000ffff167224 */ /* 0x001fe400078e0013 */
[----:B------:R-:W-:Y:S02]  /*3e9e0*/  IMAD.MOV.U32 R23, RZ, RZ, R18 ;  /* 0x000000ffff177224 */ /* 0x000fe400078e0012 */
[----:B-1----:R-:W-:Y:S02]  /*3e9f0*/  IMAD.MOV.U32 R20, RZ, RZ, R8 ;  /* 0x000000ffff147224 */ /* 0x002fe400078e0008 */
[----:B------:R-:W-:Y:S01]  /*3ea00*/  IMAD.MOV.U32 R21, RZ, RZ, R9 ;  /* 0x000000ffff157224 */ /* 0x000fe200078e0009 */
[----:B------:R-:W3:Y:S01]  /*3ea10*/  LDL.LU R8, [R1+0x1dd0] ;  /* 0x001dd00001087983 */ /* 0x000ee20000300800 */
[----:B------:R-:W3:Y:S02]  /*3ea20*/  LDL.LU R9, [R1+0x1dcc] ;  /* 0x001dcc0001097983 */ /* 0x000ee40000300800 */
[----:B------:R-:W-:Y:S01]  /*3ea30*/  STL.64 [R1+0x1d60], R22 ;  /* 0x001d601601007387 */ /* 0x000fe20000100a00 */
[----:B------:R0:W-:Y:S02]  /*3ea40*/  STL.64 [R1+0x1d58], R20 ;  /* 0x001d581401007387 */ /* 0x0001e40000100a00 */
[----:B0-----:R-:W-:-:S02]  /*3ea50*/  IMAD.MOV.U32 R20, RZ, RZ, R10 ;  /* 0x000000ffff147224 */ /* 0x001fc400078e000a */
[----:B------:R-:W-:Y:S01]  /*3ea60*/  IMAD.MOV.U32 R21, RZ, RZ, R11 ;  /* 0x000000ffff157224 */ /* 0x000fe200078e000b */
[----:B------:R-:W3:Y:S01]  /*3ea70*/  LDL.LU R10, [R1+0x1dc8] ;  /* 0x001dc800010a7983 */ /* 0x000ee20000300800 */
[----:B------:R-:W3:Y:S02]  /*3ea80*/  LDL.LU R11, [R1+0x1dc4] ;  /* 0x001dc400010b7983 */ /* 0x000ee40000300800 */
[----:B------:R-:W-:Y:S02]  /*3ea90*/  IMAD.MOV.U32 R22, RZ, RZ, R27 ;  /* 0x000000ffff167224 */ /* 0x000fe400078e001b */
[----:B------:R-:W-:-:S05]  /*3eaa0*/  IMAD.MOV.U32 R23, RZ, RZ, R26 ;  /* 0x000000ffff177224 */ /* 0x000fca00078e001a */
[----:B------:R0:W-:Y:S01]  /*3eab0*/  STL.64 [R1+0x1d78], R22 ;  /* 0x001d781601007387 */ /* 0x0001e20000100a00 */
[----:B------:R1:W-:Y:S02]  /*3eac0*/  STL.64 [R1+0x1d70], R20 ;  /* 0x001d701401007387 */ /* 0x0003e40000100a00 */
[----:B0-----:R-:W-:Y:S01]  /*3ead0*/  IMAD.MOV.U32 R22, RZ, RZ, R29 ;  /* 0x000000ffff167224 */ /* 0x001fe200078e001d */
[----:B-1----:R-:W4:Y:S01]  /*3eae0*/  LDL.LU R20, [R1+0x60] ;  /* 0x0000600001147983 */ /* 0x002f220000300800 */
[----:B------:R-:W-:Y:S02]  /*3eaf0*/  IMAD.MOV.U32 R21, RZ, RZ, R3 ;  /* 0x000000ffff157224 */ /* 0x000fe400078e0003 */
[----:B------:R-:W2:Y:S02]  /*3eb00*/  LDL.LU R3, [R1+0x1dc0] ;  /* 0x001dc00001037983 */ /* 0x000ea40000300800 */
[----:B------:R-:W2:Y:S02]  /*3eb10*/  LDL.LU R29, [R1+0x1dbc] ;  /* 0x001dbc00011d7983 */ /* 0x000ea40000300800 */
[----:B------:R-:W-:-:S02]  /*3eb20*/  IMAD.MOV.U32 R23, RZ, RZ, R28 ;  /* 0x000000ffff177224 */ /* 0x000fc400078e001c */
[----:B------:R-:W2:Y:S01]  /*3eb30*/  LDL.LU R28, [R1+0x1db8] ;  /* 0x001db800011c7983 */ /* 0x000ea20000300800 */
[C---:B---3--:R-:W-:Y:S03]  /*3eb40*/  HMMA.16816.F32 R16, R8.reuse, R16, R12 ;  /* 0x000000100810723c */ /* 0x048fe6000000180c */
[----:B------:R-:W3:Y:S01]  /*3eb50*/  LDL.LU.64 R14, [R1+0x1db0] ;  /* 0x001db000010e7983 */ /* 0x000ee20000300a00 */
[----:B------:R-:W3:Y:S04]  /*3eb60*/  LDL.LU.64 R12, [R1+0x1da8] ;  /* 0x001da800010c7983 */ /* 0x000ee80000300a00 */
[C---:B---3--:R-:W-:Y:S01]  /*3eb70*/  HMMA.16816.F32 R24, R8.reuse, R24, R12 ;  /* 0x000000180818723c */ /* 0x048fe2000000180c */
[----:B------:R-:W2:Y:S01]  /*3eb80*/  LDL.LU.64 R14, [R1+0x1da0] ;  /* 0x001da000010e7983 */ /* 0x000ea20000300a00 */
[----:B------:R-:W2:Y:S11]  /*3eb90*/  LDL.LU.64 R12, [R1+0x1d98] ;  /* 0x001d9800010c7983 */ /* 0x000eb60000300a00 */
[----:B------:R-:W-:Y:S10]  /*3eba0*/  @!UPT UIADD3 URZ, URZ, URZ, URZ ;  /* 0x0000003f3f3ff290 */ /* 0x000ff4000fffe03f */
[----:B------:R0:W-:Y:S01]  /*3ebb0*/  STL.64 [R1+0x1d20], R26 ;  /* 0x001d201a01007387 */ /* 0x0001e20000100a00 */
[----:B------:R-:W-:Y:S03]  /*3ebc0*/  STL.64 [R1+0x1d18], R24 ;  /* 0x001d181801007387 */ /* 0x000fe60000100a00 */
[----:B0-----:R-:W3:Y:S01]  /*3ebd0*/  LDL.LU R26, [R1+0x78] ;  /* 0x00007800011a7983 */ /* 0x001ee20000300800 */
[----:B------:R-:W3:Y:S01]  /*3ebe0*/  LDL.LU R27, [R1+0x7c] ;  /* 0x00007c00011b7983 */ /* 0x000ee20000300800 */
[----:B--2---:R-:W-:Y:S02]  /*3ebf0*/  HMMA.16816.F32 R4, R8, R4, R12 ;  /* 0x000000040804723c */ /* 0x004fe4000000180c */
[----:B------:R-:W2:Y:S01]  /*3ec00*/  LDL.LU.64 R14, [R1+0x1d90] ;  /* 0x001d9000010e7983 */ /* 0x000ea20000300a00 */
[----:B------:R-:W3:Y:S11]  /*3ec10*/  LDL.LU.64 R12, [R1+0x1d88] ;  /* 0x001d8800010c7983 */ /* 0x000ef60000300a00 */
[----:B------:R-:W-:Y:S09]  /*3ec20*/  @!UPT UIADD3 URZ, URZ, URZ, URZ ;  /* 0x0000003f3f3ff290 */ /* 0x000ff2000fffe03f */
[----:B------:R0:W-:Y:S01]  /*3ec30*/  STL.64 [R1+0x1d08], R6 ;  /* 0x001d080601007387 */ /* 0x0001e20000100a00 */
[----:B------:R2:W-:Y:S02]  /*3ec40*/  STL.64 [R1+0x1d00], R4 ;  /* 0x001d000401007387 */ /* 0x0005e40000100a00 */
[----:B0-----:R-:W-:Y:S02]  /*3ec50*/  IMAD.MOV.U32 R6, RZ, RZ, R2 ;  /* 0x000000ffff067224 */ /* 0x001fe400078e0002 */
[----:B------:R-:W-:Y:S02]  /*3ec60*/  IMAD.MOV.U32 R7, RZ, RZ, R0 ;  /* 0x000000ffff077224 */ /* 0x000fe400078e0000 */
[----:B--2---:R-:W-:Y:S02]  /*3ec70*/  IMAD.MOV.U32 R4, RZ, RZ, R15 ;  /* 0x000000ffff047224 */ /* 0x004fe400078e000f */
[----:B------:R-:W-:-:S07]  /*3ec80*/  IMAD.MOV.U32 R5, RZ, RZ, R14 ;  /* 0x000000ffff057224 */ /* 0x000fce00078e000e */
[C---:B---3--:R-:W-:Y:S11]  /*3ec90*/  HMMA.16816.F32 R12, R8.reuse, R12, R4 ;  /* 0x0000000c080c723c */ /* 0x048ff60000001804 */
[----:B------:R-:W-:Y:S11]  /*3eca0*/  @!UPT UIADD3 URZ, URZ, URZ, URZ ;  /* 0x0000003f3f3ff290 */ /* 0x000ff6000fffe03f */
[----:B------:R-:W-:Y:S02]  /*3ecb0*/  @!UPT UIADD3 URZ, URZ, URZ, URZ ;  /* 0x0000003f3f3ff290 */ /* 0x000fe4000fffe03f */
[----:B------:R-:W-:Y:S02]  /*3ecc0*/  IMAD.MOV.U32 R7, RZ, RZ, R12 ;  /* 0x000000ffff077224 */ /* 0x000fe400078e000c */
[----:B------:R-:W-:Y:S02]  /*3ecd0*/  IMAD.MOV.U32 R6, RZ, RZ, R13 ;  /* 0x000000ffff067224 */ /* 0x000fe400078e000d */
[----:B------:R-:W4:Y:S01]  /*3ece0*/  LDL.LU.64 R12, [R1+0x1d80] ;  /* 0x001d8000010c7983 */ /* 0x000f220000300a00 */
[----:B------:R-:W-:Y:S02]  /*3ecf0*/  IMAD.MOV.U32 R5, RZ, RZ, R14 ;  /* 0x000000ffff057224 */ /* 0x000fe400078e000e */
[----:B------:R-:W-:Y:S02]  /*3ed00*/  IMAD.MOV.U32 R4, RZ, RZ, R15 ;  /* 0x000000ffff047224 */ /* 0x000fe400078e000f */
[C---:B----4-:R-:W-:Y:S01]  /*3ed10*/  HMMA.16816.F32 R12, R8.reuse, R12, R20 ;  /* 0x0000000c080c723c */ /* 0x050fe20000001814 */
[----:B------:R-:W2:Y:S01]  /*3ed20*/  LDL.LU.64 R22, [R1+0x1d78] ;  /* 0x001d780001167983 */ /* 0x000ea20000300a00 */
[----:B------:R-:W2:Y:S11]  /*3ed30*/  LDL.LU.64 R20, [R1+0x1d70] ;  /* 0x001d700001147983 */ /* 0x000eb60000300a00 */
[----:B------:R-:W-:Y:S10]  /*3ed40*/  @!UPT UIADD3 URZ, URZ, URZ, URZ ;  /* 0x0000003f3f3ff290 */ /* 0x000ff4000fffe03f */
        /* <DEDUP_REMOVED lines=17> */
[----:B-1----:R-:W3:Y:S01]  /*3ee60*/  LDL.LU.64 R14, [R1+0x1d30] ;  /* 0x001d3000010e7983 */ /* 0x002ee20000300a00 */
[----:B--2---:R-:W-:Y:S02]  /*3ee70*/  HMMA.16816.F32 R20, R8, R12, R20 ;  /* 0x0000000c0814723c */ /* 0x004fe40000001814 */
[----:B------:R-:W3:Y:S11]  /*3ee80*/  LDL.LU.64 R12, [R1+0x1d28] ;  /* 0x001d2800010c7983 */ /* 0x000ef60000300a00 */
[----:B------:R-:W-:Y:S10]  /*3ee90*/  @!UPT UIADD3 URZ, URZ, URZ, URZ ;  /* 0x0000003f3f3ff290 */ /* 0x000ff4000fffe03f */
[----:B------:R-:W-:Y:S01]  /*3eea0*/  STL.64 [R1], R20 ;  /* 0x0000001401007387 */ /* 0x000fe20000100a00 */
[----:B------:R-:W2:Y:S02]  /*3eeb0*/  LDL.LU R10, [R1+0x88] ;  /* 0x00008800010a7983 */ /* 0x000ea40000300800 */
[----:B------:R-:W-:Y:S02]  /*3eec0*/  IMAD.MOV.U32 R0, RZ, RZ, R22 ;  /* 0x000000ffff007224 */ /* 0x000fe400078e0016 */
[----:B------:R-:W2:Y:S02]  /*3eed0*/  LDL.LU R11, [R1+0x8c] ;  /* 0x00008c00010b7983 */ /* 0x000ea40000300800 */
[----:B------:R-:W-:Y:S01]  /*3eee0*/  IMAD.MOV.U32 R2, RZ, RZ, R23 ;  /* 0x000000ffff027224 */ /* 0x000fe200078e0017 */
[----:B------:R-:W4:Y:S01]  /*3eef0*/  LDL.LU R22, [R1+0xb8] ;  /* 0x0000b80001167983 */ /* 0x000f220000300800 */
[----:B------:R-:W4:Y:S01]  /*3ef00*/  LDL.LU R23, [R1+0xbc] ;  /* 0x0000bc0001177983 */ /* 0x000f220000300800 */
[C---:B---3--:R-:W-:Y:S02]  /*3ef10*/  HMMA.16816.F32 R16, R12.reuse, R26, R16 ;  /* 0x0000001a0c10723c */ /* 0x048fe40000001810 */
[----:B------:R-:W2:Y:S01]  /*3ef20*/  LDL.LU.64 R26, [R1+0x1d20] ;  /* 0x001d2000011a7983 */ /* 0x000ea20000300a00 */
[----:B------:R-:W2:Y:S11]  /*3ef30*/  LDL.LU.64 R24, [R1+0x1d18] ;  /* 0x001d180001187983 */ /* 0x000eb60000300a00 */
[----:B------:R-:W-:Y:S09]  /*3ef40*/  @!UPT UIADD3 URZ, URZ, URZ, URZ ;  /* 0x0000003f3f3ff290 */ /* 0x000ff2000fffe03f */
[----:B------:R0:W-:Y:S01]  /*3ef50*/  STL.64 [R1+0x1ca8], R18 ;  /* 0x001ca81201007387 */ /* 0x0001e20000100a00 */
[----:B------:R-:W-:Y:S02]  /*3ef60*/  STL.64 [R1+0x1ca0], R16 ;  /* 0x001ca01001007387 */ /* 0x000fe40000100a00 */
[----:B0-----:R-:W-:Y:S02]  /*3ef70*/  IMAD.MOV.U32 R18, RZ, RZ, R28 ;  /* 0x000000ffff127224 */ /* 0x001fe400078e001c */
[----:B------:R-:W3:Y:S01]  /*3ef80*/  LDL.LU R28, [R1+0x1d10] ;  /* 0x001d1000011c7983 */ /* 0x000ee20000300800 */
[----:B------:R-:W-:Y:S01]  /*3ef90*/  IMAD.MOV.U32 R19, RZ, RZ, R29 ;  /* 0x000000ffff137224 */ /* 0x000fe200078e001d */
[----:B--2---:R-:W-:Y:S02]  /*3efa0*/  HMMA.16816.F32 R24, R12, R10, R24 ;  /* 0x0000000a0c18723c */ /* 0x004fe40000001818 */
[----:B------:R-:W0:Y:S11]  /*3efb0*/  LDSM.16.MT88.4 R8, [R3+0x20c00] ;  /* 0x020c00000308783b */ /* 0x000e360000004200 */
[----:B------:R-:W-:Y:S10]  /*3efc0*/  @!UPT UIADD3 URZ, URZ, URZ, URZ ;  /* 0x0000003f3f3ff290 */ /* 0x000ff4000fffe03f */
[----:B------:R-:W-:Y:S01]  /*3efd0*/  STL.64 [R1+0x1c98], R26 ;  /* 0x001c981a01007387 */ /* 0x000fe20000100a00 */
[----:B------:R-:W-:Y:S03]  /*3efe0*/  STL.64 [R1+0x1c90], R24 ;  /* 0x001c901801007387 */ /* 0x000fe60000100a00 */
[----:B---3--:R-:W-:Y:S04]  /*3eff0*/  LDSM.16.M88.4 R24, [R28+0x80] ;  /* 0x000080001c18783b */ /* 0x008fe80000000200 */
[----:B0-----:R0:W-:Y:S01]  /*3f000*/  STL [R1+0x1cb0], R11 ;  /* 0x001cb00b01007387 */ /* 0x0011e20000100800 */
[----:B------:R1:W-:Y:S02]  /*3f010*/  STL [R1+0x1cf0], R10 ;  /* 0x001cf00a01007387 */ /* 0x0003e40000100800 */
[----:B------:R2:W-:Y:S02]  /*3f020*/  STL.64 [R1+0x1ce8], R8 ;  /* 0x001ce80801007387 */ /* 0x0005e40000100a00 */
[----:B0-----:R-:W-:-:S02]  /*3f030*/  IMAD.MOV.U32 R11, RZ, RZ, R4 ;  /* 0x000000ffff0b7224 */ /* 0x001fc400078e0004 */
[----:B-1----:R-:W-:Y:S02]  /*3f040*/  IMAD.MOV.U32 R10, RZ, RZ, R5 ;  /* 0x000000ffff0a7224 */ /* 0x002fe400078e0005 */
[----:B--2---:R-:W-:Y:S02]  /*3f050*/  IMAD.MOV.U32 R8, RZ, RZ, R7 ;  /* 0x000000ffff087224 */ /* 0x004fe400078e0007 */
[----:B------:R-:W-:Y:S02]  /*3f060*/  IMAD.MOV.U32 R9, RZ, RZ, R6 ;  /* 0x000000ffff097224 */ /* 0x000fe400078e0006 */
[----:B------:R-:W0:Y:S04]  /*3f070*/  LDSM.16.M88.4 R4, [R28+0x4080] ;  /* 0x004080001c04783b */ /* 0x000e280000000200 */
[----:B0-----:R-:W-:Y:S01]  /*3f080*/  STL.64 [R1+0x80], R4 ;  /* 0x0000800401007387 */ /* 0x001fe20000100a00 */
[----:B------:R-:W-:Y:S02]  /*3f090*/  STL.64 [R1+0x88], R6 ;  /* 0x0000880601007387 */ /* 0x000fe40000100a00 */
[----:B------:R-:W0:Y:S02]  /*3f0a0*/  LDSM.16.M88.4 R4, [R28+0x8080] ;  /* 0x008080001c04783b */ /* 0x000e240000000200 */
[----:B0-----:R-:W-:Y:S02]  /*3f0b0*/  STL.64 [R1+0x90], R4 ;  /* 0x0000900401007387 */ /* 0x001fe40000100a00 */
[----:B------:R-:W-:Y:S02]  /*3f0c0*/  STL [R1+0x98], R6 ;  /* 0x0000980601007387 */ /* 0x000fe40000100800 */
[----:B------:R-:W-:-:S02]  /*3f0d0*/  IMAD.MOV.U32 R29, RZ, RZ, R7 ;  /* 0x000000ffff1d7224 */ /* 0x000fc400078e0007 */
[----:B------:R-:W0:Y:S01]  /*3f0e0*/  LDSM.16.M88.4 R4, [R28+0xc080] ;  /* 0x00c080001c04783b */ /* 0x000e220000000200 */
[----:B------:R-:W-:Y:S02]  /*3f0f0*/  STL.64 [R1+0x78], R26 ;  /* 0x0000781a01007387 */ /* 0x000fe40000100a00 */
[----:B------:R-:W-:Y:S01]  /*3f100*/  STL [R1+0x1c68], R29 ;  /* 0x001c681d01007387 */ /* 0x000fe20000100800 */
[----:B0-----:R-:W-:Y:S01]  /*3f110*/  STL.64 [R1+0xa0], R4 ;  /* 0x0000a00401007387 */ /* 0x001fe20000100a00 */
[----:B------:R-:W-:Y:S02]  /*3f120*/  STL.64 [R1+0xa8], R6 ;  /* 0x0000a80601007387 */ /* 0x000fe40000100a00 */
[----:B------:R-:W0:Y:S02]  /*3f130*/  LDSM.16.M88.4 R4, [R28+0x10080] ;  /* 0x010080001c04783b */ /* 0x000e240000000200 */
[----:B0-----:R-:W-:Y:S02]  /*3f140*/  STL [R1+0xc0], R4 ;  /* 0x0000c00401007387 */ /* 0x001fe40000100800 */
[----:B------:R0:W-:Y:S02]  /*3f150*/  STL.64 [R1+0xc8], R6 ;  /* 0x0000c80601007387 */ /* 0x0001e40000100a00 */
[----:B------:R-:W-:Y:S01]  /*3f160*/  IMAD.MOV.U32 R29, RZ, RZ, R5 ;  /* 0x000000ffff1d7224 */ /* 0x000fe200078e0005 */
[----:B0-----:R-:W4:Y:S01]  /*3f170*/  LDL.LU.64 R6, [R1+0x1d08] ;  /* 0x001d080001067983 */ /* 0x001f220000300a00 */
[----:B------:R-:W4:Y:S01]  /*3f180*/  LDL.LU.64 R4, [R1+0x1d00] ;  /* 0x001d000001047983 */ /* 0x000f220000300a00 */
[C---:B------:R-:W-:Y:S02]  /*3f190*/  HMMA.16816.F32 R8, R12.reuse, R18, R8 ;  /* 0x000000120c08723c */ /* 0x040fe40000001808 */
[----:B------:R-:W-:Y:S06]  /*3f1a0*/  STL [R1+0x1c74], R29 ;  /* 0x001c741d01007387 */ /* 0x000fec0000100800 */
[----:B----4-:R-:W-:Y:S01]  /*3f1b0*/  HMMA.16816.F32 R20, R12, R22, R4 ;  /* 0x000000160c14723c */ /* 0x010fe20000001804 */
[----:B------:R-:W2:Y:S01]  /*3f1c0*/  LDL.LU R6, [R1+0xe8] ;  /* 0x0000e80001067983 */ /* 0x000ea20000300800 */
[----:B------:R-:W2:Y:S11]  /*3f1d0*/  LDL.LU R7, [R1+0xec] ;  /* 0x0000ec0001077983 */ /* 0x000eb60000300800 */
[----:B------:R-:W-:Y:S10]  /*3f1e0*/  @!UPT UIADD3 URZ, URZ, URZ, URZ ;  /* 0x0000003f3f3ff290 */ /* 0x000ff4000fffe03f */
[----:B------:R0:W-:Y:S01]  /*3f1f0*/  STL [R1+0x1c84], R20 ;  /* 0x001c841401007387 */ /* 0x0001e20000100800 */
[----:B------:R1:W-:Y:S02]  /*3f200*/  STL [R1+0x1c80], R21 ;  /* 0x001c801501007387 */ /* 0x0003e40000100800 */
[----:B------:R3:W-:Y:S02]  /*3f210*/  STL [R1+0x1c7c], R22 ;  /* 0x001c7c1601007387 */ /* 0x0007e40000100800 */
[----:B------:R4:W-:Y:S01]  /*3f220*/  STL [R1+0x1c78], R23 ;  /* 0x001c781701007387 */ /* 0x0009e20000100800 */
[----:B0-----:R-:W2:Y:S01]  /*3f230*/  LDL.LU R20, [R1+0x30] ;  /* 0x0000300001147983 */ /* 0x001ea20000300800 */
[----:B-1----:R-:W2:Y:S02]  /*3f240*/  LDL.LU R21, [R1+0x34] ;  /* 0x0000340001157983 */ /* 0x002ea40000300800 */
[----:B---3--:R-:W2:Y:S02]  /*3f250*/  LDL.LU R22, [R1+0x38] ;  /* 0x0000380001167983 */ /* 0x008ea40000300800 */
[----:B----4-:R-:W2:Y:S01]  /*3f260*/  LDL.LU R23, [R1+0x3c] ;  /* 0x00003c0001177983 */ /* 0x010ea20000300800 */
[----:B------:R-:W3:Y:S01]  /*3f270*/  LDL.LU R16, [R1] ;  /* 0x0000000001107983 */ /* 0x000ee20000300800 */
[----:B------:R-:W-:Y:S02]  /*3f280*/  STL.64 [R1+0x20], R8 ;  /* 0x0000200801007387 */ /* 0x000fe40000100a00 */
[----:B------:R-:W-:Y:S02]  /*3f290*/  STL.64 [R1+0x28], R10 ;  /* 0x0000280a01007387 */ /* 0x000fe40000100a00 */
[----:B------:R-:W3:Y:S02]  /*3f2a0*/  LDL.LU R17, [R1+0x4] ;  /* 0x0000040001117983 */ /* 0x000ee40000300800 */
[----:B------:R-:W-:-:S02]  /*3f2b0*/  IMAD.MOV.U32 R18, RZ, RZ, R0 ;  /* 0x000000ffff127224 */ /* 0x000fc400078e0000 */
[----:B------:R-:W-:Y:S01]  /*3f2c0*/  IMAD.MOV.U32 R19, RZ, RZ, R2 ;  /* 0x000000ffff137224 */ /* 0x000fe200078e0002 */
[----:B------:R-:W4:Y:S01]  /*3f2d0*/  LDL.LU R0, [R1+0x1cf8] ;  /* 0x001cf80001007983 */ /* 0x000f220000300800 */
[----:B------:R-:W2:Y:S03]  /*3f2e0*/  LDL.LU R2, [R1+0x1cf4] ;  /* 0x001cf40001027983 */ /* 0x000ea60000300800 */
[----:B------:R-:W0:Y:S04]  /*3f2f0*/  LDSM.16.M88.4 R8, [R28+0x14080] ;  /* 0x014080001c08783b */ /* 0x000e280000000200 */
[----:B------:R-:W-:Y:S04]  /*3f300*/  STL.64 [R1+0x1cc0], R18 ;  /* 0x001cc01201007387 */ /* 0x000fe80000100a00 */
[----:B---3--:R1:W-:Y:S04]  /*3f310*/  STL.64 [R1+0x1cb8], R16 ;  /* 0x001cb81001007387 */ /* 0x0083e80000100a00 */
[----:B-1----:R-:W3:Y:S01]  /*3f320*/  LDL.LU R16, [R1+0x50] ;  /* 0x0000500001107983 */ /* 0x002ee20000300800 */
[----:B------:R-:W3:Y:S02]  /*3f330*/  LDL.LU R17, [R1+0x54] ;  /* 0x0000540001117983 */ /* 0x000ee40000300800 */
[----:B------:R-:W3:Y:S02]  /*3f340*/  LDL.LU R18, [R1+0x58] ;  /* 0x0000580001127983 */ /* 0x000ee40000300800 */
[----:B------:R-:W3:Y:S02]  /*3f350*/  LDL.LU R19, [R1+0x5c] ;  /* 0x00005c0001137983 */ /* 0x000ee40000300800 */
[----:B0-----:R-:W-:-:S02]  /*3f360*/  IMAD.MOV.U32 R27, RZ, RZ, R8 ;  /* 0x000000ffff1b7224 */ /* 0x001fc400078e0008 */
[----:B------:R-:W-:Y:S01]  /*3f370*/  IMAD.MOV.U32 R26, RZ, RZ, R9 ;  /* 0x000000ffff1a7224 */ /* 0x000fe200078e0009 */
[----:B--2---:R-:W-:Y:S01]  /*3f380*/  HMMA.16816.F32 R20, R12, R6, R20 ;  /* 0x000000060c14723c */ /* 0x004fe20000001814 */
[----:B------:R-:W0:Y:S04]  /*3f390*/  LDSM.16.M88.4 R4, [R28+0x18080] ;  /* 0x018080001c04783b */ /* 0x000e280000000200 */
[----:B---3--:R1:W-:Y:S01]  /*3f3a0*/  STL.64 [R1+0x1cd0], R18 ;  /* 0x001cd01201007387 */ /* 0x0083e20000100a00 */
[----:B------:R-:W-:Y:S02]  /*3f3b0*/  STL.64 [R1+0x1cc8], R16 ;  /* 0x001cc81001007387 */ /* 0x000fe40000100a00 */
[----:B-1----:R-:W-:Y:S02]  /*3f3c0*/  IMAD.MOV.U32 R18, RZ, RZ, R2 ;  /* 0x000000ffff127224 */ /* 0x002fe400078e0002 */
[----:B------:R-:W-:-:S02]  /*3f3d0*/  IMAD.MOV.U32 R2, RZ, RZ, R10 ;  /* 0x000000ffff027224 */ /* 0x000fc400078e000a */
[----:B------:R-:W2:Y:S01]  /*3f3e0*/  LDL.LU R10, [R1+0x1cf0] ;  /* 0x001cf000010a7983 */ /* 0x000ea20000300800 */
[----:B------:R-:W2:Y:S02]  /*3f3f0*/  LDL.LU.64 R8, [R1+0x1ce8] ;  /* 0x001ce80001087983 */ /* 0x000ea40000300a00 */
[----:B------:R-:W-:Y:S02]  /*3f400*/  STL.64 [R1+0x1ce0], R26 ;  /* 0x001ce01a01007387 */ /* 0x000fe40000100a00 */
[----:B------:R1:W-:Y:S02]  /*3f410*/  STL.64 [R1+0x1cd8], R24 ;  /* 0x001cd81801007387 */ /* 0x0003e40000100a00 */
[----:B-1----:R-:W3:Y:S01]  /*3f420*/  LDL.LU R24, [R1+0x40] ;  /* 0x0000400001187983 */ /* 0x002ee20000300800 */
[----:B------:R-:W3:Y:S02]  /*3f430*/  LDL.LU R25, [R1+0x44] ;  /* 0x0000440001197983 */ /* 0x000ee40000300800 */
[----:B------:R-:W3:Y:S02]  /*3f440*/  LDL.LU R26, [R1+0x48] ;  /* 0x00004800011a7983 */ /* 0x000ee40000300800 */
[----:B------:R-:W3:Y:S02]  /*3f450*/  LDL.LU R27, [R1+0x4c] ;  /* 0x00004c00011b7983 */ /* 0x000ee40000300800 */
[----:B----4-:R-:W-:-:S02]  /*3f460*/  IMAD.MOV.U32 R19, RZ, RZ, R0 ;  /* 0x000000ffff137224 */ /* 0x010fc400078e0000 */
[----:B------:R-:W-:Y:S02]  /*3f470*/  IMAD.MOV.U32 R0, RZ, RZ, R11 ;  /* 0x000000ffff007224 */ /* 0x000fe400078e000b */
[----:B0-----:R-:W-:-:S03]  /*3f480*/  IMAD.MOV.U32 R11, RZ, RZ, R4 ;  /* 0x000000ffff0b7224 */ /* 0x001fc600078e0004 */
[----:B------:R-:W-:Y:S01]  /*3f490*/  STL [R1+0x1c70], R0 ;  /* 0x001c700001007387 */ /* 0x000fe20000100800 */
[----:B------:R-:W-:Y:S02]  /*3f4a0*/  STL [R1+0x1c6c], R2 ;  /* 0x001c6c0201007387 */ /* 0x000fe40000100800 */
[----:B------:R0:W-:Y:S02]  /*3f4b0*/  STL.64 [R1+0x30], R20 ;  /* 0x0000301401007387 */ /* 0x0001e40000100a00 */
[----:B------:R-:W-:Y:S01]  /*3f4c0*/  STL.64 [R1+0x38], R22 ;  /* 0x0000381601007387 */ /* 0x000fe20000100a00 */
[----:B------:R-:W-:Y:S01]  /*3f4d0*/  STL.64 [R1+0xe8], R6 ;  /* 0x0000e80601007387 */ /* 0x000fe20000100a00 */
[----:B0-----:R-:W-:-:S03]  /*3f4e0*/  IMAD.MOV.U32 R20, RZ, RZ, R5 ;  /* 0x000000ffff147224 */ /* 0x001fc600078e0005 */
[----:B------:R-:W0:Y:S02]  /*3f4f0*/  LDSM.16.M88.4 R4, [R28+0x1c080] ;  /* 0x01c080001c04783b */ /* 0x000e240000000200 */
[----:B0-----:R-:W-:Y:S02]  /*3f500*/  IMAD.MOV.U32 R2, RZ, RZ, R4 ;  /* 0x000000ffff027224 */ /* 0x001fe400078e0004 */
[----:B------:R-:W-:Y:S01]  /*3f510*/  STL.64 [R1+0x108], R6 ;  /* 0x0001080601007387 */ /* 0x000fe20000100a00 */
[----:B------:R-:W-:Y:S02]  /*3f520*/  IMAD.MOV.U32 R0, RZ, RZ, R5 ;  /* 0x000000ffff007224 */ /* 0x000fe400078e0005 */
[----:B------:R-:W0:Y:S04]  /*3f530*/  LDSM.16.MT88.4 R4, [R3+0x20e00] ;  /* 0x020e00000304783b */ /* 0x000e280000004200 */
[----:B------:R-:W-:Y:S01]  /*3f540*/  STL [R1+0x1b10], R28 ;  /* 0x001b101c01007387 */ /* 0x000fe20000100800 */
[----:B0-----:R-:W-:Y:S01]  /*3f550*/  STL.64 [R1+0x1c10], R6 ;  /* 0x001c100601007387 */ /* 0x001fe20000100a00 */
[----:B------:R0:W-:Y:S02]  /*3f560*/  STL.64 [R1+0x1c08], R4 ;  /* 0x001c080401007387 */ /* 0x0001e40000100a00 */
[----:B0-----:R-:W-:-:S02]  /*3f570*/  IMAD.MOV.U32 R4, RZ, RZ, R2 ;  /* 0x000000ffff047224 */ /* 0x001fc400078e0002 */
[----:B------:R-:W-:-:S05]  /*3f580*/  IMAD.MOV.U32 R5, RZ, RZ, R0 ;  /* 0x000000ffff057224 */ /* 0x000fca00078e0000 */
[----:B------:R-:W-:Y:S01]  /*3f590*/  STL.64 [R1+0x1c20], R4 ;  /* 0x001c200401007387 */ /* 0x000fe20000100a00 */
[----:B------:R-:W4:Y:S02]  /*3f5a0*/  LDL.LU R6, [R1+0x128] ;  /* 0x0001280001067983 */ /* 0x000f240000300800 */
[----:B------:R-:W4:Y:S02]  /*3f5b0*/  LDL.LU R7, [R1+0x12c] ;  /* 0x00012c0001077983 */ /* 0x000f240000300800 */
[----:B------:R-:W-:Y:S01]  /*3f5c0*/  STL [R1+0x1bcc], R3 ;  /* 0x001bcc0301007387 */ /* 0x000fe20000100800 */
[C---:B---3--:R-:W-:Y:S01]  /*3f5d0*/  HMMA.16816.F32 R16, R12.reuse, R18, R24 ;  /* 0x000000120c10723c */ /* 0x048fe20000001818 */
[----:B------:R-:W3:Y:S01]  /*3f5e0*/  LDL.LU.64 R26, [R1+0x1ce0] ;  /* 0x001ce000011a7983 */ /* 0x000ee20000300a00 */
[----:B------:R-:W2:Y:S11]  /*3f5f0*/  LDL.LU.64 R24, [R1+0x1cd8] ;  /* 0x001cd80001187983 */ /* 0x000eb60000300a00 */
[----:B------:R-:W-:Y:S10]  /*3f600*/  @!UPT UIADD3 URZ, URZ, URZ, URZ ;  /* 0x0000003f3f3ff290 */ /* 0x000ff4000fffe03f */
[----:B------:R0:W-:Y:S01]  /*3f610*/  STL.64 [R1+0x40], R16 ;  /* 0x0000401001007387 */ /* 0x0001e20000100a00 */
[----:B------:R-:W-:Y:S02]  /*3f620*/  IMAD.MOV.U32 R0, RZ, RZ, R18 ;  /* 0x000000ffff007224 */ /* 0x000fe400078e0012 */
[----:B------:R-:W-:Y:S02]  /*3f630*/  IMAD.MOV.U32 R2, RZ, RZ, R19 ;  /* 0x000000ffff027224 */ /* 0x000fe400078e0013 */
[----:B------:R-:W4:Y:S04]  /*3f640*/  LDL.LU.64 R18, [R1+0x1cd0] ;  /* 0x001cd00001127983 */ /* 0x000f280000300a00 */
[----:B0-----:R-:W4:Y:S01]  /*3f650*/  LDL.LU.64 R16, [R1+0x1cc8] ;  /* 0x001cc80001107983 */ /* 0x001f220000300a00 */
[----:B------:R-:W-:Y:S01]  /*3f660*/  STL [R1+0x1c88], R0 ;  /* 0x001c880001007387 */ /* 0x000fe20000100800 */
[C---:B----4-:R-:W-:Y:S02]  /*3f670*/  HMMA.16816.F32 R4, R12.reuse, R6, R16 ;  /* 0x000000060c04723c */ /* 0x050fe40000001810 */
[----:B------:R-:W4:Y:S01]  /*3f680*/  LDL.LU.64 R18, [R1+0x1cc0] ;  /* 0x001cc00001127983 */ /* 0x000f220000300a00 */
[----:B------:R-:W4:Y:S11]  /*3f690*/  LDL.LU.64 R16, [R1+0x1cb8] ;  /* 0x001cb80001107983 */ /* 0x000f360000300a00 */
[----:B------:R-:W-:Y:S10]  /*3f6a0*/  @!UPT UIADD3 URZ, URZ, URZ, URZ ;  /* 0x0000003f3f3ff290 */ /* 0x000ff4000fffe03f */
[----:B------:R-:W-:Y:S02]  /*3f6b0*/  IMAD.MOV.U32 R21, RZ, RZ, R4 ;  /* 0x000000ffff157224 */ /* 0x000fe400078e0004 */
[----:B------:R-:W-:Y:S02]  /*3f6c0*/  IMAD.MOV.U32 R22, RZ, RZ, R5 ;  /* 0x000000ffff167224 */ /* 0x000fe400078e0005 */
[----:B------:R-:W-:Y:S02]  /*3f6d0*/  IMAD.MOV.U32 R4, RZ, RZ, R11 ;  /* 0x000000ffff047224 */ /* 0x000fe400078e000b */
[----:B------:R-:W-:Y:S01]  /*3f6e0*/  IMAD.MOV.U32 R5, RZ, RZ, R20 ;  /* 0x000000ffff057224 */ /* 0x000fe200078e0014 */
[----:B------:R-:W2:Y:S01]  /*3f6f0*/  LDL.LU R11, [R1+0x1cb0] ;  /* 0x001cb000010b7983 */ /* 0x000ea20000300800 */
[----:B------:R-:W-:Y:S02]  /*3f700*/  IMAD.MOV.U32 R23, RZ, RZ, R6 ;  /* 0x000000ffff177224 */ /* 0x000fe400078e0006 */
[----:B------:R-:W-:Y:S01]  /*3f710*/  IMAD.MOV.U32 R29, RZ, RZ, R7 ;  /* 0x000000ffff1d7224 */ /* 0x000fe200078e0007 */
[----:B------:R4:W-:Y:S01]  /*3f720*/  STL.64 [R1+0x1c38], R4 ;  /* 0x001c380401007387 */ /* 0x0009e20000100a00 */
[----:B------:R-:W4:Y:S02]  /*3f730*/  LDL.LU R6, [R1+0x168] ;  /* 0x0001680001067983 */ /* 0x000f240000300800 */
[----:B------:R-:W4:Y:S02]  /*3f740*/  LDL.LU R7, [R1+0x16c] ;  /* 0x00016c0001077983 */ /* 0x000f240000300800 */
[----:B----4-:R-:W-:Y:S01]  /*3f750*/  HMMA.16816.F32 R4, R12, R6, R16 ;  /* 0x000000060c04723c */ /* 0x010fe20000001810 */
[----:B------:R-:W2:Y:S01]  /*3f760*/  LDL.LU.64 R18, [R1+0x1ca8] ;  /* 0x001ca80001127983 */ /* 0x000ea20000300a00 */
[----:B------:R-:W2:Y:S11]  /*3f770*/  LDL.LU.64 R16, [R1+0x1ca0] ;  /* 0x001ca00001107983 */ /* 0x000eb60000300a00 */
[----:B------:R-:W-:Y:S11]  /*3f780*/  @!UPT UIADD3 URZ, URZ, URZ, URZ ;  /* 0x0000003f3f3ff290 */ /* 0x000ff6000fffe03f */
[----:B------:R-:W-:Y:S02]  /*3f790*/  IMAD.MOV.U32 R0, RZ, RZ, R4 ;  /* 0x000000ffff007224 */ /* 0x000fe400078e0004 */
[----:B------:R-:W-:Y:S02]  /*3f7a0*/  IMAD.MOV.U32 R20, RZ, RZ, R5 ;  /* 0x000000ffff147224 */ /* 0x000fe400078e0005 */
[----:B---3--:R-:W-:Y:S02]  /*3f7b0*/  IMAD.MOV.U32 R4, RZ, RZ, R27 ;  /* 0x000000ffff047224 */ /* 0x008fe400078e001b */
[----:B------:R-:W-:-:S05]  /*3f7c0*/  IMAD.MOV.U32 R5, RZ, RZ, R26 ;  /* 0x000000ffff057224 */ /* 0x000fca00078e001a */
[----:B------:R0:W-:Y:S04]  /*3f7d0*/  STL.64 [R1+0x1c50], R4 ;  /* 0x001c500401007387 */ /* 0x0001e80000100a00 */
[----:B0-----:R-:W3:Y:S01]  /*3f7e0*/  LDL.LU R4, [R1+0x80] ;  /* 0x0000800001047983 */ /* 0x001ee20000300800 */
[----:B------:R-:W3:Y:S01]  /*3f7f0*/  LDL.LU R5, [R1+0x84] ;  /* 0x0000840001057983 */ /* 0x000ee20000300800 */
[----:B--2---:R-:W-:Y:S11]  /*3f800*/  HMMA.16816.F32 R24, R8, R24, R16 ;  /* 0x000000180818723c */ /* 0x004ff60000001810 */
[----:B------:R-:W-:Y:S11]  /*3f810*/  @!UPT UIADD3 URZ, URZ, URZ, URZ ;  /* 0x0000003f3f3ff290 */ /* 0x000ff6000fffe03f */
[----:B------:R-:W-:Y:S02]  /*3f820*/  @!UPT UIADD3 URZ, URZ, URZ, URZ ;  /* 0x0000003f3f3ff290 */ /* 0x000fe4000fffe03f */
[----:B------:R-:W-:Y:S02]  /*3f830*/  IMAD.MOV.U32 R18, RZ, RZ, R26 ;  /* 0x000000ffff127224 */ /* 0x000fe400078e001a */
[----:B------:R-:W-:Y:S02]  /*3f840*/  IMAD.MOV.U32 R3, RZ, RZ, R27 ;  /* 0x000000ffff037224 */ /* 0x000fe400078e001b */
[----:B------:R-:W-:Y:S02]  /*3f850*/  IMAD.MOV.U32 R28, RZ, RZ, R24 ;  /* 0x000000ffff1c7224 */ /* 0x000fe400078e0018 */
[----:B------:R-:W-:Y:S01]  /*3f860*/  IMAD.MOV.U32 R19, RZ, RZ, R25 ;  /* 0x000000ffff137224 */ /* 0x000fe200078e0019 */
[----:B------:R-:W3:Y:S01]  /*3f870*/  LDL.LU.64 R26, [R1+0x1c98] ;  /* 0x001c9800011a7983 */ /* 0x000ee20000300a00 */
[----:B------:R-:W3:Y:S02]  /*3f880*/  LDL.LU.64 R24, [R1+0x1c90] ;  /* 0x001c900001187983 */ /* 0x000ee40000300a00 */
[----:B------:R-:W2:Y:S02]  /*3f890*/  LDL.LU R12, [R1+0x90] ;  /* 0x00009000010c7983 */ /* 0x000ea40000300800 */
[----:B------:R-:W2:Y:S02]  /*3f8a0*/  LDL.LU R13, [R1+0x94] ;  /* 0x00009400010d7983 */ /* 0x000ea40000300800 */
[----:B------:R-:W-:-:S02]  /*3f8b0*/  IMAD.MOV.U32 R15, RZ, RZ, R6 ;  /* 0x000000ffff0f7224 */ /* 0x000fc400078e0006 */
[----:B------:R-:W-:Y:S01]  /*3f8c0*/  IMAD.MOV.U32 R14, RZ, RZ, R7 ;  /* 0x000000ffff0e7224 */ /* 0x000fe200078e0007 */
[----:B---3--:R-:W-:Y:S11]  /*3f8d0*/  HMMA.16816.F32 R24, R8, R4, R24 ;  /* 0x000000040818723c */ /* 0x008ff60000001818 */
[----:B------:R-:W-:Y:S11]  /*3f8e0*/  @!UPT UIADD3 URZ, URZ, URZ, URZ ;  /* 0x0000003f3f3ff290 */ /* 0x000ff6000fffe03f */
[----:B------:R-:W-:Y:S01]  /*3f8f0*/  @!UPT UIADD3 URZ, URZ, URZ, URZ ;  /* 0x0000003f3f3ff290 */ /* 0x000fe2000fffe03f */
[----:B------:R0:W-:Y:S01]  /*3f900*/  STL.64 [R1+0x1bf8], R26 ;  /* 0x001bf81a01007387 */ /* 0x0001e20000100a00 */
[----:B------:R1:W-:Y:S03]  /*3f910*/  STL.64 [R1+0x1bf0], R24 ;  /* 0x001bf01801007387 */ /* 0x0003e60000100a00 */
[----:B0-----:R-:W3:Y:S01]  /*3f920*/  LDL.LU R26, [R1+0x78] ;  /* 0x00007800011a7983 */ /* 0x001ee20000300800 */
[----:B------:R-:W3:Y:S02]  /*3f930*/  LDL.LU R27, [R1+0x7c] ;  /* 0x00007c00011b7983 */ /* 0x000ee40000300800 */
[----:B------:R-:W4:Y:S02]  /*3f940*/  LDL.LU R16, [R1+0xa0] ;  /* 0x0000a00001107983 */ /* 0x000f240000300800 */
[----:B------:R-:W4:Y:S01]  /*3f950*/  LDL.LU R17, [R1+0xa4] ;  /* 0x0000a40001117983 */ /* 0x000f220000300800 */
[----:B------:R-:W2:Y:S01]  /*3f960*/  LDL.LU R4, [R1+0x30] ;  /* 0x0000300001047983 */ /* 0x000ea20000300800 */
[----:B------:R-:W2:Y:S02]  /*3f970*/  LDL.LU R5, [R1+0x34] ;  /* 0x0000340001057983 */ /* 0x000ea40000300800 */
[----:B------:R-:W2:Y:S02]  /*3f980*/  LDL.LU R6, [R1+0x38] ;  /* 0x0000380001067983 */ /* 0x000ea40000300800 */
[----:B------:R-:W2:Y:S02]  /*3f990*/  LDL.LU R7, [R1+0x3c] ;  /* 0x00003c0001077983 */ /* 0x000ea40000300800 */
[----:B-1----:R-:W-:-:S02]  /*3f9a0*/  IMAD.MOV.U32 R24, RZ, RZ, R0 ;  /* 0x000000ffff187224 */ /* 0x002fc400078e0000 */
[----:B------:R-:W-:Y:S01]  /*3f9b0*/  IMAD.MOV.U32 R25, RZ, RZ, R20 ;  /* 0x000000ffff197224 */ /* 0x000fe200078e0014 */
[----:B--2---:R-:W-:Y:S01]  /*3f9c0*/  STL.64 [R1+0x1c60], R6 ;  /* 0x001c600601007387 */ /* 0x004fe20000100a00 */
[----:B------:R0:W-:Y:S03]  /*3f9d0*/  STL.64 [R1+0x1c58], R4 ;  /* 0x001c580401007387 */ /* 0x0001e60000100a00 */
[----:B0-----:R-:W4:Y:S01]  /*3f9e0*/  LDL.LU R4, [R1+0x20] ;  /* 0x0000200001047983 */ /* 0x001f220000300800 */
[----:B------:R-:W4:Y:S02]  /*3f9f0*/  LDL.LU R5, [R1+0x24] ;  /* 0x0000240001057983 */ /* 0x000f240000300800 */
[----:B------:R-:W4:Y:S02]  /*3fa00*/  LDL.LU R6, [R1+0x28] ;  /* 0x0000280001067983 */ /* 0x000f240000300800 */
[----:B------:R-:W4:Y:S01]  /*3fa10*/  LDL.LU R7, [R1+0x2c] ;  /* 0x00002c0001077983 */ /* 0x000f220000300800 */
[----:B---3--:R0:W-:Y:S01]  /*3fa20*/  STL.64 [R1+0x1c18], R26 ;  /* 0x001c181a01007387 */ /* 0x0081e20000100a00 */
[----:B------:R-:W2:Y:S02]  /*3fa30*/  LDL.LU R0, [R1+0x1c88] ;  /* 0x001c880001007983 */ /* 0x000ea40000300800 */
[----:B------:R-:W3:Y:S02]  /*3fa40*/  LDL.LU R20, [R1+0x1c84] ;  /* 0x001c840001147983 */ /* 0x000ee40000300800 */
[----:B0-----:R-:W-:-:S02]  /*3fa50*/  IMAD.MOV.U32 R26, RZ, RZ, R15 ;  /* 0x000000ffff1a7224 */ /* 0x001fc400078e000f */
[----:B------:R-:W-:-:S05]  /*3fa60*/  IMAD.MOV.U32 R27, RZ, RZ, R14 ;  /* 0x000000ffff1b7224 */ /* 0x000fca00078e000e */
[----:B------:R-:W-:Y:S01]  /*3fa70*/  STL.64 [R1+0x1c30], R26 ;  /* 0x001c301a01007387 */ /* 0x000fe20000100a00 */
[----:B------:R0:W-:Y:S02]  /*3fa80*/  STL.64 [R1+0x1c28], R24 ;  /* 0x001c281801007387 */ /* 0x0001e40000100a00 */
[----:B0-----:R-:W-:Y:S02]  /*3fa90*/  IMAD.MOV.U32 R24, RZ, RZ, R21 ;  /* 0x000000ffff187224 */ /* 0x001fe400078e0015 */
[----:B------:R-:W-:Y:S01]  /*3faa0*/  IMAD.MOV.U32 R25, RZ, RZ, R22 ;  /* 0x000000ffff197224 */ /* 0x000fe200078e0016 */
[----:B------:R-:W3:Y:S01]  /*3fab0*/  LDL.LU R21, [R1+0x1c80] ;  /* 0x001c800001157983 */ /* 0x000ee20000300800 */
[----:B------:R-:W3:Y:S02]  /*3fac0*/  LDL.LU R22, [R1+0x1c7c] ;  /* 0x001c7c0001167983 */ /* 0x000ee40000300800 */
[----:B------:R-:W-:Y:S02]  /*3fad0*/  IMAD.MOV.U32 R26, RZ, RZ, R23 ;  /* 0x000000ffff1a7224 */ /* 0x000fe400078e0017 */
[----:B------:R-:W3:Y:S01]  /*3fae0*/  LDL.LU R23, [R1+0x1c78] ;  /* 0x001c780001177983 */ /* 0x000ee20000300800 */
[----:B------:R-:W-:-:S02]  /*3faf0*/  IMAD.MOV.U32 R27, RZ, RZ, R29 ;  /* 0x000000ffff1b7224 */ /* 0x000fc400078e001d */
[----:B------:R-:W4:Y:S03]  /*3fb00*/  LDL.LU R29, [R1+0x1c74] ;  /* 0x001c7400011d7983 */ /* 0x000f260000300800 */
[----:B------:R-:W-:Y:S01]  /*3fb10*/  STL.64 [R1+0x1c48], R26 ;  /* 0x001c481a01007387 */ /* 0x000fe20000100a00 */
[----:B------:R0:W-:Y:S03]  /*3fb20*/  STL.64 [R1+0x1c40], R24 ;  /* 0x001c401801007387 */ /* 0x0001e60000100a00 */
[----:B0-----:R-:W4:Y:S01]  /*3fb30*/  LDL.LU R24, [R1+0x40] ;  /* 0x0000400001187983 */ /* 0x001f220000300800 */
[----:B------:R-:W4:Y:S02]  /*3fb40*/  LDL.LU R25, [R1+0x44] ;  /* 0x0000440001197983 */ /* 0x000f240000300800 */
[----:B------:R-:W-:-:S02]  /*3fb50*/  IMAD.MOV.U32 R27, RZ, RZ, R2 ;  /* 0x000000ffff1b7224 */ /* 0x000fc400078e0002 */
[----:B--2---:R-:W-:Y:S02]  /*3fb60*/  IMAD.MOV.U32 R26, RZ, RZ, R0 ;  /* 0x000000ffff1a7224 */ /* 0x004fe400078e0000 */
[----:B------:R-:W2:Y:S01]  /*3fb70*/  LDL.LU R0, [R1+0x1c70] ;  /* 0x001c700001007983 */ /* 0x000ea20000300800 */
[----:B------:R-:W2:Y:S01]  /*3fb80*/  LDL.LU R2, [R1+0x1c6c] ;  /* 0x001c6c0001027983 */ /* 0x000ea20000300800 */
[----:B---3--:R-:W-:Y:S02]  /*3fb90*/  HMMA.16816.F32 R12, R8, R12, R20 ;  /* 0x0000000c080c723c */ /* 0x008fe40000001814 */
[----:B------:R-:W3:Y:S05]  /*3fba0*/  LDL.LU R20, [R1+0xc0] ;  /* 0x0000c00001147983 */ /* 0x000eea0000300800 */
[----:B----4-:R-:W-:-:S02]  /*3fbb0*/  IMAD.MOV.U32 R21, RZ, RZ, R29 ;  /* 0x000000ffff157224 */ /* 0x010fc400078e001d */
[----:B------:R-:W4:Y:S11]  /*3fbc0*/  LDL.LU R29, [R1+0x1c68] ;  /* 0x001c6800011d7983 */ /* 0x000f360000300800 */
[----:B------:R-:W-:Y:S03]  /*3fbd0*/  @!UPT UIADD3 URZ, URZ, URZ, URZ ;  /* 0x0000003f3f3ff290 */ /* 0x000fe6000fffe03f */
[----:B------:R0:W-:Y:S01]  /*3fbe0*/  STL.64 [R1+0x1be8], R14 ;  /* 0x001be80e01007387 */ /* 0x0001e20000100a00 */
[----:B------:R1:W-:Y:S03]  /*3fbf0*/  STL.64 [R1+0x1be0], R12 ;  /* 0x001be00c01007387 */ /* 0x0003e60000100a00 */
[----:B0-----:R-:W2:Y:S01]  /*3fc00*/  LDL.LU R14, [R1+0x88] ;  /* 0x00008800010e7983 */ /* 0x001ea20000300800 */
[----:B------:R-:W2:Y:S02]  /*3fc10*/  LDL.LU R15, [R1+0x8c] ;  /* 0x00008c00010f7983 */ /* 0x000ea40000300800 */
[----:B-1----:R-:W-:Y:S01]  /*3fc20*/  IMAD.MOV.U32 R13, RZ, RZ, R19 ;  /* 0x000000ffff0d7224 */ /* 0x002fe200078e0013 */
[----:B--2---:R0:W-:Y:S02]  /*3fc30*/  STL.64 [R1+0x1c00], R14 ;  /* 0x001c000e01007387 */ /* 0x0041e40000100a00 */
[----:B0-----:R-:W-:-:S02]  /*3fc40*/  IMAD.MOV.U32 R14, RZ, RZ, R18 ;  /* 0x000000ffff0e7224 */ /* 0x001fc400078e0012 */
[C---:B------:R-:W-:Y:S01]  /*3fc50*/  HMMA.16816.F32 R16, R8.reuse, R16, R4 ;  /* 0x000000100810723c */ /* 0x040fe20000001804 */
[----:B------:R-:W3:Y:S01]  /*3fc60*/  LDL.LU.64 R6, [R1+0x1c60] ;  /* 0x001c600001067983 */ /* 0x000ee20000300a00 */
[----:B------:R-:W3:Y:S11]  /*3fc70*/  LDL.LU.64 R4, [R1+0x1c58] ;  /* 0x001c580001047983 */ /* 0x000ef60000300a00 */
[----:B------:R-:W-:Y:S10]  /*3fc80*/  @!UPT UIADD3 URZ, URZ, URZ, URZ ;  /* 0x0000003f3f3ff290 */ /* 0x000ff4000fffe03f */
[----:B------:R0:W-:Y:S01]  /*3fc90*/  STL.64 [R1+0x1bd8], R18 ;  /* 0x001bd81201007387 */ /* 0x0001e20000100a00 */
[----:B------:R-:W-:Y:S03]  /*3fca0*/  STL.64 [R1+0x1bd0], R16 ;  /* 0x001bd01001007387 */ /* 0x000fe60000100a00 */
[----:B0-----:R-:W2:Y:S01]  /*3fcb0*/  LDL.LU R18, [R1+0x98] ;  /* 0x0000980001127983 */ /* 0x001ea20000300800 */
[----:B---3--:R-:W-:Y:S03]  /*3fcc0*/  HMMA.16816.F32 R20, R8, R20, R4 ;  /* 0x000000140814723c */ /* 0x008fe60000001804 */
[----:B------:R-:W3:Y:S01]  /*3fcd0*/  LDL.LU.64 R4, [R1+0x1c50] ;  /* 0x001c500001047983 */ /* 0x000ee20000300a00 */
[----:B------:R-:W-:-:S04]  /*3fce0*/  IMAD.MOV.U32 R15, RZ, RZ, R3 ;  /* 0x000000ffff0f7224 */ /* 0x000fc800078e0003 */
[C---:B---3--:R-:W-:Y:S01]  /*3fcf0*/  HMMA.16816.F32 R4, R8.reuse, R4, R24 ;  /* 0x000000040804723c */ /* 0x048fe20000001818 */
[----:B------:R-:W3:Y:S01]  /*3fd00*/  LDL.LU.64 R26, [R1+0x1c48] ;  /* 0x001c4800011a7983 */ /* 0x000ee20000300a00 */
[----:B------:R-:W3:Y:S11]  /*3fd10*/  LDL.LU.64 R24, [R1+0x1c40] ;  /* 0x001c400001187983 */ /* 0x000ef60000300a00 */
[----:B------:R-:W-:Y:S10]  /*3fd20*/  @!UPT UIADD3 URZ, URZ, URZ, URZ ;  /* 0x0000003f3f3ff290 */ /* 0x000ff4000fffe03f */
[----:B------:R0:W-:Y:S01]  /*3fd30*/  STL [R1+0x34], R5 ;  /* 0x0000340501007387 */ /* 0x0001e20000100800 */
[----:B------:R3:W-:Y:S02]  /*3fd40*/  STL.64 [R1+0x38], R6 ;  /* 0x0000380601007387 */ /* 0x0007e40000100a00 */
[----:B------:R-:W-:Y:S02]  /*3fd50*/  IMAD.MOV.U32 R3, RZ, RZ, R4 ;  /* 0x000000ffff037224 */ /* 0x000fe400078e0004 */
[----:B0-----:R-:W3:Y:S02]  /*3fd60*/  LDL.LU.64 R4, [R1+0x1c38] ;  /* 0x001c380001047983 */ /* 0x001ee40000300a00 */
[C---:B---3--:R-:W-:Y:S02]  /*3fd70*/  HMMA.16816.F32 R4, R8.reuse, R4, R24 ;  /* 0x000000040804723c */ /* 0x048fe40000001818 */
[----:B------:R-:W3:Y:S01]  /*3fd80*/  LDL.LU.64 R26, [R1+0x1c30] ;  /* 0x001c3000011a7983 */ /* 0x000ee20000300a00 */
[----:B------:R-:W3:Y:S11]  /*3fd90*/  LDL.LU.64 R24, [R1+0x1c28] ;  /* 0x001c280001187983 */ /* 0x000ef60000300a00 */
[----:B------:R-:W-:Y:S09]  /*3fda0*/  @!UPT UIADD3 URZ, URZ, URZ, URZ ;  /* 0x0000003f3f3ff290 */ /* 0x000ff2000fffe03f */
[----:B------:R0:W-:Y:S01]  /*3fdb0*/  STL.64 [R1+0x60], R4 ;  /* 0x0000600401007387 */ /* 0x0001e20000100a00 */
[----:B------:R1:W-:Y:S03]  /*3fdc0*/  STL.64 [R1+0x68], R6 ;  /* 0x0000680601007387 */ /* 0x0003e60000100a00 */
[----:B0-----:R-:W3:Y:S01]  /*3fdd0*/  LDL.LU.64 R4, [R1+0x1c20] ;  /* 0x001c200001047983 */ /* 0x001ee20000300a00 */
[----:B------:R-:W-:Y:S01]  /*3fde0*/  IMAD.MOV.U32 R12, RZ, RZ, R28 ;  /* 0x000000ffff0c7224 */ /* 0x000fe200078e001c */
[----:B---3--:R-:W-:Y:S02]  /*3fdf0*/  HMMA.16816.F32 R8, R8, R4, R24 ;  /* 0x000000040808723c */ /* 0x008fe40000001818 */
[----:B------:R-:W3:Y:S01]  /*3fe00*/  LDL.LU.64 R26, [R1+0x1c18] ;  /* 0x001c1800011a7983 */ /* 0x000ee20000300a00 */
[----:B-1----:R-:W3:Y:S02]  /*3fe10*/  LDL.LU.64 R6, [R1+0x1c10] ;  /* 0x001c100001067983 */ /* 0x002ee40000300a00 */
[----:B------:R-:W3:Y:S02]  /*3fe20*/  LDL.LU.64 R4, [R1+0x1c08] ;  /* 0x001c080001047983 */ /* 0x000ee40000300a00 */
[----:B----4-:R-:W-:Y:S11]  /*3fe30*/  IMAD.MOV.U32 R19, RZ, RZ, R29 ;  /* 0x000000ffff137224 */ /* 0x010ff600078e001d */
[----:B------:R-:W-:Y:S05]  /*3fe40*/  @!UPT UIADD3 URZ, URZ, URZ, URZ ;  /* 0x0000003f3f3ff290 */ /* 0x000fea000fffe03f */
[----:B------:R-:W-:Y:S01]  /*3fe50*/  STL.64 [R1+0x50], R8 ;  /* 0x0000500801007387 */ /* 0x000fe20000100a00 */
[----:B------:R0:W-:Y:S02]  /*3fe60*/  STL.64 [R1+0x58], R10 ;  /* 0x0000580a01007387 */ /* 0x0001e40000100a00 */
[----:B0-----:R-:W-:Y:S02]  /*3fe70*/  IMAD.MOV.U32 R10, RZ, RZ, R2 ;  /* 0x000000ffff0a7224 */ /* 0x001fe400078e0002 */
[----:B------:R-:W-:Y:S01]  /*3fe80*/  IMAD.MOV.U32 R11, RZ, RZ, R0 ;  /* 0x000000ffff0b7224 */ /* 0x000fe200078e0000 */
[C---:B---3--:R-:W-:Y:S01]  /*3fe90*/  HMMA.16816.F32 R24, R4.reuse, R26, R12 ;  /* 0x0000001a0418723c */ /* 0x048fe2000000180c */
[----:B------:R-:W3:Y:S11]  /*3fea0*/  LDL.LU.64 R14, [R1+0x1c00] ;  /* 0x001c0000010e7983 */ /* 0x000ef60000300a00 */
[----:B------:R-:W-:Y:S11]  /*3feb0*/  @!UPT UIADD3 URZ, URZ, URZ, URZ ;  /* 0x0000003f3f3ff290 */ /* 0x000ff6000fffe03f */
[----:B------:R-:W-:Y:S01]  /*3fec0*/  @!UPT UIADD3 URZ, URZ, URZ, URZ ;  /* 0x0000003f3f3ff290 */ /* 0x000fe2000fffe03f */
[----:B------:R-:W-:Y:S02]  /*3fed0*/  IMAD.MOV.U32 R2, RZ, RZ, R26 ;  /* 0x000000ffff027224 */ /* 0x000fe400078e001a */
[----:B------:R-:W-:Y:S02]  /*3fee0*/  IMAD.MOV.U32 R0, RZ, RZ, R27 ;  /* 0x000000ffff007224 */ /* 0x000fe400078e001b */
[----:B------:R-:W-:Y:S02]  /*3fef0*/  IMAD.MOV.U32 R29, RZ, RZ, R24 ;  /* 0x000000ffff1d7224 */ /* 0x000fe400078e0018 */
[----:B------:R-:W-:Y:S01]  /*3ff00*/  IMAD.MOV.U32 R28, RZ, RZ, R25 ;  /* 0x000000ffff1c7224 */ /* 0x000fe200078e0019 */
[----:B------:R-:W3:Y:S01]  /*3ff10*/  LDL.LU.64 R26, [R1+0x1bf8] ;  /* 0x001bf800011a7983 */ /* 0x000ee20000300a00 */
[----:B------:R-:W3:Y:S02]  /*3ff20*/  LDL.LU.64 R24, [R1+0x1bf0] ;  /* 0x001bf00001187983 */ /* 0x000ee40000300a00 */
[----:B------:R-:W-:Y:S02]  /*3ff30*/  STL [R1+0x1bb4], R0 ;  /* 0x001bb40001007387 */ /* 0x000fe40000100800 */
[----:B------:R-:W-:Y:S01]  /*3ff40*/  STL [R1+0x1bb0], R2 ;  /* 0x001bb00201007387 */ /* 0x000fe20000100800 */
[----:B------:R-:W-:Y:S01]  /*3ff50*/  STL [R1+0x1bac], R28 ;  /* 0x001bac1c01007387 */ /* 0x000fe20000100800 */
[----:B------:R-:W-:Y:S01]  /*3ff60*/  STL [R1+0x1ba8], R29 ;  /* 0x001ba81d01007387 */ /* 0x000fe20000100800 */
[C---:B---3--:R-:W-:Y:S02]  /*3ff70*/  HMMA.16816.F32 R24, R4.reuse, R14, R24 ;  /* 0x0000000e0418723c */ /* 0x048fe40000001818 */
[----:B------:R-:W2:Y:S01]  /*3ff80*/  LDL.LU.64 R14, [R1+0x1be8] ;  /* 0x001be800010e7983 */ /* 0x000ea20000300a00 */
[----:B------:R-:W2:Y:S11]  /*3ff90*/  LDL.LU.64 R12, [R1+0x1be0] ;  /* 0x001be000010c7983 */ /* 0x000eb60000300a00 */
[----:B------:R-:W-:Y:S09]  /*3ffa0*/  @!UPT UIADD3 URZ, URZ, URZ, URZ ;  /* 0x0000003f3f3ff290 */ /* 0x000ff2000fffe03f */
[----:B------:R-:W-:Y:S01]  /*3ffb0*/  STL.64 [R1+0x20], R24 ;  /* 0x0000201801007387 */ /* 0x000fe20000100a00 */
[----:B------:R0:W-:Y:S03]  /*3ffc0*/  STL.64 [R1+0x28], R26 ;  /* 0x0000281a01007387 */ /* 0x0001e60000100a00 */
[----:B0-----:R-:W3:Y:S01]  /*3ffd0*/  LDL.LU R26, [R1+0xc8] ;  /* 0x0000c800011a7983 */ /* 0x001ee20000300800 */
[----:B------:R-:W3:Y:S01]  /*3ffe0*/  LDL.LU R27, [R1+0xcc] ;  /* 0x0000cc00011b7983 */ /* 0x000ee20000300800 */
[C---:B--2---:R-:W-:Y:S11]  /*3fff0*/  HMMA.16816.F32 R16, R4.reuse, R18, R12 ;  /* 0x000000120410723c */ /* 0x044ff6000000180c */
        /* <DEDUP_REMOVED lines=8> */
[----:B------:R-:W-:Y:S02]  /*40080*/  STL.64 [R1+0x1bc0], R12 ;  /* 0x001bc00c01007387 */ /* 0x000fe40000100a00 */
[----:B------:R-:W2:Y:S01]  /*40090*/  LDL.LU R14, [R1+0xa8] ;  /* 0x0000a800010e7983 */ /* 0x000ea20000300800 */
[----:B------:R-:W2:Y:S01]  /*400a0*/  LDL.LU R15, [R1+0xac] ;  /* 0x0000ac00010f7983 */ /* 0x000ea20000300800 */
[----:B------:R-:W-:Y:S02]  /*400b0*/  STL [R1+0x1bbc], R29 ;  /* 0x001bbc1d01007387 */ /* 0x000fe40000100800 */
[----:B------:R-:W-:Y:S01]  /*400c0*/  STL [R1+0x1bb8], R28 ;  /* 0x001bb81c01007387 */ /* 0x000fe20000100800 */
[C---:B--2---:R-:W-:Y:S11]  /*400d0*/  HMMA.16816.F32 R16, R4.reuse, R14, R16 ;  /* 0x0000000e0410723c */ /* 0x044ff60000001810 */
[----:B------:R-:W-:Y:S11]  /*400e0*/  @!UPT UIADD3 URZ, URZ, URZ, URZ ;  /* 0x0000003f3f3ff290 */ /* 0x000ff6000fffe03f */
[----:B------:R-:W-:Y:S01]  /*400f0*/  @!UPT UIADD3 URZ, URZ, URZ, URZ ;  /* 0x0000003f3f3ff290 */ /* 0x000fe2000fffe03f */
[----:B------:R0:W-:Y:S02]  /*40100*/  STL [R1], R16 ;  /* 0x0000001001007387 */ /* 0x0001e40000100800 */
[----:B0-----:R-:W-:Y:S02]  /*40110*/  IMAD.MOV.U32 R16, RZ, RZ, R3 ;  /* 0x000000ffff107224 */ /* 0x001fe400078e0003 */
[----:B------:R-:W2:Y:S01]  /*40120*/  LDL.LU R3, [R1+0x1bcc] ;  /* 0x001bcc0001037983 */ /* 0x000ea20000300800 */
[C---:B---3--:R-:W-:Y:S01]  /*40130*/  HMMA.16816.F32 R24, R4.reuse, R26, R20 ;  /* 0x0000001a0418723c */ /* 0x048fe20000001814 */
[----:B------:R-:W-:Y:S02]  /*40140*/  IMAD.MOV.U32 R12, RZ, RZ, R19 ;  /* 0x000000ffff0c7224 */ /* 0x000fe400078e0013 */
[----:B------:R-:W-:Y:S02]  /*40150*/  IMAD.MOV.U32 R0, RZ, RZ, R17 ;  /* 0x000000ffff007224 */ /* 0x000fe400078e0011 */
[----:B------:R-:W-:Y:S01]  /*40160*/  IMAD.MOV.U32 R2, RZ, RZ, R18 ;  /* 0x000000ffff027224 */ /* 0x000fe200078e0012 */
[----:B------:R-:W3:Y:S01]  /*40170*/  LDL.LU R17, [R1+0x34] ;  /* 0x0000340001117983 */ /* 0x000ee20000300800 */
[----:B------:R-:W3:Y:S02]  /*40180*/  LDL.LU R18, [R1+0x38] ;  /* 0x0000380001127983 */ /* 0x000ee40000300800 */
[----:B------:R-:W3:Y:S02]  /*40190*/  LDL.LU R19, [R1+0x3c] ;  /* 0x00003c0001137983 */ /* 0x000ee40000300800 */
[----:B------:R-:W-:Y:S11]  /*401a0*/  STL [R1+0x1bc8], R12 ;  /* 0x001bc80c01007387 */ /* 0x000ff60000100800 */
[----:B------:R-:W-:Y:S01]  /*401b0*/  @!UPT UIADD3 URZ, URZ, URZ, URZ ;  /* 0x0000003f3f3ff290 */ /* 0x000fe2000fffe03f */
[----:B------:R-:W-:Y:S01]  /*401c0*/  STL.64 [R1+0x1b40], R26 ;  /* 0x001b401a01007387 */ /* 0x000fe20000100a00 */
[----:B------:R-:W-:Y:S03]  /*401d0*/  STL.64 [R1+0x1b38], R24 ;  /* 0x001b381801007387 */ /* 0x000fe60000100a00 */
[----:B--2---:R-:W0:Y:S04]  /*401e0*/  LDSM.16.MT88.4 R20, [R3+0x21000] ;  /* 0x021000000314783b */ /* 0x004e280000004200 */
[----:B0-----:R0:W-:Y:S04]  /*401f0*/  STL.64 [R1+0x1b90], R22 ;  /* 0x001b901601007387 */ /* 0x0011e80000100a00 */
[----:B0-----:R-:W2:Y:S01]  /*40200*/  LDL R23, [R1+0x170] ;  /* 0x0001700001177983 */ /* 0x001ea20000100800 */
[----:B------:R-:W-:Y:S01]  /*40210*/  STL.64 [R1+0x1b88], R20 ;  /* 0x001b881401007387 */ /* 0x000fe20000100a00 */
[----:B---3--:R-:W-:Y:S02]  /*40220*/  HMMA.16816.F32 R16, R4, R10, R16 ;  /* 0x0000000a0410723c */ /* 0x008fe40000001810 */
[----:B--2---:R-:W0:Y:S04]  /*40230*/  LDSM.16.M88.4 R12, [R23+0x100] ;  /* 0x00010000170c783b */ /* 0x004e280000000200 */
[----:B------:R-:W1:Y:S04]  /*40240*/  LDSM.16.M88.4 R8, [R23+0x4100] ;  /* 0x004100001708783b */ /* 0x000e680000000200 */
[----:B------:R-:W-:Y:S01]  /*40250*/  LDSM.16.M88.4 R24, [R23+0xc100] ;  /* 0x00c100001718783b */ /* 0x000fe20000000200 */
[----:B0-----:R-:W-:-:S03]  /*40260*/  IMAD.MOV.U32 R22, RZ, RZ, R12 ;  /* 0x000000ffff167224 */ /* 0x001fc600078e000c */
[----:B------:R-:W-:Y:S01]  /*40270*/  STL.64 [R1+0x88], R14 ;  /* 0x0000880e01007387 */ /* 0x000fe20000100a00 */
[----:B------:R-:W-:Y:S02]  /*40280*/  IMAD.MOV.U32 R20, RZ, RZ, R13 ;  /* 0x000000ffff147224 */ /* 0x000fe400078e000d */
[----:B------:R-:W0:Y:S06]  /*40290*/  LDSM.16.M88.4 R12, [R23+0x8100] ;  /* 0x00810000170c783b */ /* 0x000e2c0000000200 */
[----:B------:R-:W-:Y:S01]  /*402a0*/  STL.64 [R1+0x1b30], R18 ;  /* 0x001b301201007387 */ /* 0x000fe20000100a00 */
[----:B------:R-:W-:Y:S01]  /*402b0*/  STL.64 [R1+0x1b28], R16 ;  /* 0x001b281001007387 */ /* 0x000fe20000100a00 */
[----:B-1----:R0:W-:Y:S02]  /*402c0*/  STL.64 [R1+0x78], R10 ;  /* 0x0000780a01007387 */ /* 0x0021e40000100a00 */
[----:B------:R-:W-:-:S02]  /*402d0*/  IMAD.MOV.U32 R28, RZ, RZ, R9 ;  /* 0x000000ffff1c7224 */ /* 0x000fc400078e0009 */
[----:B------:R-:W-:Y:S01]  /*402e0*/  IMAD.MOV.U32 R29, RZ, RZ, R8 ;  /* 0x000000ffff1d7224 */ /* 0x000fe200078e0008 */
[----:B------:R-:W-:Y:S01]  /*402f0*/  LDSM.16.M88.4 R16, [R23+0x10100] ;  /* 0x010100001710783b */ /* 0x000fe20000000200 */
[----:B0-----:R-:W-:-:S03]  /*40300*/  IMAD.MOV.U32 R11, RZ, RZ, R12 ;  /* 0x000000ffff0b7224 */ /* 0x001fc600078e000c */
[----:B------:R-:W-:Y:S01]  /*40310*/  STL.64 [R1+0x98], R14 ;  /* 0x0000980e01007387 */ /* 0x000fe20000100a00 */
[----:B------:R-:W-:Y:S02]  /*40320*/  IMAD.MOV.U32 R10, RZ, RZ, R13 ;  /* 0x000000ffff0a7224 */ /* 0x000fe400078e000d */
[----:B------:R-:W0:Y:S04]  /*40330*/  LDSM.16.M88.4 R12, [R23+0x14100] ;  /* 0x01410000170c783b */ /* 0x000e280000000200 */
[----:B0-----:R-:W-:Y:S01]  /*40340*/  IMAD.MOV.U32 R9, RZ, RZ, R12 ;  /* 0x000000ffff097224 */ /* 0x001fe200078e000c */
[----:B------:R-:W-:Y:S01]  /*40350*/  STL.64 [R1+0xc8], R14 ;  /* 0x0000c80e01007387 */ /* 0x000fe20000100a00 */
[----:B------:R-:W2:Y:S02]  /*40360*/  LDL.LU R12, [R1+0x1bc8] ;  /* 0x001bc800010c7983 */ /* 0x000ea40000300800 */
[----:B------:R-:W-:-:S05]  /*40370*/  IMAD.MOV.U32 R8, RZ, RZ, R13 ;  /* 0x000000ffff087224 */ /* 0x000fca00078e000d */
[----:B------:R-:W-:Y:S01]  /*40380*/  STL.64 [R1+0x1ba0], R8 ;  /* 0x001ba00801007387 */ /* 0x000fe20000100a00 */
[----:B--2---:R-:W-:-:S03]  /*40390*/  IMAD.MOV.U32 R21, RZ, RZ, R12 ;  /* 0x000000ffff157224 */ /* 0x004fc600078e000c */
[----:B------:R-:W0:Y:S04]  /*403a0*/  LDSM.16.M88.4 R12, [R23+0x18100] ;  /* 0x01810000170c783b */ /* 0x000e280000000200 */
[----:B0-----:R0:W-:Y:S01]  /*403b0*/  STL.64 [R1+0xd0], R12 ;  /* 0x0000d00c01007387 */ /* 0x0011e20000100a00 */
[----:B------:R1:W-:Y:S03]  /*403c0*/  STL.64 [R1+0xd8], R14 ;  /* 0x0000d80e01007387 */ /* 0x0003e60000100a00 */
[----:B0-----:R-:W2:Y:S01]  /*403d0*/  LDL.LU.64 R12, [R1+0x1bc0] ;  /* 0x001bc000010c7983 */ /* 0x001ea20000300a00 */
[----:B------:R-:W-:Y:S02]  /*403e0*/  STL.64 [R1+0xa8], R26 ;  /* 0x0000a81a01007387 */ /* 0x000fe40000100a00 */
[----:B------:R0:W-:Y:S02]  /*403f0*/  STL.64 [R1+0x1b50], R24 ;  /* 0x001b501801007387 */ /* 0x0001e40000100a00 */
[----:B-1----:R-:W3:Y:S01]  /*40400*/  LDL.LU R14, [R1+0xe8] ;  /* 0x0000e800010e7983 */ /* 0x002ee20000300800 */
[----:B------:R-:W3:Y:S01]  /*40410*/  LDL.LU R15, [R1+0xec] ;  /* 0x0000ec00010f7983 */ /* 0x000ee20000300800 */
[----:B------:R-:W3:Y:S02]  /*40420*/  LDL.LU R8, [R1+0x60] ;  /* 0x0000600001087983 */ /* 0x000ee40000300800 */
[----:B------:R-:W3:Y:S02]  /*40430*/  LDL.LU R9, [R1+0x64] ;  /* 0x0000640001097983 */ /* 0x000ee40000300800 */
[----:B0-----:R-:W-:-:S02]  /*40440*/  IMAD.MOV.U32 R24, RZ, RZ, R11 ;  /* 0x000000ffff187224 */ /* 0x001fc400078e000b */
[----:B------:R-:W-:Y:S02]  /*40450*/  IMAD.MOV.U32 R25, RZ, RZ, R10 ;  /* 0x000000ffff197224 */ /* 0x000fe400078e000a */
[----:B------:R-:W3:Y:S01]  /*40460*/  LDL.LU R10, [R1+0x68] ;  /* 0x00006800010a7983 */ /* 0x000ee20000300800 */
[----:B------:R-:W3:Y:S02]  /*40470*/  LDL.LU R11, [R1+0x6c] ;  /* 0x00006c00010b7983 */ /* 0x000ee40000300800 */
[----:B------:R0:W-:Y:S02]  /*40480*/  STL.64 [R1+0x1b68], R24 ;  /* 0x001b681801007387 */ /* 0x0001e40000100a00 */
[----:B0-----:R-:W-:Y:S02]  /*40490*/  IMAD.MOV.U32 R24, RZ, RZ, R29 ;  /* 0x000000ffff187224 */ /* 0x001fe400078e001d */
[----:B------:R-:W-:Y:S01]  /*404a0*/  IMAD.MOV.U32 R25, RZ, RZ, R28 ;  /* 0x000000ffff197224 */ /* 0x000fe200078e001c */
[----:B------:R-:W4:Y:S01]  /*404b0*/  LDL.LU R29, [R1+0x1bbc] ;  /* 0x001bbc00011d7983 */ /* 0x000f220000300800 */
[----:B------:R-:W4:Y:S03]  /*404c0*/  LDL.LU R28, [R1+0x1bb8] ;  /* 0x001bb800011c7983 */ /* 0x000f260000300800 */
[----:B------:R0:W-:Y:S02]  /*404d0*/  STL.64 [R1+0x1b80], R24 ;  /* 0x001b801801007387 */ /* 0x0001e40000100a00 */
[----:B0-----:R-:W-:-:S02]  /*404e0*/  IMAD.MOV.U32 R24, RZ, RZ, R22 ;  /* 0x000000ffff187224 */ /* 0x001fc400078e0016 */
[----:B------:R-:W-:-:S05]  /*404f0*/  IMAD.MOV.U32 R25, RZ, RZ, R20 ;  /* 0x000000ffff197224 */ /* 0x000fca00078e0014 */
[----:B------:R-:W-:Y:S02]  /*40500*/  STL.64 [R1+0x1b98], R24 ;  /* 0x001b981801007387 */ /* 0x000fe40000100a00 */
[----:B------:R-:W0:Y:S04]  /*40510*/  LDSM.16.M88.4 R24, [R23+0x1c100] ;  /* 0x01c100001718783b */ /* 0x000e280000000200 */
[----:B------:R-:W4:Y:S01]  /*40520*/  LDL.LU R22, [R1+0x108] ;  /* 0x0001080001167983 */ /* 0x000f220000300800 */
[----:B0-----:R0:W-:Y:S01]  /*40530*/  STL.64 [R1+0xf0], R24 ;  /* 0x0000f01801007387 */ /* 0x0011e20000100a00 */
[----:B------:R1:W-:Y:S02]  /*40540*/  STL.64 [R1+0xf8], R26 ;  /* 0x0000f81a01007387 */ /* 0x0003e40000100a00 */
[----:B------:R-:W4:Y:S01]  /*40550*/  LDL.LU R23, [R1+0x10c] ;  /* 0x00010c0001177983 */ /* 0x000f220000300800 */
[----:B0-----:R-:W4:Y:S01]  /*40560*/  LDL.LU R24, [R1+0x50] ;  /* 0x0000500001187983 */ /* 0x001f220000300800 */
[----:B------:R-:W4:Y:S02]  /*40570*/  LDL.LU R25, [R1+0x54] ;  /* 0x0000540001197983 */ /* 0x000f240000300800 */
[----:B-1----:R-:W4:Y:S02]  /*40580*/  LDL.LU R26, [R1+0x58] ;  /* 0x00005800011a7983 */ /* 0x002f240000300800 */
[----:B------:R-:W4:Y:S01]  /*40590*/  LDL.LU R27, [R1+0x5c] ;  /* 0x00005c00011b7983 */ /* 0x000f220000300800 */
[----:B------:R-:W-:Y:S01]  /*405a0*/  STL.64 [R1+0xb8], R18 ;  /* 0x0000b81201007387 */ /* 0x000fe20000100a00 */
[----:B------:R0:W-:Y:S03]  /*405b0*/  STL.64 [R1+0x1b48], R16 ;  /* 0x001b481001007387 */ /* 0x0001e60000100a00 */
[----:B0-----:R-:W4:Y:S01]  /*405c0*/  LDL.LU R16, [R1] ;  /* 0x0000000001107983 */ /* 0x001f220000300800 */
[----:B------:R-:W-:-:S02]  /*405d0*/  IMAD.MOV.U32 R18, RZ, RZ, R2 ;  /* 0x000000ffff127224 */ /* 0x000fc400078e0002 */
[----:B------:R-:W-:Y:S02]  /*405e0*/  IMAD.MOV.U32 R19, RZ, RZ, R21 ;  /* 0x000000ffff137224 */ /* 0x000fe400078e0015 */
[----:B------:R-:W-:Y:S02]  /*405f0*/  IMAD.MOV.U32 R17, RZ, RZ, R0 ;  /* 0x000000ffff117224 */ /* 0x000fe400078e0000 */
[----:B------:R-:W4:Y:S01]  /*40600*/  LDL.LU R0, [R1+0x1bb4] ;  /* 0x001bb40001007983 */ /* 0x000f220000300800 */
[----:B------:R-:W4:Y:S02]  /*40610*/  LDL.LU R2, [R1+0x1bb0] ;  /* 0x001bb00001027983 */ /* 0x000f240000300800 */
[----:B------:R2:W-:Y:S02]  /*40620*/  STL.64 [R1+0x1b60], R18 ;  /* 0x001b601201007387 */ /* 0x0005e40000100a00 */
[----:B--2---:R-:W-:Y:S02]  /*40630*/  IMAD.MOV.U32 R18, RZ, RZ, R13 ;  /* 0x000000ffff127224 */ /* 0x004fe400078e000d */
[----:B------:R-:W-:-:S02]  /*40640*/  IMAD.MOV.U32 R19, RZ, RZ, R12 ;  /* 0x000000ffff137224 */ /* 0x000fc400078e000c */
[C---:B---3--:R-:W-:Y:S01]  /*40650*/  HMMA.16816.F32 R12, R4.reuse, R14, R8 ;  /* 0x0000000e040c723c */ /* 0x048fe20000001808 */
[----:B----4-:R0:W-:Y:S02]  /*40660*/  STL.64 [R1+0x1b58], R16 ;  /* 0x001b581001007387 */ /* 0x0101e40000100a00 */
[----:B0-----:R-:W-:Y:S02]  /*40670*/  IMAD.MOV.U32 R16, RZ, RZ, R28 ;  /* 0x000000ffff107224 */ /* 0x001fe400078e001c */
[----:B------:R-:W-:Y:S01]  /*40680*/  IMAD.MOV.U32 R17, RZ, RZ, R29 ;  /* 0x000000ffff117224 */ /* 0x000fe200078e001d */
[----:B------:R-:W2:Y:S01]  /*40690*/  LDL.LU R28, [R1+0x1bac] ;  /* 0x001bac00011c7983 */ /* 0x000ea20000300800 */
[----:B------:R-:W3:Y:S02]  /*406a0*/  LDL.LU R29, [R1+0x1ba8] ;  /* 0x001ba800011d7983 */ /* 0x000ee40000300800 */
[----:B------:R-:W-:Y:S01]  /*406b0*/  STL.64 [R1+0x1b78], R18 ;  /* 0x001b781201007387 */ /* 0x000fe20000100a00 */
[----:B------:R0:W-:Y:S04]  /*406c0*/  STL.64 [R1+0x1b70], R16 ;  /* 0x001b701001007387 */ /* 0x0001e80000100a00 */
[----:B0-----:R-:W4:Y:S01]  /*406d0*/  LDL.LU R16, [R1+0x20] ;  /* 0x0000200001107983 */ /* 0x001f220000300800 */
[----:B------:R-:W4:Y:S02]  /*406e0*/  LDL.LU R17, [R1+0x24] ;  /* 0x0000240001117983 */ /* 0x000f240000300800 */
[----:B------:R-:W4:Y:S02]  /*406f0*/  LDL.LU R18, [R1+0x28] ;  /* 0x0000280001127983 */ /* 0x000f240000300800 */
[----:B------:R-:W4:Y:S01]  /*40700*/  LDL.LU R19, [R1+0x2c] ;  /* 0x00002c0001137983 */ /* 0x000f220000300800 */
[----:B------:R-:W2:Y:S03]  /*40710*/  LDL.LU.64 R8, [R1+0x1ba0] ;  /* 0x001ba00001087983 */ /* 0x000ea60000300a00 */
[----:B------:R-:W-:Y:S02]  /*40720*/  STL.64 [R1+0x1b20], R14 ;  /* 0x001b200e01007387 */ /* 0x000fe40000100a00 */
[----:B------:R2:W-:Y:S01]  /*40730*/  STL.64 [R1+0x1b18], R12 ;  /* 0x001b180c01007387 */ /* 0x0005e20000100a00 */
[----:B------:R-:W-:Y:S01]  /*40740*/  HMMA.16816.F32 R4, R4, R22, R24 ;  /* 0x000000160404723c */ /* 0x000fe20000001818 */
[----:B--2---:R-:W-:-:S02]  /*40750*/  IMAD.MOV.U32 R12, RZ, RZ, R9 ;  /* 0x000000ffff0c7224 */ /* 0x004fc400078e0009 */
[----:B------:R-:W-:Y:S02]  /*40760*/  IMAD.MOV.U32 R13, RZ, RZ, R8 ;  /* 0x000000ffff0d7224 */ /* 0x000fe400078e0008 */
[----:B------:R-:W0:Y:S04]  /*40770*/  LDSM.16.MT88.4 R8, [R3+0x21200] ;  /* 0x021200000308783b */ /* 0x000e280000004200 */
[----:B0-----:R0:W-:Y:S01]  /*40780*/  STL.64 [R1+0x1b08], R10 ;  /* 0x001b080a01007387 */ /* 0x0011e20000100a00 */
[----:B------:R3:W-:Y:S02]  /*40790*/  STL.64 [R1+0x1b00], R8 ;  /* 0x001b000801007387 */ /* 0x0007e40000100a00 */
[----:B------:R-:W2:Y:S02]  /*407a0*/  LDL.LU.64 R24, [R1+0x1b98] ;  /* 0x001b980001187983 */ /* 0x000ea40000300a00 */
[----:B------:R-:W2:Y:S01]  /*407b0*/  LDL.LU.64 R22, [R1+0x1b90] ;  /* 0x001b900001167983 */ /* 0x000ea20000300a00 */
[----:B------:R-:W2:Y:S01]  /*407c0*/  LDL.LU.64 R20, [R1+0x1b88] ;  /* 0x001b880001147983 */ /* 0x000ea20000300a00 */
[----:B0-----:R-:W-:-:S02]  /*407d0*/  IMAD.MOV.U32 R10, RZ, RZ, R2 ;  /* 0x000000ffff0a7224 */ /* 0x001fc400078e0002 */
[----:B---3--:R-:W-:Y:S02]  /*407e0*/  IMAD.MOV.U32 R8, RZ, RZ, R29 ;  /* 0x000000ffff087224 */ /* 0x008fe400078e001d */
[----:B------:R-:W-:Y:S02]  /*407f0*/  IMAD.MOV.U32 R9, RZ, RZ, R28 ;  /* 0x000000ffff097224 */ /* 0x000fe400078e001c */
[----:B------:R-:W-:-:S07]  /*40800*/  IMAD.MOV.U32 R11, RZ, RZ, R0 ;  /* 0x000000ffff0b7224 */ /* 0x000fce00078e0000 */
[C---:B--2---:R-:W-:Y:S11]  /*40810*/  HMMA.16816.F32 R24, R20.reuse, R24, R8 ;  /* 0x000000181418723c */ /* 0x044ff60000001808 */
        /* <DEDUP_REMOVED lines=10> */
[----:B------:R-:W-:Y:S11]  /*408c0*/  @!UPT UIADD3 URZ, URZ, URZ, URZ ;  /* 0x0000003f3f3ff290 */ /* 0x000ff6000fffe03f */
[----:B------:R-:W-:Y:S02]  /*408d0*/  IMAD.MOV.U32 R9, RZ, RZ, R24 ;  /* 0x000000ffff097224 */ /* 0x000fe400078e0018 */
[----:B------:R-:W-:Y:S02]  /*408e0*/  IMAD.MOV.U32 R8, RZ, RZ, R25 ;  /* 0x000000ffff087224 */ /* 0x000fe400078e0019 */
[----:B------:R-:W2:Y:S01]  /*408f0*/  LDL.LU.64 R24, [R1+0x1b68] ;  /* 0x001b680001187983 */ /* 0x000ea20000300a00 */
[----:B------:R-:W-:Y:S02]  /*40900*/  IMAD.MOV.U32 R2, RZ, RZ, R26 ;  /* 0x000000ffff027224 */ /* 0x000fe400078e001a */
[----:B------:R-:W-:Y:S02]  /*40910*/  IMAD.MOV.U32 R0, RZ, RZ, R27 ;  /* 0x000000ffff007224 */ /* 0x000fe400078e001b */
[C---:B--2---:R-:W-:Y:S01]  /*40920*/  HMMA.16816.F32 R24, R20.reuse, R24, R16 ;  /* 0x000000181418723c */ /* 0x044fe20000001810 */
[----:B------:R-:W2:Y:S01]  /*40930*/  LDL.LU.64 R18, [R1+0x1b60] ;  /* 0x001b600001127983 */ /* 0x000ea20000300a00 */
[----:B------:R-:W2:Y:S11]  /*40940*/  LDL.LU.64 R16, [R1+0x1b58] ;  /* 0x001b580001107983 */ /* 0x000eb60000300a00 */
[----:B------:R-:W-:Y:S10]  /*40950*/  @!UPT UIADD3 URZ, URZ, URZ, URZ ;  /* 0x0000003f3f3ff290 */ /* 0x000ff4000fffe03f */
[----:B------:R0:W-:Y:S01]  /*40960*/  STL.64 [R1+0x10], R24 ;  /* 0x0000101801007387 */ /* 0x0001e20000100a00 */
[----:B------:R2:W-:Y:S03]  /*40970*/  STL.64 [R1+0x18], R26 ;  /* 0x0000181a01007387 */ /* 0x0005e60000100a00 */
[----:B0-----:R-:W2:Y:S02]  /*40980*/  LDL.LU.64 R24, [R1+0x1b50] ;  /* 0x001b500001187983 */ /* 0x001ea40000300a00 */
[C---:B--2---:R-:W-:Y:S02]  /*40990*/  HMMA.16816.F32 R24, R20.reuse, R24, R16 ;  /* 0x000000181418723c */ /* 0x044fe40000001810 */
[----:B------:R-:W2:Y:S11]  /*409a0*/  LDL.LU.64 R16, [R1+0x1b48] ;  /* 0x001b480001107983 */ /* 0x000eb60000300a00 */
[----:B------:R-:W-:Y:S10]  /*409b0*/  @!UPT UIADD3 URZ, URZ, URZ, URZ ;  /* 0x0000003f3f3ff290 */ /* 0x000ff4000fffe03f */
[----:B------:R-:W-:Y:S01]  /*409c0*/  STL.64 [R1+0x20], R24 ;  /* 0x0000201801007387 */ /* 0x000fe20000100a00 */
[----:B------:R0:W-:Y:S03]  /*409d0*/  STL.64 [R1+0x28], R26 ;  /* 0x0000281a01007387 */ /* 0x0001e60000100a00 */
[----:B0-----:R-:W2:Y:S01]  /*409e0*/  LDL.LU.64 R26, [R1+0x1b40] ;  /* 0x001b4000011a7983 */ /* 0x001ea20000300a00 */
[----:B------:R-:W2:Y:S02]  /*409f0*/  LDL.LU.64 R24, [R1+0x1b38] ;  /* 0x001b380001187983 */ /* 0x000ea40000300a00 */
[----:B------:R-:W3:Y:S01]  /*40a00*/  LDL.LU.64 R18, [R1+0x1b30] ;  /* 0x001b300001127983 */ /* 0x000ee20000300a00 */
[C---:B--2---:R-:W-:Y:S01]  /*40a10*/  HMMA.16816.F32 R24, R20.reuse, R16, R24 ;  /* 0x000000101418723c */ /* 0x044fe20000001818 */
[----:B------:R-:W3:Y:S11]  /*40a20*/  LDL.LU.64 R16, [R1+0x1b28] ;  /* 0x001b280001107983 */ /* 0x000ef60000300a00 */
[----:B------:R-:W-:Y:S11]  /*40a30*/  @!UPT UIADD3 URZ, URZ, URZ, URZ ;  /* 0x0000003f3f3ff290 */ /* 0x000ff6000fffe03f */
[----:B------:R0:W-:Y:S01]  /*40a40*/  STL.64 [R1+0x60], R24 ;  /* 0x0000601801007387 */ /* 0x0001e20000100a00 */
[----:B------:R-:W-:Y:S03]  /*40a50*/  STL.64 [R1+0x68], R26 ;  /* 0x0000681a01007387 */ /* 0x000fe60000100a00 */
[----:B0-----:R-:W2:Y:S01]  /*40a60*/  LDL.LU R24, [R1+0xf0] ;  /* 0x0000f00001187983 */ /* 0x001ea20000300800 */
[----:B------:R-:W2:Y:S02]  /*40a70*/  LDL.LU R25, [R1+0xf4] ;  /* 0x0000f40001197983 */ /* 0x000ea40000300800 */
[----:B------:R-:W4:Y:S01]  /*40a80*/  LDL.LU.64 R14, [R1+0x1b20] ;  /* 0x001b2000010e7983 */ /* 0x000f220000300a00 */
[C---:B---3--:R-:W-:Y:S01]  /*40a90*/  HMMA.16816.F32 R16, R20.reuse, R12, R16 ;  /* 0x0000000c1410723c */ /* 0x048fe20000001810 */
[----:B------:R-:W4:Y:S11]  /*40aa0*/  LDL.LU.64 R12, [R1+0x1b18] ;  /* 0x001b1800010c7983 */ /* 0x000f360000300a00 */
[----:B------:R-:W-:Y:S11]  /*40ab0*/  @!UPT UIADD3 URZ, URZ, URZ, URZ ;  /* 0x0000003f3f3ff290 */ /* 0x000ff6000fffe03f */
[----:B------:R0:W-:Y:S01]  /*40ac0*/  STL.64 [R1+0x50], R16 ;  /* 0x0000501001007387 */ /* 0x0001e20000100a00 */
[----:B------:R4:W-:Y:S03]  /*40ad0*/  STL.64 [R1+0x58], R18 ;  /* 0x0000581201007387 */ /* 0x0009e60000100a00 */
[----:B0-----:R-:W4:Y:S01]  /*40ae0*/  LDL.LU R16, [R1+0xd0] ;  /* 0x0000d00001107983 */ /* 0x001f220000300800 */
[----:B------:R-:W4:Y:S02]  /*40af0*/  LDL.LU R17, [R1+0xd4] ;  /* 0x0000d40001117983 */ /* 0x000f240000300800 */
[C---:B----4-:R-:W-:Y:S01]  /*40b00*/  HMMA.16816.F32 R16, R20.reuse, R16, R12 ;  /* 0x000000101410723c */ /* 0x050fe2000000180c */
[----:B------:R-:W3:Y:S11]  /*40b10*/  LDL.LU R14, [R1+0x88] ;  /* 0x00008800010e7983 */ /* 0x000ef60000300800 */
[----:B------:R-:W-:Y:S11]  /*40b20*/  @!UPT UIADD3 URZ, URZ, URZ, URZ ;  /* 0x0000003f3f3ff290 */ /* 0x000ff6000fffe03f */
[----:B------:R-:W-:Y:S01]  /*40b30*/  STL.64 [R1], R16 ;  /* 0x0000001001007387 */ /* 0x000fe20000100a00 */
[----:B------:R-:W-:Y:S02]  /*40b40*/  STL.64 [R1+0x8], R18 ;  /* 0x0000081201007387 */ /* 0x000fe40000100a00 */
[----:B------:R-:W3:Y:S02]  /*40b50*/  LDL.LU R15, [R1+0x8c] ;  /* 0x00008c00010f7983 */ /* 0x000ee40000300800 */
[----:B------:R-:W4:Y:S01]  /*40b60*/  LDL.LU R26, [R1+0x78] ;  /* 0x00007800011a7983 */ /* 0x000f220000300800 */
[----:B------:R-:W4:Y:S01]  /*40b70*/  LDL.LU R27, [R1+0x7c] ;  /* 0x00007c00011b7983 */ /* 0x000f220000300800 */
[----:B--2---:R-:W-:Y:S03]  /*40b80*/  HMMA.16816.F32 R4, R20, R24, R4 ;  /* 0x000000181404723c */ /* 0x004fe60000001804 */
[----:B------:R-:W0:Y:S04]  /*40b90*/  LDSM.16.MT88.4 R16, [R3+0x21400] ;  /* 0x021400000310783b */ /* 0x000e280000004200 */
[----:B------:R-:W-:Y:S01]  /*40ba0*/  IMAD.MOV.U32 R24, RZ, RZ, R28 ;  /* 0x000000ffff187224 */ /* 0x000fe200078e001c */
[----:B----4-:R1:W-:Y:S01]  /*40bb0*/  STL.64 [R1+0x1af8], R26 ;  /* 0x001af81a01007387 */ /* 0x0103e20000100a00 */
[----:B------:R-:W2:Y:S02]  /*40bc0*/  LDL.LU R28, [R1+0x1b10] ;  /* 0x001b1000011c7983 */ /* 0x000ea40000300800 */
[----:B------:R-:W-:-:S02]  /*40bd0*/  IMAD.MOV.U32 R20, RZ, RZ, R9 ;  /* 0x000000ffff147224 */ /* 0x000fc400078e0009 */
[----:B------:R-:W-:Y:S02]  /*40be0*/  IMAD.MOV.U32 R21, RZ, RZ, R8 ;  /* 0x000000ffff157224 */ /* 0x000fe400078e0008 */
[----:B-1----:R-:W-:Y:S02]  /*40bf0*/  IMAD.MOV.U32 R26, RZ, RZ, R11 ;  /* 0x000000ffff1a7224 */ /* 0x002fe400078e000b */
[----:B------:R-:W-:-:S06]  /*40c00*/  IMAD.MOV.U32 R27, RZ, RZ, R10 ;  /* 0x000000ffff1b7224 */ /* 0x000fcc00078e000a */
[----:B------:R-:W-:Y:S01]  /*40c10*/  STL.64 [R1+0x1ab0], R6 ;  /* 0x001ab00601007387 */ /* 0x000fe20000100a00 */
[----:B------:R-:W-:Y:S02]  /*40c20*/  IMAD.MOV.U32 R22, RZ, RZ, R2 ;  /* 0x000000ffff167224 */ /* 0x000fe400078e0002 */
[----:B------:R-:W-:Y:S02]  /*40c30*/  IMAD.MOV.U32 R23, RZ, RZ, R0 ;  /* 0x000000ffff177224 */ /* 0x000fe400078e0000 */
[----:B------:R-:W-:Y:S01]  /*40c40*/  STL.64 [R1+0x1aa8], R4 ;  /* 0x001aa80401007387 */ /* 0x000fe20000100a00 */
[----:B0-----:R-:W-:Y:S01]  /*40c50*/  STL [R1+0x1a8c], R16 ;  /* 0x001a8c1001007387 */ /* 0x001fe20000100800 */
[----:B------:R-:W-:Y:S02]  /*40c60*/  STL [R1+0x1a88], R17 ;  /* 0x001a881101007387 */ /* 0x000fe40000100800 */
[----:B------:R-:W-:Y:S02]  /*40c70*/  STL [R1+0x1a84], R18 ;  /* 0x001a841201007387 */ /* 0x000fe40000100800 */
[----:B------:R-:W-:Y:S02]  /*40c80*/  STL [R1+0x1a80], R19 ;  /* 0x001a801301007387 */ /* 0x000fe40000100800 */
[----:B------:R-:W-:Y:S01]  /*40c90*/  IMAD.MOV.U32 R25, RZ, RZ, R29 ;  /* 0x000000ffff197224 */ /* 0x000fe200078e001d */
[----:B--2---:R-:W0:Y:S02]  /*40ca0*/  LDSM.16.M88.4 R8, [R28+0x100] ;  /* 0x000100001c08783b */ /* 0x004e240000000200 */
[----:B0-----:R-:W-:-:S02]  /*40cb0*/  IMAD.MOV.U32 R5, RZ, RZ, R8 ;  /* 0x000000ffff057224 */ /* 0x001fc400078e0008 */
[----:B------:R-:W-:Y:S02]  /*40cc0*/  IMAD.MOV.U32 R4, RZ, RZ, R9 ;  /* 0x000000ffff047224 */ /* 0x000fe400078e0009 */
[----:B------:R-:W-:Y:S02]  /*40cd0*/  IMAD.MOV.U32 R2, RZ, RZ, R10 ;  /* 0x000000ffff027224 */ /* 0x000fe400078e000a */
[----:B------:R-:W-:Y:S02]  /*40ce0*/  IMAD.MOV.U32 R0, RZ, RZ, R11 ;  /* 0x000000ffff007224 */ /* 0x000fe400078e000b */
[----:B------:R-:W0:Y:S04]  /*40cf0*/  LDSM.16.M88.4 R8, [R28+0x4100] ;  /* 0x004100001c08783b */ /* 0x000e280000000200 */
[----:B------:R-:W-:Y:S01]  /*40d00*/  STL [R1+0x1a54], R0 ;  /* 0x001a540001007387 */ /* 0x000fe20000100800 */
[----:B------:R-:W-:Y:S03]  /*40d10*/  STL [R1+0x1a50], R2 ;  /* 0x001a500201007387 */ /* 0x000fe60000100800 */
[----:B0-----:R-:W-:Y:S01]  /*40d20*/  STL.64 [R1+0x110], R8 ;  /* 0x0001100801007387 */ /* 0x001fe20000100a00 */
[----:B------:R-:W-:Y:S02]  /*40d30*/  STL [R1+0x118], R10 ;  /* 0x0001180a01007387 */ /* 0x000fe40000100800 */
[----:B------:R-:W-:-:S02]  /*40d40*/  IMAD.MOV.U32 R29, RZ, RZ, R11 ;  /* 0x000000ffff1d7224 */ /* 0x000fc400078e000b */
[----:B------:R-:W0:Y:S04]  /*40d50*/  LDSM.16.M88.4 R8, [R28+0x8100] ;  /* 0x008100001c08783b */ /* 0x000e280000000200 */
[----:B------:R-:W-:Y:S04]  /*40d60*/  STL [R1+0x19e8], R29 ;  /* 0x0019e81d01007387 */ /* 0x000fe80000100800 */
[----:B0-----:R0:W-:Y:S01]  /*40d70*/  STL.64 [R1+0x138], R10 ;  /* 0x0001380a01007387 */ /* 0x0011e20000100a00 */
[----:B------:R-:W-:Y:S02]  /*40d80*/  IMAD.MOV.U32 R17, RZ, RZ, R8 ;  /* 0x000000ffff117224 */ /* 0x000fe400078e0008 */
[----:B------:R-:W-:Y:S01]  /*40d90*/  IMAD.MOV.U32 R18, RZ, RZ, R9 ;  /* 0x000000ffff127224 */ /* 0x000fe200078e0009 */
[----:B0-----:R-:W3:Y:S01]  /*40da0*/  LDL.LU.64 R10, [R1+0x1b08] ;  /* 0x001b0800010a7983 */ /* 0x001ee20000300a00 */
[----:B------:R-:W3:Y:S03]  /*40db0*/  LDL.LU.64 R8, [R1+0x1b00] ;  /* 0x001b000001087983 */ /* 0x000ee60000300a00 */
[----:B------:R-:W-:Y:S01]  /*40dc0*/  STL [R1+0x1a94], R18 ;  /* 0x001a941201007387 */ /* 0x000fe20000100800 */
[----:B---3--:R-:W-:Y:S01]  /*40dd0*/  HMMA.16816.F32 R12, R8, R14, R24 ;  /* 0x0000000e080c723c */ /* 0x008fe20000001818 */
[----:B------:R-:W0:Y:S11]  /*40de0*/  LDSM.16.M88.4 R24, [R28+0xc100] ;  /* 0x00c100001c18783b */ /* 0x000e360000000200 */
[----:B------:R-:W-:Y:S11]  /*40df0*/  @!UPT UIADD3 URZ, URZ, URZ, URZ ;  /* 0x0000003f3f3ff290 */ /* 0x000ff6000fffe03f */
[----:B------:R-:W-:Y:S04]  /*40e00*/  STL [R1+0x1a90], R15 ;  /* 0x001a900f01007387 */ /* 0x000fe80000100800 */
[----:B0-----:R-:W-:Y:S01]  /*40e10*/  STL [R1+0x140], R24 ;  /* 0x0001401801007387 */ /* 0x001fe20000100800 */
[----:B------:R-:W-:Y:S02]  /*40e20*/  STL.64 [R1+0x148], R26 ;  /* 0x0001481a01007387 */ /* 0x000fe40000100a00 */
[----:B------:R-:W-:Y:S02]  /*40e30*/  IMAD.MOV.U32 R16, RZ, RZ, R25 ;  /* 0x000000ffff107224 */ /* 0x000fe400078e0019 */
[----:B------:R-:W0:Y:S04]  /*40e40*/  LDSM.16.M88.4 R24, [R28+0x10100] ;  /* 0x010100001c18783b */ /* 0x000e280000000200 */
[----:B0-----:R0:W-:Y:S04]  /*40e50*/  STL.64 [R1+0x168], R26 ;  /* 0x0001681a01007387 */ /* 0x0011e80000100a00 */
[----:B0-----:R-:W2:Y:S01]  /*40e60*/  LDL.LU.64 R26, [R1+0x1af8] ;  /* 0x001af800011a7983 */ /* 0x001ea20000300a00 */
[----:B------:R-:W-:-:S02]  /*40e70*/  IMAD.MOV.U32 R18, RZ, RZ, R24 ;  /* 0x000000ffff127224 */ /* 0x000fc400078e0018 */
[----:B------:R-:W-:-:S03]  /*40e80*/  IMAD.MOV.U32 R15, RZ, RZ, R25 ;  /* 0x000000ffff0f7224 */ /* 0x000fc600078e0019 */
[----:B------:R0:W-:Y:S01]  /*40e90*/  STL [R1+0x1ae8], R18 ;  /* 0x001ae81201007387 */ /* 0x0001e20000100800 */
[----:B------:R-:W-:Y:S03]  /*40ea0*/  STL.64 [R1+0x1ae0], R16 ;  /* 0x001ae01001007387 */ /* 0x000fe60000100a00 */
[----:B0-----:R-:W3:Y:S01]  /*40eb0*/  LDL.LU R18, [R1+0x98] ;  /* 0x0000980001127983 */ /* 0x001ee20000300800 */
[----:B------:R-:W3:Y:S02]  /*40ec0*/  LDL.LU R19, [R1+0x9c] ;  /* 0x00009c0001137983 */ /* 0x000ee40000300800 */
[----:B------:R-:W-:Y:S02]  /*40ed0*/  STL.64 [R1+0x1aa0], R14 ;  /* 0x001aa00e01007387 */ /* 0x000fe40000100a00 */
[----:B------:R-:W-:Y:S01]  /*40ee0*/  STL.64 [R1+0x1a98], R12 ;  /* 0x001a980c01007387 */ /* 0x000fe20000100a00 */
[C---:B--2---:R-:W-:Y:S01]  /*40ef0*/  HMMA.16816.F32 R20, R8.reuse, R26, R20 ;  /* 0x0000001a0814723c */ /* 0x044fe20000001814 */
[----:B------:R-:W2:Y:S01]  /*40f00*/  LDL.LU R26, [R1+0xa8] ;  /* 0x0000a800011a7983 */ /* 0x000ea20000300800 */
[----:B------:R-:W2:Y:S03]  /*40f10*/  LDL.LU R27, [R1+0xac] ;  /* 0x0000ac00011b7983 */ /* 0x000ea60000300800 */
[----:B--2---:R0:W-:Y:S01]  /*40f20*/  STL.64 [R1+0x1af0], R26 ;  /* 0x001af01a01007387 */ /* 0x0041e20000100a00 */
[----:B------:R-:W3:Y:S02]  /*40f30*/  LDL.LU R24, [R1+0x10] ;  /* 0x0000100001187983 */ /* 0x000ee40000300800 */
[----:B------:R-:W3:Y:S01]  /*40f40*/  LDL.LU R25, [R1+0x14] ;  /* 0x0000140001197983 */ /* 0x000ee20000300800 */
[----:B0-----:R-:W3:Y:S01]  /*40f50*/  LDL.LU R26, [R1+0x18] ;  /* 0x00001800011a7983 */ /* 0x001ee20000300800 */
[----:B------:R-:W3:Y:S02]  /*40f60*/  LDL.LU R27, [R1+0x1c] ;  /* 0x00001c00011b7983 */ /* 0x000ee40000300800 */
[----:B------:R-:W2:Y:S02]  /*40f70*/  LDL.LU R14, [R1+0xf8] ;  /* 0x0000f800010e7983 */ /* 0x000ea40000300800 */
[----:B------:R-:W2:Y:S02]  /*40f80*/  LDL.LU R15, [R1+0xfc] ;  /* 0x0000fc00010f7983 */ /* 0x000ea40000300800 */
[----:B--2---:R-:W-:Y:S01]  /*40f90*/  STL.64 [R1+0x1ab8], R14 ;  /* 0x001ab80e01007387 */ /* 0x004fe20000100a00 */
[----:B------:R-:W2:Y:S02]  /*40fa0*/  LDL.LU R6, [R1+0xd8] ;  /* 0x0000d80001067983 */ /* 0x000ea40000300800 */
[----:B------:R-:W2:Y:S02]  /*40fb0*/  LDL.LU R7, [R1+0xdc] ;  /* 0x0000dc0001077983 */ /* 0x000ea40000300800 */
[----:B--2---:R0:W-:Y:S04]  /*40fc0*/  STL.64 [R1+0x1ac0], R6 ;  /* 0x001ac00601007387 */ /* 0x0041e80000100a00 */
[----:B0-----:R-:W2:Y:S01]  /*40fd0*/  LDL.LU R6, [R1+0xc8] ;  /* 0x0000c80001067983 */ /* 0x001ea20000300800 */
[----:B------:R-:W2:Y:S03]  /*40fe0*/  LDL.LU R7, [R1+0xcc] ;  /* 0x0000cc0001077983 */ /* 0x000ea60000300800 */
[----:B--2---:R0:W-:Y:S04]  /*40ff0*/  STL.64 [R1+0x1ac8], R6 ;  /* 0x001ac80601007387 */ /* 0x0041e80000100a00 */
[----:B0-----:R-:W2:Y:S01]  /*41000*/  LDL.LU R6, [R1+0xb8] ;  /* 0x0000b80001067983 */ /* 0x001ea20000300800 */
[----:B------:R-:W2:Y:S02]  /*41010*/  LDL.LU R7, [R1+0xbc] ;  /* 0x0000bc0001077983 */ /* 0x000ea40000300800 */
[----:B------:R-:W4:Y:S02]  /*41020*/  LDL.LU R12, [R1] ;  /* 0x00000000010c7983 */ /* 0x000f240000300800 */
[----:B------:R-:W4:Y:S01]  /*41030*/  LDL.LU R13, [R1+0x4] ;  /* 0x00000400010d7983 */ /* 0x000f220000300800 */
[----:B------:R-:W2:Y:S01]  /*41040*/  LDL.LU R14, [R1+0x8] ;  /* 0x00000800010e7983 */ /* 0x000ea20000300800 */
[----:B------:R-:W2:Y:S01]  /*41050*/  LDL.LU R15, [R1+0xc] ;  /* 0x00000c00010f7983 */ /* 0x000ea20000300800 */
[----:B---3--:R-:W-:Y:S02]  /*41060*/  HMMA.16816.F32 R16, R8, R18, R24 ;  /* 0x000000120810723c */ /* 0x008fe40000001818 */
[----:B--2---:R-:W-:Y:S01]  /*41070*/  STL.64 [R1+0x1ad8], R14 ;  /* 0x001ad80e01007387 */ /* 0x004fe20000100a00 */
[----:B----4-:R0:W-:Y:S03]  /*41080*/  STL.64 [R1+0x1ad0], R12 ;  /* 0x001ad00c01007387 */ /* 0x0101e60000100a00 */
[----:B0-----:R-:W2:Y:S01]  /*41090*/  LDL.LU R12, [R1+0x60] ;  /* 0x00006000010c7983 */ /* 0x001ea20000300800 */
[----:B------:R-:W2:Y:S02]  /*410a0*/  LDL.LU R13, [R1+0x64] ;  /* 0x00006400010d7983 */ /* 0x000ea40000300800 */
[----:B------:R-:W2:Y:S02]  /*410b0*/  LDL.LU R14, [R1+0x68] ;  /* 0x00006800010e7983 */ /* 0x000ea40000300800 */
[----:B------:R-:W2:Y:S01]  /*410c0*/  LDL.LU R15, [R1+0x6c] ;  /* 0x00006c00010f7983 */ /* 0x000ea20000300800 */
[----:B------:R-:W-:Y:S01]  /*410d0*/  STL.64 [R1+0x1a78], R22 ;  /* 0x001a781601007387 */ /* 0x000fe20000100a00 */
[----:B------:R0:W-:Y:S03]  /*410e0*/  STL.64 [R1+0x1a70], R20 ;  /* 0x001a701401007387 */ /* 0x0001e60000100a00 */
[----:B0-----:R-:W3:Y:S01]  /*410f0*/  LDL.LU R20, [R1+0x20] ;  /* 0x0000200001147983 */ /* 0x001ee20000300800 */
[----:B------:R-:W3:Y:S02]  /*41100*/  LDL.LU R21, [R1+0x24] ;  /* 0x0000240001157983 */ /* 0x000ee40000300800 */
[----:B------:R-:W3:Y:S02]  /*41110*/  LDL.LU R22, [R1+0x28] ;  /* 0x0000280001167983 */ /* 0x000ee40000300800 */
[----:B------:R-:W3:Y:S01]  /*41120*/  LDL.LU R23, [R1+0x2c] ;  /* 0x00002c0001177983 */ /* 0x000ee20000300800 */
[----:B------:R-:W3:Y:S02]  /*41130*/  LDL.LU.64 R26, [R1+0x1af0] ;  /* 0x001af000011a7983 */ /* 0x000ee40000300a00 */
[----:B------:R-:W-:-:S02]  /*41140*/  IMAD.MOV.U32 R0, RZ, RZ, R17 ;  /* 0x000000ffff007224 */ /* 0x000fc400078e0011 */
[----:B------:R-:W-:Y:S02]  /*41150*/  IMAD.MOV.U32 R2, RZ, RZ, R18 ;  /* 0x000000ffff027224 */ /* 0x000fe400078e0012 */
[----:B------:R0:W-:Y:S02]  /*41160*/  STL [R1+0x10], R16 ;  /* 0x0000101001007387 */ /* 0x0001e40000100800 */
[----:B------:R-:W-:Y:S01]  /*41170*/  IMAD.MOV.U32 R29, RZ, RZ, R19 ;  /* 0x000000ffff1d7224 */ /* 0x000fe200078e0013 */
[----:B------:R-:W4:Y:S04]  /*41180*/  LDL.LU R18, [R1+0x1ae8] ;  /* 0x001ae80001127983 */ /* 0x000f280000300800 */
[----:B0-----:R-:W2:Y:S01]  /*41190*/  LDL.LU.64 R16, [R1+0x1ae0] ;  /* 0x001ae00001107983 */ /* 0x001ea20000300a00 */
[----:B------:R-:W-:Y:S02]  /*411a0*/  STL [R1+0x1a60], R0 ;  /* 0x001a600001007387 */ /* 0x000fe40000100800 */
[----:B------:R-:W-:Y:S02]  /*411b0*/  STL [R1+0x1a5c], R2 ;  /* 0x001a5c0201007387 */ /* 0x000fe40000100800 */
[----:B------:R-:W-:Y:S01]  /*411c0*/  STL [R1+0x1a58], R29 ;  /* 0x001a581d01007387 */ /* 0x000fe20000100800 */
[----:B---3--:R-:W-:Y:S11]  /*411d0*/  HMMA.16816.F32 R24, R8, R26, R20 ;  /* 0x0000001a0818723c */ /* 0x008ff60000001814 */
[----:B------:R-:W-:Y:S11]  /*411e0*/  @!UPT UIADD3 URZ, URZ, URZ, URZ ;  /* 0x0000003f3f3ff290 */ /* 0x000ff6000fffe03f */
[----:B------:R-:W-:Y:S01]  /*411f0*/  @!UPT UIADD3 URZ, URZ, URZ, URZ ;  /* 0x0000003f3f3ff290 */ /* 0x000fe2000fffe03f */
[----:B------:R-:W-:Y:S01]  /*41200*/  STL [R1+0x24], R25 ;  /* 0x0000241901007387 */ /* 0x000fe20000100800 */
[----:B------:R-:W-:Y:S02]  /*41210*/  IMAD.MOV.U32 R19, RZ, RZ, R24 ;  /* 0x000000ffff137224 */ /* 0x000fe400078e0018 */
[----:B------:R-:W-:Y:S02]  /*41220*/  IMAD.MOV.U32 R23, RZ, RZ, R26 ;  /* 0x000000ffff177224 */ /* 0x000fe400078e001a */
[----:B------:R-:W-:Y:S02]  /*41230*/  IMAD.MOV.U32 R22, RZ, RZ, R27 ;  /* 0x000000ffff167224 */ /* 0x000fe400078e001b */
[----:B------:R-:W0:Y:S04]  /*41240*/  LDSM.16.M88.4 R24, [R28+0x14100] ;  /* 0x014100001c18783b */ /* 0x000e280000000200 */
[----:B0-----:R-:W-:Y:S01]  /*41250*/  STL.64 [R1+0x70], R24 ;  /* 0x0000701801007387 */ /* 0x001fe20000100a00 */
[----:B------:R-:W-:Y:S02]  /*41260*/  STL.64 [R1+0x78], R26 ;  /* 0x0000781a01007387 */ /* 0x000fe40000100a00 */
[----:B------:R-:W0:Y:S02]  /*41270*/  LDSM.16.M88.4 R24, [R28+0x18100] ;  /* 0x018100001c18783b */ /* 0x000e240000000200 */
[----:B0-----:R-:W-:Y:S02]  /*41280*/  STL.64 [R1+0xe0], R24 ;  /* 0x0000e01801007387 */ /* 0x001fe40000100a00 */
[----:B------:R-:W-:Y:S02]  /*41290*/  STL.64 [R1+0xe8], R26 ;  /* 0x0000e81a01007387 */ /* 0x000fe40000100a00 */
[----:B------:R-:W0:Y:S04]  /*412a0*/  LDSM.16.M88.4 R24, [R28+0x1c100] ;  /* 0x01c100001c18783b */ /* 0x000e280000000200 */
[----:B------:R-:W-:-:S02]  /*412b0*/  IMAD.MOV.U32 R20, RZ, RZ, R5 ;  /* 0x000000ffff147224 */ /* 0x000fc400078e0005 */
[----:B------:R-:W-:Y:S02]  /*412c0*/  IMAD.MOV.U32 R21, RZ, RZ, R4 ;  /* 0x000000ffff157224 */ /* 0x000fe400078e0004 */
[C---:B--2---:R-:W-:Y:S01]  /*412d0*/  HMMA.16816.F32 R4, R8.reuse, R6, R12 ;  /* 0x000000060804723c */ /* 0x044fe2000000180c */
[----:B0-----:R-:W-:Y:S01]  /*412e0*/  STL [R1+0x120], R24 ;  /* 0x0001201801007387 */ /* 0x001fe20000100800 */
[----:B------:R-:W-:Y:S02]  /*412f0*/  STL.64 [R1+0x128], R26 ;  /* 0x0001281a01007387 */ /* 0x000fe40000100a00 */
[----:B------:R-:W-:Y:S02]  /*41300*/  IMAD.MOV.U32 R28, RZ, RZ, R25 ;  /* 0x000000ffff1c7224 */ /* 0x000fe400078e0019 */
[----:B------:R-:W0:Y:S04]  /*41310*/  LDSM.16.MT88.4 R24, [R3+0x21600] ;  /* 0x021600000318783b */ /* 0x000e280000004200 */
[----:B------:R-:W-:Y:S01]  /*41320*/  STL [R1+0x1a64], R28 ;  /* 0x001a641c01007387 */ /* 0x000fe20000100800 */
[----:B------:R-:W-:Y:S03]  /*41330*/  STL [R1+0x1a68], R3 ;  /* 0x001a680301007387 */ /* 0x000fe60000100800 */
[----:B0-----:R-:W-:Y:S01]  /*41340*/  STL.64 [R1+0x19f8], R26 ;  /* 0x0019f81a01007387 */ /* 0x001fe20000100a00 */
[----:B------:R0:W-:Y:S03]  /*41350*/  STL.64 [R1+0x19f0], R24 ;  /* 0x0019f01801007387 */ /* 0x0001e60000100a00 */
[----:B0-----:R-:W2:Y:S01]  /*41360*/  LDL.LU R24, [R1+0x50] ;  /* 0x0000500001187983 */ /* 0x001ea20000300800 */
[----:B------:R-:W2:Y:S02]  /*41370*/  LDL.LU R25, [R1+0x54] ;  /* 0x0000540001197983 */ /* 0x000ea40000300800 */
[----:B------:R-:W2:Y:S02]  /*41380*/  LDL.LU R26, [R1+0x58] ;  /* 0x00005800011a7983 */ /* 0x000ea40000300800 */
[----:B------:R-:W2:Y:S01]  /*41390*/  LDL.LU R27, [R1+0x5c] ;  /* 0x00005c00011b7983 */ /* 0x000ea20000300800 */
[----:B------:R-:W3:Y:S01]  /*413a0*/  LDL.LU.64 R14, [R1+0x1ad8] ;  /* 0x001ad800010e7983 */ /* 0x000ee20000300a00 */
[----:B------:R-:W3:Y:S02]  /*413b0*/  LDL.LU.64 R12, [R1+0x1ad0] ;  /* 0x001ad000010c7983 */ /* 0x000ee40000300a00 */
[----:B------:R-:W-:Y:S02]  /*413c0*/  STL.64 [R1+0x30], R4 ;  /* 0x0000300401007387 */ /* 0x000fe40000100a00 */
[----:B------:R0:W-:Y:S02]  /*413d0*/  STL.64 [R1+0x38], R6 ;  /* 0x0000380601007387 */ /* 0x0001e40000100a00 */
[----:B0-----:R-:W2:Y:S02]  /*413e0*/  LDL.LU.64 R6, [R1+0x1ac8] ;  /* 0x001ac80001067983 */ /* 0x001ea40000300a00 */
[C---:B--2---:R-:W-:Y:S11]  /*413f0*/  HMMA.16816.F32 R4, R8.reuse, R6, R24 ;  /* 0x000000060804723c */ /* 0x044ff60000001818 */
[----:B------:R-:W-:Y:S11]  /*41400*/  @!UPT UIADD3 URZ, URZ, URZ, URZ ;  /* 0x0000003f3f3ff290 */ /* 0x000ff6000fffe03f */
[----:B------:R-:W-:Y:S02]  /*41410*/  @!UPT UIADD3 URZ, URZ, URZ, URZ ;  /* 0x0000003f3f3ff290 */ /* 0x000fe4000fffe03f */
[----:B------:R-:W-:Y:S02]  /*41420*/  IMAD.MOV.U32 R27, RZ, RZ, R6 ;  /* 0x000000ffff1b7224 */ /* 0x000fe400078e0006 */
[----:B------:R-:W-:Y:S02]  /*41430*/  IMAD.MOV.U32 R26, RZ, RZ, R7 ;  /* 0x000000ffff1a7224 */ /* 0x000fe400078e0007 */
[----:B------:R-:W3:Y:S01]  /*41440*/  LDL.LU.64 R6, [R1+0x1ac0] ;  /* 0x001ac00001067983 */ /* 0x000ee20000300a00 */
[----:B------:R-:W-:Y:S02]  /*41450*/  IMAD.MOV.U32 R2, RZ, RZ, R4 ;  /* 0x000000ffff027224 */ /* 0x000fe400078e0004 */
[----:B------:R-:W-:Y:S02]  /*41460*/  IMAD.MOV.U32 R29, RZ, RZ, R5 ;  /* 0x000000ffff1d7224 */ /* 0x000fe400078e0005 */
[C---:B---3--:R-:W-:Y:S01]  /*41470*/  HMMA.16816.F32 R4, R8.reuse, R6, R12 ;  /* 0x000000060804723c */ /* 0x048fe2000000180c */
[----:B------:R-:W2:Y:S11]  /*41480*/  LDL.LU.64 R14, [R1+0x1ab8] ;  /* 0x001ab800010e7983 */ /* 0x000eb60000300a00 */
[----:B------:R-:W-:Y:S11]  /*41490*/  @!UPT UIADD3 URZ, URZ, URZ, URZ ;  /* 0x0000003f3f3ff290 */ /* 0x000ff6000fffe03f */
[----:B------:R0:W-:Y:S01]  /*414a0*/  STL [R1+0x40], R4 ;  /* 0x0000400401007387 */ /* 0x0001e20000100800 */
[----:B------:R-:W-:Y:S02]  /*414b0*/  IMAD.MOV.U32 R28, RZ, RZ, R6 ;  /* 0x000000ffff1c7224 */ /* 0x000fe400078e0006 */
[----:B------:R-:W-:Y:S02]  /*414c0*/  IMAD.MOV.U32 R0, RZ, RZ, R7 ;  /* 0x000000ffff007224 */ /* 0x000fe400078e0007 */
[----:B------:R-:W-:Y:S01]  /*414d0*/  IMAD.MOV.U32 R3, RZ, RZ, R5 ;  /* 0x000000ffff037224 */ /* 0x000fe200078e0005 */
[----:B------:R-:W2:Y:S04]  /*414e0*/  LDL.LU.64 R6, [R1+0x1ab0] ;  /* 0x001ab00001067983 */ /* 0x000ea80000300a00 */
[----:B0-----:R-:W2:Y:S02]  /*414f0*/  LDL.LU.64 R4, [R1+0x1aa8] ;  /* 0x001aa80001047983 */ /* 0x001ea40000300a00 */
[----:B--2---:R-:W-:Y:S02]  /*41500*/  HMMA.16816.F32 R4, R8, R14, R4 ;  /* 0x0000000e0804723c */ /* 0x004fe40000001804 */
[----:B------:R-:W2:Y:S01]  /*41510*/  LDL.LU.64 R14, [R1+0x1aa0] ;  /* 0x001aa000010e7983 */ /* 0x000ea20000300a00 */
[----:B------:R-:W3:Y:S04]  /*41520*/  LDL.LU.64 R12, [R1+0x1a98] ;  /* 0x001a9800010c7983 */ /* 0x000ee80000300a00 */
[----:B----4-:R-:W-:-:S02]  /*41530*/  IMAD.MOV.U32 R8, RZ, RZ, R18 ;  /* 0x000000ffff087224 */ /* 0x010fc400078e0012 */
[----:B------:R-:W4:Y:S01]  /*41540*/  LDL.LU R18, [R1+0x1a94] ;  /* 0x001a940001127983 */ /* 0x000f220000300800 */
[----:B--2---:R-:W-:-:S03]  /*41550*/  IMAD.MOV.U32 R9, RZ, RZ, R15 ;  /* 0x000000ffff097224 */ /* 0x004fc600078e000f */
[----:B------:R-:W3:Y:S02]  /*41560*/  LDL.LU R15, [R1+0x1a90] ;  /* 0x001a9000010f7983 */ /* 0x000ee40000300800 */
[----:B------:R0:W-:Y:S02]  /*41570*/  STL.64 [R1+0x1a40], R8 ;  /* 0x001a400801007387 */ /* 0x0001e40000100a00 */
[----:B------:R-:W2:Y:S02]  /*41580*/  LDL.LU R24, [R1+0x140] ;  /* 0x0001400001187983 */ /* 0x000ea40000300800 */
[----:B------:R-:W-:Y:S02]  /*41590*/  IMAD.MOV.U32 R25, RZ, RZ, R16 ;  /* 0x000000ffff197224 */ /* 0x000fe400078e0010 */
[----:B------:R-:W3:Y:S01]  /*415a0*/  LDL.LU R16, [R1+0x1a8c] ;  /* 0x001a8c0001107983 */ /* 0x000ee20000300800 */
[----:B0-----:R-:W-:-:S03]  /*415b0*/  IMAD.MOV.U32 R8, RZ, RZ, R19 ;  /* 0x000000ffff087224 */ /* 0x001fc600078e0013 */
[----:B--2---:R0:W-:Y:S02]  /*415c0*/  STL.64 [R1+0x1a48], R24 ;  /* 0x001a481801007387 */ /* 0x0041e40000100a00 */
[----:B0-----:R-:W-:Y:S02]  /*415d0*/  IMAD.MOV.U32 R24, RZ, RZ, R17 ;  /* 0x000000ffff187224 */ /* 0x001fe400078e0011 */
[----:B----4-:R-:W-:Y:S01]  /*415e0*/  IMAD.MOV.U32 R25, RZ, RZ, R18 ;  /* 0x000000ffff197224 */ /* 0x010fe200078e0012 */
[----:B------:R-:W3:Y:S01]  /*415f0*/  LDL.LU R17, [R1+0x1a88] ;  /* 0x001a880001117983 */ /* 0x000ee20000300800 */
[----:B------:R-:W3:Y:S02]  /*41600*/  LDL.LU R18, [R1+0x1a84] ;  /* 0x001a840001127983 */ /* 0x000ee40000300800 */
[----:B------:R-:W3:Y:S02]  /*41610*/  LDL.LU R19, [R1+0x1a80] ;  /* 0x001a800001137983 */ /* 0x000ee40000300800 */
[----:B------:R-:W2:Y:S01]  /*41620*/  LDL.LU R9, [R1+0x24] ;  /* 0x0000240001097983 */ /* 0x000ea20000300800 */
[----:B------:R-:W-:Y:S01]  /*41630*/  STL.64 [R1+0x1a08], R6 ;  /* 0x001a080601007387 */ /* 0x000fe20000100a00 */
[----:B------:R0:W-:Y:S02]  /*41640*/  STL.64 [R1+0x1a00], R4 ;  /* 0x001a000401007387 */ /* 0x0001e40000100a00 */
[----:B------:R-:W-:-:S02]  /*41650*/  IMAD.MOV.U32 R10, RZ, RZ, R23 ;  /* 0x000000ffff0a7224 */ /* 0x000fc400078e0017 */
[----:B------:R-:W-:Y:S01]  /*41660*/  IMAD.MOV.U32 R11, RZ, RZ, R22 ;  /* 0x000000ffff0b7224 */ /* 0x000fe200078e0016 */
[----:B0-----:R-:W4:Y:S01]  /*41670*/  LDL.LU R4, [R1+0x110] ;  /* 0x0001100001047983 */ /* 0x001f220000300800 */
[----:B------:R-:W4:Y:S02]  /*41680*/  LDL.LU R5, [R1+0x114] ;  /* 0x0001140001057983 */ /* 0x000f240000300800 */
[----:B------:R-:W4:Y:S01]  /*41690*/  LDL.LU.64 R22, [R1+0x1a78] ;  /* 0x001a780001167983 */ /* 0x000f220000300a00 */
[C---:B---3--:R-:W-:Y:S01]  /*416a0*/  HMMA.16816.F32 R12, R16.reuse, R20, R12 ;  /* 0x00000014100c723c */ /* 0x048fe2000000180c */
[----:B------:R-:W4:Y:S11]  /*416b0*/  LDL.LU.64 R20, [R1+0x1a70] ;  /* 0x001a700001147983 */ /* 0x000f360000300a00 */
[----:B------:R-:W-:Y:S11]  /*416c0*/  @!UPT UIADD3 URZ, URZ, URZ, URZ ;  /* 0x0000003f3f3ff290 */ /* 0x000ff6000fffe03f */
[----:B------:R-:W-:Y:S01]  /*416d0*/  STL.64 [R1+0x1a18], R14 ;  /* 0x001a180e01007387 */ /* 0x000fe20000100a00 */
[----:B------:R-:W-:Y:S01]  /*416e0*/  STL.64 [R1+0x1a10], R12 ;  /* 0x001a100c01007387 */ /* 0x000fe20000100a00 */
[----:B----4-:R-:W-:Y:S02]  /*416f0*/  HMMA.16816.F32 R20, R16, R4, R20 ;  /* 0x000000041014723c */ /* 0x010fe40000001814 */
[----:B------:R-:W3:Y:S01]  /*41700*/  LDL.LU R4, [R1+0xe0] ;  /* 0x0000e00001047983 */ /* 0x000ee20000300800 */
[----:B------:R-:W3:Y:S03]  /*41710*/  LDL.LU R5, [R1+0xe4] ;  /* 0x0000e40001057983 */ /* 0x000ee60000300800 */
[----:B---3--:R0:W-:Y:S04]  /*41720*/  STL.64 [R1+0x1a20], R4 ;  /* 0x001a200401007387 */ /* 0x0081e80000100a00 */
[----:B0-----:R-:W3:Y:S01]  /*41730*/  LDL.LU R4, [R1+0x70] ;  /* 0x0000700001047983 */ /* 0x001ee20000300800 */
[----:B------:R-:W3:Y:S02]  /*41740*/  LDL.LU R5, [R1+0x74] ;  /* 0x0000740001057983 */ /* 0x000ee40000300800 */
[----:B------:R-:W-:Y:S01]  /*41750*/  IMAD.MOV.U32 R14, RZ, RZ, R28 ;  /* 0x000000ffff0e7224 */ /* 0x000fe200078e001c */
[----:B---3--:R0:W-:Y:S04]  /*41760*/  STL.64 [R1+0x1a38], R4 ;  /* 0x001a380401007387 */ /* 0x0081e80000100a00 */
[----:B0-----:R-:W3:Y:S01]  /*41770*/  LDL.LU R4, [R1+0x30] ;  /* 0x0000300001047983 */ /* 0x001ee20000300800 */
[----:B------:R-:W3:Y:S02]  /*41780*/  LDL.LU R5, [R1+0x34] ;  /* 0x0000340001057983 */ /* 0x000ee40000300800 */
[----:B------:R-:W3:Y:S02]  /*41790*/  LDL.LU R6, [R1+0x38] ;  /* 0x0000380001067983 */ /* 0x000ee40000300800 */
[----:B------:R-:W3:Y:S01]  /*417a0*/  LDL.LU R7, [R1+0x3c] ;  /* 0x00003c0001077983 */ /* 0x000ee20000300800 */
[----:B------:R-:W4:Y:S01]  /*417b0*/  LDL.LU R12, [R1+0x40] ;  /* 0x00004000010c7983 */ /* 0x000f220000300800 */
[----:B------:R-:W-:-:S02]  /*417c0*/  IMAD.MOV.U32 R15, RZ, RZ, R0 ;  /* 0x000000ffff0f7224 */ /* 0x000fc400078e0000 */
[----:B------:R-:W-:Y:S02]  /*417d0*/  IMAD.MOV.U32 R13, RZ, RZ, R3 ;  /* 0x000000ffff0d7224 */ /* 0x000fe400078e0003 */
[----:B------:R-:W2:Y:S01]  /*417e0*/  LDL.LU R3, [R1+0x1a68] ;  /* 0x001a680001037983 */ /* 0x000ea20000300800 */
[----:B------:R-:W2:Y:S02]  /*417f0*/  LDL.LU R28, [R1+0x1a64] ;  /* 0x001a6400011c7983 */ /* 0x000ea40000300800 */
[----:B------:R-:W2:Y:S02]  /*41800*/  LDL.LU R0, [R1+0x1a60] ;  /* 0x001a600001007983 */ /* 0x000ea40000300800 */
[----:B------:R-:W-:Y:S01]  /*41810*/  STL.64 [R1+0x1a30], R14 ;  /* 0x001a300e01007387 */ /* 0x000fe20000100a00 */
[----:B----4-:R0:W-:Y:S02]  /*41820*/  STL.64 [R1+0x1a28], R12 ;  /* 0x001a280c01007387 */ /* 0x0101e40000100a00 */
[----:B0-----:R-:W-:-:S02]  /*41830*/  IMAD.MOV.U32 R12, RZ, RZ, R2 ;  /* 0x000000ffff0c7224 */ /* 0x001fc400078e0002 */
[----:B------:R-:W-:Y:S01]  /*41840*/  IMAD.MOV.U32 R13, RZ, RZ, R29 ;  /* 0x000000ffff0d7224 */ /* 0x000fe200078e001d */
[----:B------:R-:W4:Y:S01]  /*41850*/  LDL.LU R2, [R1+0x1a5c] ;  /* 0x001a5c0001027983 */ /* 0x000f220000300800 */
[----:B------:R-:W3:Y:S02]  /*41860*/  LDL.LU R29, [R1+0x1a58] ;  /* 0x001a5800011d7983 */ /* 0x000ee40000300800 */
[----:B------:R-:W-:Y:S02]  /*41870*/  STL.64 [R1+0x19e0], R22 ;  /* 0x0019e01601007387 */ /* 0x000fe40000100a00 */
[----:B------:R0:W-:Y:S02]  /*41880*/  STL.64 [R1+0x19d8], R20 ;  /* 0x0019d81401007387 */ /* 0x0001e40000100a00 */
[----:B0-----:R-:W3:Y:S01]  /*41890*/  LDL.LU R20, [R1+0x10] ;  /* 0x0000100001147983 */ /* 0x001ee20000300800 */
[----:B--2---:R-:W-:Y:S02]  /*418a0*/  IMAD.MOV.U32 R21, RZ, RZ, R0 ;  /* 0x000000ffff157224 */ /* 0x004fe400078e0000 */
[----:B------:R-:W-:-:S02]  /*418b0*/  IMAD.MOV.U32 R14, RZ, RZ, R27 ;  /* 0x000000ffff0e7224 */ /* 0x000fc400078e001b */
[----:B------:R-:W-:Y:S01]  /*418c0*/  IMAD.MOV.U32 R15, RZ, RZ, R26 ;  /* 0x000000ffff0f7224 */ /* 0x000fe200078e001a */
[----:B------:R-:W2:Y:S01]  /*418d0*/  LDL.LU R0, [R1+0x1a54] ;  /* 0x001a540001007983 */ /* 0x000ea20000300800 */
[----:B----4-:R-:W-:Y:S02]  /*418e0*/  IMAD.MOV.U32 R22, RZ, RZ, R2 ;  /* 0x000000ffff167224 */ /* 0x010fe400078e0002 */
[----:B---3--:R-:W-:Y:S01]  /*418f0*/  IMAD.MOV.U32 R23, RZ, RZ, R29 ;  /* 0x000000ffff177224 */ /* 0x008fe200078e001d */
[----:B------:R-:W3:Y:S06]  /*41900*/  LDL.LU R2, [R1+0x1a50] ;  /* 0x001a500001027983 */ /* 0x000eec0000300800 */
[----:B------:R-:W-:Y:S11]  /*41910*/  HMMA.16816.F32 R24, R16, R24, R20 ;  /* 0x000000181018723c */ /* 0x000ff60000001814 */
[----:B------:R-:W-:Y:S11]  /*41920*/  @!UPT UIADD3 URZ, URZ, URZ, URZ ;  /* 0x0000003f3f3ff290 */ /* 0x000ff6000fffe03f */
[----:B------:R-:W-:Y:S01]  /*41930*/  @!UPT UIADD3 URZ, URZ, URZ, URZ ;  /* 0x0000003f3f3ff290 */ /* 0x000fe2000fffe03f */
[----:B------:R0:W-:Y:S01]  /*41940*/  STL [R1], R24 ;  /* 0x0000001801007387 */ /* 0x0001e20000100800 */
[----:B------:R-:W-:-:S03]  /*41950*/  IMAD.MOV.U32 R29, RZ, RZ, R25 ;  /* 0x000000ffff1d7224 */ /* 0x000fc600078e0019 */
[----:B0-----:R-:W4:Y:S01]  /*41960*/  LDL.LU.64 R24, [R1+0x1a48] ;  /* 0x001a480001187983 */ /* 0x001f220000300a00 */
[----:B------:R-:W-:Y:S02]  /*41970*/  IMAD.MOV.U32 R21, RZ, RZ, R26 ;  /* 0x000000ffff157224 */ /* 0x000fe400078e001a */
[----:B------:R-:W-:Y:S02]  /*41980*/  IMAD.MOV.U32 R20, RZ, RZ, R27 ;  /* 0x000000ffff147224 */ /* 0x000fe400078e001b */
[C---:B----4-:R-:W-:Y:S01]  /*41990*/  HMMA.16816.F32 R24, R16.reuse, R24, R8 ;  /* 0x000000181018723c */ /* 0x050fe20000001808 */
[----:B------:R-:W4:Y:S11]  /*419a0*/  LDL.LU.64 R8, [R1+0x1a40] ;  /* 0x001a400001087983 */ /* 0x000f360000300a00 */
[----:B------:R-:W-:Y:S11]  /*419b0*/  @!UPT UIADD3 URZ, URZ, URZ, URZ ;  /* 0x0000003f3f3ff290 */ /* 0x000ff6000fffe03f */
[----:B------:R0:W-:Y:S01]  /*419c0*/  STL.64 [R1+0x10], R24 ;  /* 0x0000101801007387 */ /* 0x0001e20000100a00 */
[----:B------:R-:W-:Y:S03]  /*419d0*/  STL.64 [R1+0x18], R26 ;  /* 0x0000181a01007387 */ /* 0x000fe60000100a00 */
[----:B0-----:R-:W2:Y:S01]  /*419e0*/  LDL.LU R24, [R1+0x120] ;  /* 0x0001200001187983 */ /* 0x001ea20000300800 */
[----:B----4-:R-:W-:Y:S03]  /*419f0*/  HMMA.16816.F32 R4, R16, R8, R4 ;  /* 0x000000081004723c */ /* 0x010fe60000001804 */
[----:B------:R-:W0:Y:S11]  /*41a00*/  LDSM.16.MT88.4 R8, [R3+0x21800] ;  /* 0x021800000308783b */ /* 0x000e360000004200 */
[----:B------:R-:W-:Y:S09]  /*41a10*/  @!UPT UIADD3 URZ, URZ, URZ, URZ ;  /* 0x0000003f3f3ff290 */ /* 0x000ff2000fffe03f */
[----:B------:R-:W-:Y:S01]  /*41a20*/  STL.64 [R1+0x20], R4 ;  /* 0x0000200401007387 */ /* 0x000fe20000100a00 */
[----:B------:R-:W-:Y:S03]  /*41a30*/  STL.64 [R1+0x28], R6 ;  /* 0x0000280601007387 */ /* 0x000fe60000100a00 */
[----:B0-----:R0:W-:Y:S04]  /*41a40*/  STL [R1+0x1970], R8 ;  /* 0x0019700801007387 */ /* 0x0011e80000100800 */
[----:B0-----:R-:W4:Y:S01]  /*41a50*/  LDL R8, [R1+0x170] ;  /* 0x0001700001087983 */ /* 0x001f220000100800 */
[----:B------:R-:W-:Y:S02]  /*41a60*/  STL [R1+0x196c], R9 ;  /* 0x00196c0901007387 */ /* 0x000fe40000100800 */
[----:B------:R-:W-:Y:S02]  /*41a70*/  STL [R1+0x1968], R10 ;  /* 0x0019680a01007387 */ /* 0x000fe40000100800 */
[----:B------:R-:W-:-:S02]  /*41a80*/  IMAD.MOV.U32 R25, RZ, RZ, R28 ;  /* 0x000000ffff197224 */ /* 0x000fc400078e001c */
[----:B--2---:R-:W-:Y:S01]  /*41a90*/  IMAD.MOV.U32 R23, RZ, RZ, R0 ;  /* 0x000000ffff177224 */ /* 0x004fe200078e0000 */
[----:B------:R-:W-:Y:S04]  /*41aa0*/  STL [R1+0x1964], R11 ;  /* 0x0019640b01007387 */ /* 0x000fe80000100800 */
[----:B----4-:R-:W0:Y:S02]  /*41ab0*/  LDSM.16.M88.4 R4, [R8+0x180] ;  /* 0x000180000804783b */ /* 0x010e240000000200 */
[----:B0-----:R-:W-:Y:S02]  /*41ac0*/  IMAD.MOV.U32 R28, RZ, RZ, R6 ;  /* 0x000000ffff1c7224 */ /* 0x001fe400078e0006 */
[----:B------:R-:W-:Y:S01]  /*41ad0*/  STL.64 [R1+0x80], R4 ;  /* 0x0000800401007387 */ /* 0x000fe20000100a00 */
[----:B------:R-:W-:-:S02]  /*41ae0*/  IMAD.MOV.U32 R0, RZ, RZ, R7 ;  /* 0x000000ffff007224 */ /* 0x000fc400078e0007 */
[----:B------:R-:W0:Y:S03]  /*41af0*/  LDSM.16.M88.4 R4, [R8+0x4180] ;  /* 0x004180000804783b */ /* 0x000e260000000200 */
[----:B------:R-:W-:Y:S01]  /*41b00*/  STL [R1+0x195c], R0 ;  /* 0x00195c0001007387 */ /* 0x000fe20000100800 */
[----:B------:R-:W-:Y:S03]  /*41b10*/  STL [R1+0x1958], R28 ;  /* 0x0019581c01007387 */ /* 0x000fe60000100800 */
[----:B0-----:R-:W-:Y:S01]  /*41b20*/  STL.64 [R1+0x90], R4 ;  /* 0x0000900401007387 */ /* 0x001fe20000100a00 */
[----:B------:R-:W-:Y:S02]  /*41b30*/  STL.64 [R1+0x98], R6 ;  /* 0x0000980601007387 */ /* 0x000fe40000100a00 */
[----:B------:R-:W0:Y:S02]  /*41b40*/  LDSM.16.M88.4 R4, [R8+0x8180] ;  /* 0x008180000804783b */ /* 0x000e240000000200 */
[----:B0-----:R0:W-:Y:S04]  /*41b50*/  STL.64 [R1+0xa0], R4 ;  /* 0x0000a00401007387 */ /* 0x0011e80000100a00 */
[----:B0-----:R-:W2:Y:S01]  /*41b60*/  LDL.LU.64 R4, [R1+0x1a38] ;  /* 0x001a380001047983 */ /* 0x001ea20000300a00 */
[----:B---3--:R-:W-:-:S02]  /*41b70*/  IMAD.MOV.U32 R22, RZ, RZ, R2 ;  /* 0x000000ffff167224 */ /* 0x008fc400078e0002 */
[----:B------:R-:W-:Y:S02]  /*41b80*/  IMAD.MOV.U32 R3, RZ, RZ, R6 ;  /* 0x000000ffff037224 */ /* 0x000fe400078e0006 */
[----:B------:R-:W-:-:S05]  /*41b90*/  IMAD.MOV.U32 R2, RZ, RZ, R7 ;  /* 0x000000ffff027224 */ /* 0x000fca00078e0007 */
[----:B------:R-:W-:Y:S01]  /*41ba0*/  STL [R1+0x1974], R2 ;  /* 0x0019740201007387 */ /* 0x000fe20000100800 */
[----:B------:R-:W-:Y:S01]  /*41bb0*/  STL [R1+0x1960], R3 ;  /* 0x0019600301007387 */ /* 0x000fe20000100800 */
        /* <DEDUP_REMOVED lines=10> */
[----:B------:R-:W-:Y:S10]  /*41c60*/  @!UPT UIADD3 URZ, URZ, URZ, URZ ;  /* 0x0000003f3f3ff290 */ /* 0x000ff4000fffe03f */
        /* <DEDUP_REMOVED lines=9> */
[----:B------:R-:W-:Y:S02]  /*41d00*/  STL [R1+0x19c0], R3 ;  /* 0x0019c00301007387 */ /* 0x000fe40000100800 */
[----:B------:R-:W2:Y:S01]  /*41d10*/  LDL.LU.64 R26, [R1+0x19f8] ;  /* 0x0019f800011a7983 */ /* 0x000ea20000300a00 */
[----:B---3--:R-:W-:Y:S01]  /*41d20*/  HMMA.16816.F32 R16, R16, R24, R4 ;  /* 0x000000181010723c */ /* 0x008fe20000001804 */
[----:B------:R-:W2:Y:S01]  /*41d30*/  LDL.LU.64 R24, [R1+0x19f0] ;  /* 0x0019f00001187983 */ /* 0x000ea20000300a00 */
[----:B------:R-:W3:Y:S02]  /*41d40*/  LDL.LU R6, [R1+0x138] ;  /* 0x0001380001067983 */ /* 0x000ee40000300800 */
[----:B------:R-:W3:Y:S02]  /*41d50*/  LDL.LU R7, [R1+0x13c] ;  /* 0x00013c0001077983 */ /* 0x000ee40000300800 */
[----:B------:R-:W4:Y:S11]  /*41d60*/  LDL R10, [R1+0x17c] ;  /* 0x00017c00010a7983 */ /* 0x000f360000100800 */
[----:B------:R-:W-:Y:S06]  /*41d70*/  @!UPT UIADD3 URZ, URZ, URZ, URZ ;  /* 0x0000003f3f3ff290 */ /* 0x000fec000fffe03f */
[----:B------:R-:W-:Y:S01]  /*41d80*/  STL.64 [R1+0x1998], R18 ;  /* 0x0019981201007387 */ /* 0x000fe20000100a00 */
[----:B------:R0:W-:Y:S03]  /*41d90*/  STL.64 [R1+0x1990], R16 ;  /* 0x0019901001007387 */ /* 0x0001e60000100a00 */
[----:B0-----:R-:W3:Y:S01]  /*41da0*/  LDL.LU R16, [R1] ;  /* 0x0000000001107983 */ /* 0x001ee20000300800 */
[----:B------:R-:W-:Y:S02]  /*41db0*/  IMAD.MOV.U32 R17, RZ, RZ, R29 ;  /* 0x000000ffff117224 */ /* 0x000fe400078e001d */
[----:B------:R-:W3:Y:S02]  /*41dc0*/  LDL.LU R29, [R1+0x19e8] ;  /* 0x0019e800011d7983 */ /* 0x000ee40000300800 */
[----:B------:R-:W-:Y:S02]  /*41dd0*/  IMAD.MOV.U32 R18, RZ, RZ, R21 ;  /* 0x000000ffff127224 */ /* 0x000fe400078e0015 */
[----:B------:R-:W-:Y:S01]  /*41de0*/  IMAD.MOV.U32 R19, RZ, RZ, R20 ;  /* 0x000000ffff137224 */ /* 0x000fe200078e0014 */
[----:B--2---:R-:W-:Y:S01]  /*41df0*/  HMMA.16816.F32 R12, R24, R22, R12 ;  /* 0x00000016180c723c */ /* 0x004fe2000000180c */
[----:B------:R-:W2:Y:S01]  /*41e00*/  LDL.LU.64 R22, [R1+0x19e0] ;  /* 0x0019e00001167983 */ /* 0x000ea20000300a00 */
[----:B------:R-:W2:Y:S11]  /*41e10*/  LDL.LU.64 R20, [R1+0x19d8] ;  /* 0x0019d80001147983 */ /* 0x000eb60000300a00 */
[----:B------:R-:W-:Y:S10]  /*41e20*/  @!UPT UIADD3 URZ, URZ, URZ, URZ ;  /* 0x0000003f3f3ff290 */ /* 0x000ff4000fffe03f */
[----:B------:R-:W-:Y:S01]  /*41e30*/  STL [R1+0x1984], R12 ;  /* 0x0019840c01007387 */ /* 0x000fe20000100800 */
[----:B------:R-:W-:Y:S02]  /*41e40*/  STL [R1+0x1980], R13 ;  /* 0x0019800d01007387 */ /* 0x000fe40000100800 */
[----:B------:R0:W-:Y:S02]  /*41e50*/  STL [R1+0x197c], R14 ;  /* 0x00197c0e01007387 */ /* 0x0001e40000100800 */
[----:B------:R3:W-:Y:S01]  /*41e60*/  STL [R1+0x1978], R15 ;  /* 0x0019780f01007387 */ /* 0x0007e20000100800 */
[----:B0-----:R-:W2:Y:S01]  /*41e70*/  LDL.LU R14, [R1+0x118] ;  /* 0x00011800010e7983 */ /* 0x001ea20000300800 */
[----:B---3--:R-:W-:-:S07]  /*41e80*/  IMAD.MOV.U32 R15, RZ, RZ, R29 ;  /* 0x000000ffff0f7224 */ /* 0x008fce00078e001d */
[C---:B--2---:R-:W-:Y:S01]  /*41e90*/  HMMA.16816.F32 R20, R24.reuse, R14, R20 ;  /* 0x0000000e1814723c */ /* 0x044fe20000001814 */
[----:B------:R-:W0:Y:S11]  /*41ea0*/  LDSM.16.M88.4 R12, [R8+0xc180] ;  /* 0x00c18000080c783b */ /* 0x000e360000000200 */
[----:B------:R-:W-:Y:S11]  /*41eb0*/  @!UPT UIADD3 URZ, URZ, URZ, URZ ;  /* 0x0000003f3f3ff290 */ /* 0x000ff6000fffe03f */
[----:B------:R-:W-:Y:S01]  /*41ec0*/  STL.64 [R1+0x1950], R22 ;  /* 0x0019501601007387 */ /* 0x000fe20000100a00 */
[----:B------:R0:W-:Y:S02]  /*41ed0*/  STL.64 [R1+0x1948], R20 ;  /* 0x0019481401007387 */ /* 0x0001e40000100a00 */
[----:B0-----:R-:W-:Y:S01]  /*41ee0*/  IMAD.MOV.U32 R21, RZ, RZ, R12 ;  /* 0x000000ffff157224 */ /* 0x001fe200078e000c */
[----:B------:R0:W-:Y:S01]  /*41ef0*/  STL.64 [R1+0xf8], R14 ;  /* 0x0000f80e01007387 */ /* 0x0001e20000100a00 */
[----:B------:R-:W-:Y:S02]  /*41f00*/  IMAD.MOV.U32 R20, RZ, RZ, R13 ;  /* 0x000000ffff147224 */ /* 0x000fe400078e000d */
[----:B0-----:R-:W-:Y:S01]  /*41f10*/  HMMA.16816.F32 R12, R24, R6, R16 ;  /* 0x00000006180c723c */ /* 0x001fe20000001810 */
[----:B------:R-:W0:Y:S04]  /*41f20*/  LDSM.16.M88.4 R4, [R8+0x10180] ;  /* 0x010180000804783b */ /* 0x000e280000000200 */
[----:B------:R-:W-:Y:S01]  /*41f30*/  STL [R1+0x19d4], R20 ;  /* 0x0019d41401007387 */ /* 0x000fe20000100800 */
[----:B------:R-:W-:Y:S11]  /*41f40*/  STL [R1+0x19d0], R21 ;  /* 0x0019d01501007387 */ /* 0x000ff60000100800 */
[----:B------:R-:W-:Y:S06]  /*41f50*/  @!UPT UIADD3 URZ, URZ, URZ, URZ ;  /* 0x0000003f3f3ff290 */ /* 0x000fec000fffe03f */
[----:B------:R-:W-:Y:S01]  /*41f60*/  STL.64 [R1], R12 ;  /* 0x0000000c01007387 */ /* 0x000fe20000100a00 */
[----:B------:R-:W-:Y:S02]  /*41f70*/  STL.64 [R1+0x8], R14 ;  /* 0x0000080e01007387 */ /* 0x000fe40000100a00 */
[----:B0-----:R-:W-:Y:S01]  /*41f80*/  IMAD.MOV.U32 R28, RZ, RZ, R4 ;  /* 0x000000ffff1c7224 */ /* 0x001fe200078e0004 */
[----:B------:R-:W-:Y:S01]  /*41f90*/  STL.64 [R1+0x108], R6 ;  /* 0x0001080601007387 */ /* 0x000fe20000100a00 */
[----:B------:R-:W-:Y:S02]  /*41fa0*/  IMAD.MOV.U32 R3, RZ, RZ, R5 ;  /* 0x000000ffff037224 */ /* 0x000fe400078e0005 */
[----:B------:R-:W0:Y:S04]  /*41fb0*/  LDSM.16.M88.4 R4, [R8+0x14180] ;  /* 0x014180000804783b */ /* 0x000e280000000200 */
[----:B0-----:R-:W-:Y:S01]  /*41fc0*/  IMAD.MOV.U32 R0, RZ, RZ, R4 ;  /* 0x000000ffff007224 */ /* 0x001fe200078e0004 */
[----:B------:R-:W-:Y:S01]  /*41fd0*/  STL.64 [R1+0x118], R6 ;  /* 0x0001180601007387 */ /* 0x000fe20000100a00 */
[----:B------:R-:W-:-:S02]  /*41fe0*/  IMAD.MOV.U32 R2, RZ, RZ, R5 ;  /* 0x000000ffff027224 */ /* 0x000fc400078e0005 */
[----:B------:R-:W0:Y:S04]  /*41ff0*/  LDSM.16.M88.4 R4, [R8+0x18180] ;  /* 0x018180000804783b */ /* 0x000e280000000200 */
[----:B0-----:R-:W-:Y:S02]  /*42000*/  IMAD.MOV.U32 R20, RZ, RZ, R4 ;  /* 0x000000ffff147224 */ /* 0x001fe400078e0004 */
[----:B------:R-:W-:Y:S01]  /*42010*/  IMAD.MOV.U32 R21, RZ, RZ, R5 ;  /* 0x000000ffff157224 */ /* 0x000fe200078e0005 */
[----:B------:R-:W-:Y:S01]  /*42020*/  STL [R1+0x138], R6 ;  /* 0x0001380601007387 */ /* 0x000fe20000100800 */
[----:B------:R-:W-:Y:S02]  /*42030*/  IMAD.MOV.U32 R29, RZ, RZ, R7 ;  /* 0x000000ffff1d7224 */ /* 0x000fe400078e0007 */
[----:B------:R-:W0:Y:S03]  /*42040*/  LDSM.16.M88.4 R4, [R8+0x1c180] ;  /* 0x01c180000804783b */ /* 0x000e260000000200 */
[----:B------:R-:W-:Y:S01]  /*42050*/  STL [R1+0x1988], R29 ;  /* 0x0019881d01007387 */ /* 0x000fe20000100800 */
[----:B0-----:R-:W-:-:S03]  /*42060*/  IMAD.MOV.U32 R9, RZ, RZ, R4 ;  /* 0x000000ffff097224 */ /* 0x001fc600078e0004 */
[----:B------:R-:W-:Y:S01]  /*42070*/  STL.64 [R1+0x158], R6 ;  /* 0x0001580601007387 */ /* 0x000fe20000100a00 */
[----:B------:R-:W-:Y:S02]  /*42080*/  IMAD.MOV.U32 R8, RZ, RZ, R5 ;  /* 0x000000ffff087224 */ /* 0x000fe400078e0005 */
[----:B----4-:R-:W0:Y:S02]  /*42090*/  LDSM.16.MT88.4 R4, [R10+0x21a00] ;  /* 0x021a00000a04783b */ /* 0x010e240000004200 */
[----:B0-----:R-:W-:Y:S02]  /*420a0*/  STL.64 [R1+0x18d8], R6 ;  /* 0x0018d80601007387 */ /* 0x001fe40000100a00 */
[----:B------:R0:W-:Y:S02]  /*420b0*/  STL.64 [R1+0x18d0], R4 ;  /* 0x0018d00401007387 */ /* 0x0001e40000100a00 */
[----:B------:R-:W2:Y:S02]  /*420c0*/  LDL.LU R18, [R1+0xe8] ;  /* 0x0000e80001127983 */ /* 0x000ea40000300800 */
[----:B------:R-:W2:Y:S01]  /*420d0*/  LDL.LU R19, [R1+0xec] ;  /* 0x0000ec0001137983 */ /* 0x000ea20000300800 */
[----:B------:R-:W3:Y:S01]  /*420e0*/  LDL.LU R14, [R1+0x78] ;  /* 0x00007800010e7983 */ /* 0x000ee20000300800 */
[----:B------:R-:W3:Y:S02]  /*420f0*/  LDL.LU R15, [R1+0x7c] ;  /* 0x00007c00010f7983 */ /* 0x000ee40000300800 */
[----:B------:R-:W4:Y:S02]  /*42100*/  LDL.LU R10, [R1+0x168] ;  /* 0x00016800010a7983 */ /* 0x000f240000300800 */
[----:B------:R-:W4:Y:S01]  /*42110*/  LDL.LU R11, [R1+0x16c] ;  /* 0x00016c00010b7983 */ /* 0x000f220000300800 */
[----:B------:R-:W2:Y:S01]  /*42120*/  LDL.LU R22, [R1+0x148] ;  /* 0x0001480001167983 */ /* 0x000ea20000300800 */
[----:B------:R-:W2:Y:S02]  /*42130*/  LDL.LU R23, [R1+0x14c] ;  /* 0x00014c0001177983 */ /* 0x000ea40000300800 */
[----:B0-----:R-:W-:-:S02]  /*42140*/  IMAD.MOV.U32 R5, RZ, RZ, R8 ;  /* 0x000000ffff057224 */ /* 0x001fc400078e0008 */
[----:B------:R-:W-:Y:S01]  /*42150*/  IMAD.MOV.U32 R4, RZ, RZ, R9 ;  /* 0x000000ffff047224 */ /* 0x000fe200078e0009 */
[----:B----4-:R0:W-:Y:S01]  /*42160*/  STL.64 [R1+0x19b8], R10 ;  /* 0x0019b80a01007387 */ /* 0x0101e20000100a00 */
[----:B------:R-:W4:Y:S02]  /*42170*/  LDL.LU R8, [R1+0x10] ;  /* 0x0000100001087983 */ /* 0x000f240000300800 */
[----:B------:R-:W4:Y:S01]  /*42180*/  LDL.LU R9, [R1+0x14] ;  /* 0x0000140001097983 */ /* 0x000f220000300800 */
[----:B0-----:R-:W4:Y:S01]  /*42190*/  LDL.LU R10, [R1+0x18] ;  /* 0x00001800010a7983 */ /* 0x001f220000300800 */
[----:B------:R-:W4:Y:S02]  /*421a0*/  LDL.LU R11, [R1+0x1c] ;  /* 0x00001c00010b7983 */ /* 0x000f240000300800 */
[----:B---3--:R0:W-:Y:S02]  /*421b0*/  STL.64 [R1+0x19b0], R14 ;  /* 0x0019b00e01007387 */ /* 0x0081e40000100a00 */
[----:B------:R-:W3:Y:S01]  /*421c0*/  LDL.LU R12, [R1+0x20] ;  /* 0x00002000010c7983 */ /* 0x000ee20000300800 */
[----:B------:R-:W3:Y:S04]  /*421d0*/  LDL.LU R13, [R1+0x24] ;  /* 0x00002400010d7983 */ /* 0x000ee80000300800 */
[----:B0-----:R-:W3:Y:S01]  /*421e0*/  LDL.LU R14, [R1+0x28] ;  /* 0x00002800010e7983 */ /* 0x001ee20000300800 */
[----:B------:R-:W3:Y:S02]  /*421f0*/  LDL.LU R15, [R1+0x2c] ;  /* 0x00002c00010f7983 */ /* 0x000ee40000300800 */
[----:B--2---:R0:W-:Y:S02]  /*42200*/  STL.64 [R1+0x19a8], R18 ;  /* 0x0019a81201007387 */ /* 0x0041e40000100a00 */
[----:B------:R-:W2:Y:S01]  /*42210*/  LDL.LU R16, [R1+0x50] ;  /* 0x0000500001107983 */ /* 0x000ea20000300800 */
[----:B------:R-:W2:Y:S04]  /*42220*/  LDL.LU R17, [R1+0x54] ;  /* 0x0000540001117983 */ /* 0x000ea80000300800 */
[----:B0-----:R-:W2:Y:S01]  /*42230*/  LDL.LU R18, [R1+0x58] ;  /* 0x0000580001127983 */ /* 0x001ea20000300800 */
[----:B------:R-:W2:Y:S02]  /*42240*/  LDL.LU R19, [R1+0x5c] ;  /* 0x00005c0001137983 */ /* 0x000ea40000300800 */
[----:B------:R0:W-:Y:S02]  /*42250*/  STL.64 [R1+0x18e0], R4 ;  /* 0x0018e00401007387 */ /* 0x0001e40000100a00 */
[----:B0-----:R-:W-:-:S02]  /*42260*/  IMAD.MOV.U32 R4, RZ, RZ, R20 ;  /* 0x000000ffff047224 */ /* 0x001fc400078e0014 */
[----:B------:R-:W-:Y:S01]  /*42270*/  IMAD.MOV.U32 R5, RZ, RZ, R21 ;  /* 0x000000ffff057224 */ /* 0x000fe200078e0015 */
[----:B------:R-:W2:Y:S01]  /*42280*/  LDL.LU R20, [R1+0x19d4] ;  /* 0x0019d40001147983 */ /* 0x000ea20000300800 */
[----:B------:R-:W3:Y:S03]  /*42290*/  LDL.LU R21, [R1+0x19d0] ;  /* 0x0019d00001157983 */ /* 0x000ee60000300800 */
[----:B------:R0:W-:Y:S02]  /*422a0*/  STL.64 [R1+0x18f8], R4 ;  /* 0x0018f80401007387 */ /* 0x0001e40000100a00 */
[----:B0-----:R-:W-:Y:S02]  /*422b0*/  IMAD.MOV.U32 R4, RZ, RZ, R0 ;  /* 0x000000ffff047224 */ /* 0x001fe400078e0000 */
[----:B------:R-:W-:Y:S01]  /*422c0*/  IMAD.MOV.U32 R5, RZ, RZ, R2 ;  /* 0x000000ffff057224 */ /* 0x000fe200078e0002 */
[----:B------:R-:W4:Y:S01]  /*422d0*/  LDL.LU R0, [R1+0x19cc] ;  /* 0x0019cc0001007983 */ /* 0x000f220000300800 */
[----:B------:R-:W4:Y:S03]  /*422e0*/  LDL.LU R2, [R1+0x19c8] ;  /* 0x0019c80001027983 */ /* 0x000f260000300800 */
[----:B------:R0:W-:Y:S02]  /*422f0*/  STL.64 [R1+0x1910], R4 ;  /* 0x0019100401007387 */ /* 0x0001e40000100a00 */
[----:B0-----:R-:W-:-:S02]  /*42300*/  IMAD.MOV.U32 R4, RZ, RZ, R28 ;  /* 0x000000ffff047224 */ /* 0x001fc400078e001c */
[----:B------:R-:W-:Y:S01]  /*42310*/  IMAD.MOV.U32 R5, RZ, RZ, R3 ;  /* 0x000000ffff057224 */ /* 0x000fe200078e0003 */
[----:B------:R-:W4:Y:S01]  /*42320*/  LDL.LU R28, [R1+0x19c4] ;  /* 0x0019c400011c7983 */ /* 0x000f220000300800 */
[----:B------:R-:W4:Y:S03]  /*42330*/  LDL.LU R3, [R1+0x19c0] ;  /* 0x0019c00001037983 */ /* 0x000f260000300800 */
[----:B------:R2:W-:Y:S02]  /*42340*/  STL.64 [R1+0x1928], R4 ;  /* 0x0019280401007387 */ /* 0x0005e40000100a00 */
[----:B--2---:R-:W-:Y:S02]  /*42350*/  IMAD.MOV.U32 R5, RZ, RZ, R20 ;  /* 0x000000ffff057224 */ /* 0x004fe400078e0014 */
[----:B---3--:R-:W-:-:S05]  /*42360*/  IMAD.MOV.U32 R4, RZ, RZ, R21 ;  /* 0x000000ffff047224 */ /* 0x008fca00078e0015 */
[----:B------:R0:W-:Y:S01]  /*42370*/  STL.64 [R1+0x1940], R4 ;  /* 0x0019400401007387 */ /* 0x0001e20000100a00 */
[----:B------:R-:W2:Y:S02]  /*42380*/  LDL.LU R6, [R1+0x128] ;  /* 0x0001280001067983 */ /* 0x000ea40000300800 */
[----:B------:R-:W2:Y:S01]  /*42390*/  LDL.LU R7, [R1+0x12c] ;  /* 0x00012c0001077983 */ /* 0x000ea20000300800 */
[----:B----4-:R-:W-:Y:S11]  /*423a0*/  HMMA.16816.F32 R8, R24, R22, R8 ;  /* 0x000000161808723c */ /* 0x010ff60000001808 */
[----:B------:R-:W-:Y:S11]  /*423b0*/  @!UPT UIADD3 URZ, URZ, URZ, URZ ;  /* 0x0000003f3f3ff290 */ /* 0x000ff6000fffe03f */
[----:B------:R-:W-:Y:S02]  /*423c0*/  @!UPT UIADD3 URZ, URZ, URZ, URZ ;  /* 0x0000003f3f3ff290 */ /* 0x000fe4000fffe03f */
[----:B------:R-:W-:Y:S02]  /*423d0*/  IMAD.MOV.U32 R23, RZ, RZ, R10 ;  /* 0x000000ffff177224 */ /* 0x000fe400078e000a */
[----:B------:R-:W-:Y:S01]  /*423e0*/  IMAD.MOV.U32 R22, RZ, RZ, R11 ;  /* 0x000000ffff167224 */ /* 0x000fe200078e000b */
[----:B--2---:R1:W-:Y:S01]  /*423f0*/  STL.64 [R1+0x19a0], R6 ;  /* 0x0019a00601007387 */ /* 0x0043e20000100a00 */
[----:B------:R-:W2:Y:S02]  /*42400*/  LDL.LU.64 R10, [R1+0x19b8] ;  /* 0x0019b800010a7983 */ /* 0x000ea40000300a00 */
[----:B0-----:R-:W-:Y:S02]  /*42410*/  IMAD.MOV.U32 R5, RZ, RZ, R3 ;  /* 0x000000ffff057224 */ /* 0x001fe400078e0003 */
[----:B-1----:R-:W-:Y:S02]  /*42420*/  IMAD.MOV.U32 R7, RZ, RZ, R0 ;  /* 0x000000ffff077224 */ /* 0x002fe400078e0000 */
[----:B------:R-:W-:-:S05]  /*42430*/  IMAD.MOV.U32 R0, RZ, RZ, R8 ;  /* 0x000000ffff007224 */ /* 0x000fca00078e0008 */
[----:B------:R0:W-:Y:S01]  /*42440*/  STL [R1+0x198c], R0 ;  /* 0x00198c0001007387 */ /* 0x0001e20000100800 */
[C---:B--2---:R-:W-:Y:S11]  /*42450*/  HMMA.16816.F32 R12, R24.reuse, R10, R12 ;  /* 0x0000000a180c723c */ /* 0x044ff6000000180c */
[----:B------:R-:W-:Y:S11]  /*42460*/  @!UPT UIADD3 URZ, URZ, URZ, URZ ;  /* 0x0000003f3f3ff290 */ /* 0x000ff6000fffe03f */
[----:B------:R-:W-:Y:S02]  /*42470*/  @!UPT UIADD3 URZ, URZ, URZ, URZ ;  /* 0x0000003f3f3ff290 */ /* 0x000fe4000fffe03f */
[----:B------:R-:W-:Y:S02]  /*42480*/  IMAD.MOV.U32 R11, RZ, RZ, R14 ;  /* 0x000000ffff0b7224 */ /* 0x000fe400078e000e */
[----:B------:R-:W-:Y:S02]  /*42490*/  IMAD.MOV.U32 R3, RZ, RZ, R15 ;  /* 0x000000ffff037224 */ /* 0x000fe400078e000f */
[----:B------:R-:W2:Y:S01]  /*424a0*/  LDL.LU.64 R14, [R1+0x19b0] ;  /* 0x0019b000010e7983 */ /* 0x000ea20000300a00 */
[----:B------:R-:W-:Y:S01]  /*424b0*/  IMAD.MOV.U32 R6, RZ, RZ, R2 ;  /* 0x000000ffff067224 */ /* 0x000fe200078e0002 */
[----:B--2---:R-:W-:Y:S11]  /*424c0*/  HMMA.16816.F32 R16, R24, R14, R16 ;  /* 0x0000000e1810723c */ /* 0x004ff60000001810 */
[----:B------:R-:W-:Y:S11]  /*424d0*/  @!UPT UIADD3 URZ, URZ, URZ, URZ ;  /* 0x0000003f3f3ff290 */ /* 0x000ff6000fffe03f */
[----:B------:R-:W-:Y:S02]  /*424e0*/  @!UPT UIADD3 URZ, URZ, URZ, URZ ;  /* 0x0000003f3f3ff290 */ /* 0x000fe4000fffe03f */
[----:B------:R-:W-:Y:S02]  /*424f0*/  IMAD.MOV.U32 R2, RZ, RZ, R18 ;  /* 0x000000ffff027224 */ /* 0x000fe400078e0012 */
[----:B------:R-:W-:Y:S02]  /*42500*/  IMAD.MOV.U32 R8, RZ, RZ, R19 ;  /* 0x000000ffff087224 */ /* 0x000fe400078e0013 */
[----:B------:R-:W2:Y:S01]  /*42510*/  LDL.LU.64 R18, [R1+0x19a8] ;  /* 0x0019a80001127983 */ /* 0x000ea20000300a00 */
[----:B------:R-:W-:Y:S02]  /*42520*/  IMAD.MOV.U32 R4, RZ, RZ, R28 ;  /* 0x000000ffff047224 */ /* 0x000fe400078e001c */
[----:B------:R-:W-:Y:S02]  /*42530*/  IMAD.MOV.U32 R14, RZ, RZ, R16 ;  /* 0x000000ffff0e7224 */ /* 0x000fe400078e0010 */
[----:B------:R-:W-:Y:S02]  /*42540*/  IMAD.MOV.U32 R15, RZ, RZ, R17 ;  /* 0x000000ffff0f7224 */ /* 0x000fe400078e0011 */
[----:B------:R-:W-:-:S02]  /*42550*/  IMAD.MOV.U32 R28, RZ, RZ, R9 ;  /* 0x000000ffff1c7224 */ /* 0x000fc400078e0009 */
[----:B------:R-:W-:Y:S02]  /*42560*/  IMAD.MOV.U32 R9, RZ, RZ, R12 ;  /* 0x000000ffff097224 */ /* 0x000fe400078e000c */
[----:B------:R-:W-:Y:S01]  /*42570*/  IMAD.MOV.U32 R10, RZ, RZ, R13 ;  /* 0x000000ffff0a7224 */ /* 0x000fe200078e000d */
[C---:B--2---:R-:W-:Y:S01]  /*42580*/  HMMA.16816.F32 R16, R24.reuse, R18, R4 ;  /* 0x000000121810723c */ /* 0x044fe20000001804 */
[----:B------:R-:W2:Y:S11]  /*42590*/  LDL.LU.64 R6, [R1+0x19a0] ;  /* 0x0019a00001067983 */ /* 0x000eb60000300a00 */
[----:B------:R-:W-:Y:S11]  /*425a0*/  @!UPT UIADD3 URZ, URZ, URZ, URZ ;  /* 0x0000003f3f3ff290 */ /* 0x000ff6000fffe03f */
[----:B------:R-:W-:Y:S01]  /*425b0*/  @!UPT UIADD3 URZ, URZ, URZ, URZ ;  /* 0x0000003f3f3ff290 */ /* 0x000fe2000fffe03f */
[----:B------:R-:W-:Y:S02]  /*425c0*/  IMAD.MOV.U32 R12, RZ, RZ, R18 ;  /* 0x000000ffff0c7224 */ /* 0x000fe400078e0012 */
[----:B------:R-:W-:Y:S02]  /*425d0*/  IMAD.MOV.U32 R13, RZ, RZ, R19 ;  /* 0x000000ffff0d7224 */ /* 0x000fe400078e0013 */
[----:B0-----:R-:W-:Y:S02]  /*425e0*/  IMAD.MOV.U32 R0, RZ, RZ, R16 ;  /* 0x000000ffff007224 */ /* 0x001fe400078e0010 */
[----:B------:R-:W-:Y:S01]  /*425f0*/  IMAD.MOV.U32 R29, RZ, RZ, R17 ;  /* 0x000000ffff1d7224 */ /* 0x000fe200078e0011 */
[----:B------:R-:W2:Y:S01]  /*42600*/  LDL.LU.64 R18, [R1+0x1998] ;  /* 0x0019980001127983 */ /* 0x000ea20000300a00 */
[----:B------:R-:W2:Y:S02]  /*42610*/  LDL.LU.64 R16, [R1+0x1990] ;  /* 0x0019900001107983 */ /* 0x000ea40000300a00 */
[----:B------:R-:W3:Y:S02]  /*42620*/  LDL.LU R20, [R1+0x80] ;  /* 0x0000800001147983 */ /* 0x000ee40000300800 */
[----:B------:R-:W3:Y:S01]  /*42630*/  LDL.LU R21, [R1+0x84] ;  /* 0x0000840001157983 */ /* 0x000ee20000300800 */
[----:B--2---:R-:W-:Y:S01]  /*42640*/  HMMA.16816.F32 R24, R24, R6, R16 ;  /* 0x000000061818723c */ /* 0x004fe20000001810 */
[----:B------:R-:W2:Y:S01]  /*42650*/  LDL.LU R16, [R1+0x90] ;  /* 0x0000900001107983 */ /* 0x000ea20000300800 */
[----:B------:R-:W2:Y:S02]  /*42660*/  LDL.LU R17, [R1+0x94] ;  /* 0x0000940001117983 */ /* 0x000ea40000300800 */
[----:B------:R-:W4:Y:S02]  /*42670*/  LDL.LU R4, [R1] ;  /* 0x0000000001047983 */ /* 0x000f240000300800 */
[----:B------:R-:W4:Y:S01]  /*42680*/  LDL.LU R5, [R1+0x4] ;  /* 0x0000040001057983 */ /* 0x000f220000300800 */
[----:B------:R-:W4:Y:S01]  /*42690*/  LDL.LU R6, [R1+0x8] ;  /* 0x0000080001067983 */ /* 0x000f220000300800 */
[----:B------:R-:W4:Y:S11]  /*426a0*/  LDL.LU R7, [R1+0xc] ;  /* 0x00000c0001077983 */ /* 0x000f360000300800 */
[----:B------:R-:W-:Y:S04]  /*426b0*/  @!UPT UIADD3 URZ, URZ, URZ, URZ ;  /* 0x0000003f3f3ff290 */ /* 0x000fe8000fffe03f */
[----:B------:R0:W-:Y:S01]  /*426c0*/  STL.64 [R1+0x18f0], R26 ;  /* 0x0018f01a01007387 */ /* 0x0001e20000100a00 */
[----:B------:R1:W-:Y:S02]  /*426d0*/  STL.64 [R1+0x18e8], R24 ;  /* 0x0018e81801007387 */ /* 0x0003e40000100a00 */
[----:B0-----:R-:W-:Y:S02]  /*426e0*/  IMAD.MOV.U32 R26, RZ, RZ, R12 ;  /* 0x000000ffff1a7224 */ /* 0x001fe400078e000c */
[----:B-1----:R-:W-:Y:S02]  /*426f0*/  IMAD.MOV.U32 R24, RZ, RZ, R0 ;  /* 0x000000ffff187224 */ /* 0x002fe400078e0000 */
[----:B------:R-:W-:Y:S01]  /*42700*/  IMAD.MOV.U32 R27, RZ, RZ, R13 ;  /* 0x000000ffff1b7224 */ /* 0x000fe200078e000d */
[----:B------:R-:W2:Y:S01]  /*42710*/  LDL.LU R0, [R1+0x198c] ;  /* 0x00198c0001007983 */ /* 0x000ea20000300800 */
[----:B------:R-:W-:Y:S02]  /*42720*/  IMAD.MOV.U32 R25, RZ, RZ, R29 ;  /* 0x000000ffff197224 */ /* 0x000fe400078e001d */
[----:B------:R-:W3:Y:S02]  /*42730*/  LDL.LU R29, [R1+0x1988] ;  /* 0x00198800011d7983 */ /* 0x000ee40000300800 */
[----:B------:R-:W3:Y:S01]  /*42740*/  LDL.LU R12, [R1+0x1984] ;  /* 0x00198400010c7983 */ /* 0x000ee20000300800 */
[----:B------:R-:W3:Y:S01]  /*42750*/  LDL.LU R13, [R1+0x1980] ;  /* 0x00198000010d7983 */ /* 0x000ee20000300800 */
[----:B------:R0:W-:Y:S02]  /*42760*/  STL.64 [R1+0x1908], R26 ;  /* 0x0019081a01007387 */ /* 0x0001e40000100a00 */
[----:B------:R1:W-:Y:S02]  /*42770*/  STL.64 [R1+0x1900], R24 ;  /* 0x0019001801007387 */ /* 0x0003e40000100a00 */
[----:B0-----:R-:W-:-:S02]  /*42780*/  IMAD.MOV.U32 R26, RZ, RZ, R2 ;  /* 0x000000ffff1a7224 */ /* 0x001fc400078e0002 */
[----:B-1----:R-:W-:Y:S02]  /*42790*/  IMAD.MOV.U32 R24, RZ, RZ, R14 ;  /* 0x000000ffff187224 */ /* 0x002fe400078e000e */
[----:B------:R-:W-:Y:S01]  /*427a0*/  IMAD.MOV.U32 R27, RZ, RZ, R8 ;  /* 0x000000ffff1b7224 */ /* 0x000fe200078e0008 */
[----:B------:R-:W3:Y:S01]  /*427b0*/  LDL.LU R14, [R1+0x197c] ;  /* 0x00197c00010e7983 */ /* 0x000ee20000300800 */
[----:B------:R-:W-:Y:S02]  /*427c0*/  IMAD.MOV.U32 R25, RZ, RZ, R15 ;  /* 0x000000ffff197224 */ /* 0x000fe400078e000f */
[----:B------:R-:W3:Y:S02]  /*427d0*/  LDL.LU R15, [R1+0x1978] ;  /* 0x00197800010f7983 */ /* 0x000ee40000300800 */
[----:B------:R-:W3:Y:S01]  /*427e0*/  LDL.LU R2, [R1+0x1974] ;  /* 0x0019740001027983 */ /* 0x000ee20000300800 */
[----:B------:R-:W3:Y:S01]  /*427f0*/  LDL.LU R8, [R1+0x1970] ;  /* 0x0019700001087983 */ /* 0x000ee20000300800 */
[----:B------:R-:W-:Y:S02]  /*42800*/  STL.64 [R1+0x1920], R26 ;  /* 0x0019201a01007387 */ /* 0x000fe40000100a00 */
[----:B------:R0:W-:Y:S02]  /*42810*/  STL.64 [R1+0x1918], R24 ;  /* 0x0019181801007387 */ /* 0x0001e40000100a00 */
[----:B0-----:R-:W-:-:S02]  /*42820*/  IMAD.MOV.U32 R24, RZ, RZ, R9 ;  /* 0x000000ffff187224 */ /* 0x001fc400078e0009 */
[----:B------:R-:W-:Y:S01]  /*42830*/  IMAD.MOV.U32 R25, RZ, RZ, R10 ;  /* 0x000000ffff197224 */ /* 0x000fe200078e000a */
[----:B------:R-:W3:Y:S01]  /*42840*/  LDL.LU R9, [R1+0x196c] ;  /* 0x00196c0001097983 */ /* 0x000ee20000300800 */
[----:B------:R-:W3:Y:S02]  /*42850*/  LDL.LU R10, [R1+0x1968] ;  /* 0x00196800010a7983 */ /* 0x000ee40000300800 */
[----:B------:R-:W-:Y:S02]  /*42860*/  IMAD.MOV.U32 R26, RZ, RZ, R11 ;  /* 0x000000ffff1a7224 */ /* 0x000fe400078e000b */
[----:B------:R-:W3:Y:S01]  /*42870*/  LDL.LU R11, [R1+0x1964] ;  /* 0x00196400010b7983 */ /* 0x000ee20000300800 */
[----:B------:R-:W-:Y:S02]  /*42880*/  IMAD.MOV.U32 R27, RZ, RZ, R3 ;  /* 0x000000ffff1b7224 */ /* 0x000fe400078e0003 */
[----:B------:R-:W4:Y:S03]  /*42890*/  LDL.LU R3, [R1+0x1960] ;  /* 0x0019600001037983 */ /* 0x000f260000300800 */
[----:B------:R0:W-:Y:S01]  /*428a0*/  STL.64 [R1+0x1938], R26 ;  /* 0x0019381a01007387 */ /* 0x0001e20000100a00 */
[----:B------:R1:W-:Y:S02]  /*428b0*/  STL.64 [R1+0x1930], R24 ;  /* 0x0019301801007387 */ /* 0x0003e40000100a00 */
[----:B0-----:R-:W-:-:S02]  /*428c0*/  IMAD.MOV.U32 R26, RZ, RZ, R23 ;  /* 0x000000ffff1a7224 */ /* 0x001fc400078e0017 */
[----:B-1----:R-:W-:Y:S02]  /*428d0*/  IMAD.MOV.U32 R25, RZ, RZ, R28 ;  /* 0x000000ffff197224 */ /* 0x002fe400078e001c */
[----:B------:R-:W-:Y:S02]  /*428e0*/  IMAD.MOV.U32 R27, RZ, RZ, R22 ;  /* 0x000000ffff1b7224 */ /* 0x000fe400078e0016 */
[----:B--2---:R-:W-:Y:S02]  /*428f0*/  IMAD.MOV.U32 R24, RZ, RZ, R0 ;  /* 0x000000ffff187224 */ /* 0x004fe400078e0000 */
[----:B------:R-:W2:Y:S01]  /*42900*/  LDL.LU R0, [R1+0x195c] ;  /* 0x00195c0001007983 */ /* 0x000ea20000300800 */
[----:B------:R-:W2:Y:S02]  /*42910*/  LDL.LU R28, [R1+0x1958] ;  /* 0x00195800011c7983 */ /* 0x000ea40000300800 */
[----:B------:R-:W2:Y:S01]  /*42920*/  LDL.LU.64 R22, [R1+0x1950] ;  /* 0x0019500001167983 */ /* 0x000ea20000300a00 */
[C---:B---3--:R-:W-:Y:S01]  /*42930*/  HMMA.16816.F32 R12, R8.reuse, R20, R12 ;  /* 0x00000014080c723c */ /* 0x048fe2000000180c */
[----:B------:R-:W2:Y:S07]  /*42940*/  LDL.LU.64 R20, [R1+0x1948] ;  /* 0x0019480001147983 */ /* 0x000eae0000300a00 */
[C---:B--2---:R-:W-:Y:S01]  /*42950*/  HMMA.16816.F32 R16, R8.reuse, R16, R20 ;  /* 0x000000100810723c */ /* 0x044fe20000001814 */
[----:B------:R-:W4:Y:S01]  /*42960*/  LDL.LU R20, [R1+0xa0] ;  /* 0x0000a00001147983 */ /* 0x000f220000300800 */
[----:B------:R-:W4:Y:S11]  /*42970*/  LDL.LU R21, [R1+0xa4] ;  /* 0x0000a40001157983 */ /* 0x000f360000300800 */
[----:B------:R-:W-:Y:S10]  /*42980*/  @!UPT UIADD3 URZ, URZ, URZ, URZ ;  /* 0x0000003f3f3ff290 */ /* 0x000ff4000fffe03f */
[----:B------:R-:W-:Y:S01]  /*42990*/  STL.64 [R1+0x18c8], R18 ;  /* 0x0018c81201007387 */ /* 0x000fe20000100a00 */
[----:B------:R-:W-:Y:S01]  /*429a0*/  STL.64 [R1+0x18c0], R16 ;  /* 0x0018c01001007387 */ /* 0x000fe20000100a00 */
[C---:B----4-:R-:W-:Y:S02]  /*429b0*/  HMMA.16816.F32 R20, R8.reuse, R20, R4 ;  /* 0x000000140814723c */ /* 0x050fe40000001804 */
[----:B------:R-:W2:Y:S06]  /*429c0*/  LDL.LU.64 R4, [R1+0x1940] ;  /* 0x0019400001047983 */ /* 0x000eac0000300a00 */
        /* <DEDUP_REMOVED lines=28> */
[----:B-1----:R-:W3:Y:S02]  /*42b90*/  LDL.LU.64 R6, [R1+0x18d8] ;  /* 0x0018d80001067983 */ /* 0x002ee40000300a00 */
[----:B------:R-:W-:Y:S02]  /*42ba0*/  IMAD.MOV.U32 R18, RZ, RZ, R28 ;  /* 0x000000ffff127224 */ /* 0x000fe400078e001c */
[----:B------:R-:W-:Y:S01]  /*42bb0*/  IMAD.MOV.U32 R19, RZ, RZ, R0 ;  /* 0x000000ffff137224 */ /* 0x000fe200078e0000 */
[----:B--2---:R-:W-:Y:S01]  /*42bc0*/  HMMA.16816.F32 R24, R8, R4, R24 ;  /* 0x000000040818723c */ /* 0x004fe20000001818 */
[----:B------:R-:W3:Y:S06]  /*42bd0*/  LDL.LU.64 R4, [R1+0x18d0] ;  /* 0x0018d00001047983 */ /* 0x000eec0000300a00 */
[----:B------:R-:W-:-:S02]  /*42be0*/  IMAD.MOV.U32 R10, RZ, RZ, R3 ;  /* 0x000000ffff0a7224 */ /* 0x000fc400078e0003 */
[----:B------:R-:W-:Y:S11]  /*42bf0*/  IMAD.MOV.U32 R11, RZ, RZ, R2 ;  /* 0x000000ffff0b7224 */ /* 0x000ff600078e0002 */
[----:B------:R-:W-:Y:S03]  /*42c00*/  @!UPT UIADD3 URZ, URZ, URZ, URZ ;  /* 0x0000003f3f3ff290 */ /* 0x000fe6000fffe03f */
[----:B------:R-:W-:Y:S01]  /*42c10*/  STL.64 [R1+0x30], R24 ;  /* 0x0000301801007387 */ /* 0x000fe20000100a00 */
[----:B------:R-:W-:Y:S02]  /*42c20*/  IMAD.MOV.U32 R0, RZ, RZ, R27 ;  /* 0x000000ffff007224 */ /* 0x000fe400078e001b */
[----:B------:R-:W2:Y:S01]  /*42c30*/  LDL R27, [R1+0x17c] ;  /* 0x00017c00011b7983 */ /* 0x000ea20000100800 */
[C---:B---3--:R-:W-:Y:S01]  /*42c40*/  HMMA.16816.F32 R12, R4.reuse, R18, R12 ;  /* 0x00000012040c723c */ /* 0x048fe2000000180c */
[----:B------:R-:W3:Y:S01]  /*42c50*/  LDL.LU.64 R18, [R1+0x18c8] ;  /* 0x0018c80001127983 */ /* 0x000ee20000300a00 */
[----:B------:R-:W3:Y:S11]  /*42c60*/  LDL.LU.64 R16, [R1+0x18c0] ;  /* 0x0018c00001107983 */ /* 0x000ef60000300a00 */
[----:B------:R-:W-:Y:S10]  /*42c70*/  @!UPT UIADD3 URZ, URZ, URZ, URZ ;  /* 0x0000003f3f3ff290 */ /* 0x000ff4000fffe03f */
[----:B------:R3:W-:Y:S01]  /*42c80*/  STL.64 [R1+0x10], R12 ;  /* 0x0000100c01007387 */ /* 0x0007e20000100a00 */
[----:B------:R-:W-:Y:S02]  /*42c90*/  IMAD.MOV.U32 R3, RZ, RZ, R14 ;  /* 0x000000ffff037224 */ /* 0x000fe400078e000e */
[----:B------:R-:W-:Y:S02]  /*42ca0*/  IMAD.MOV.U32 R2, RZ, RZ, R15 ;  /* 0x000000ffff027224 */ /* 0x000fe400078e000f */
[----:B------:R-:W3:Y:S01]  /*42cb0*/  LDL.LU R14, [R1+0x98] ;  /* 0x00009800010e7983 */ /* 0x000ee20000300800 */
[----:B------:R-:W3:Y:S01]  /*42cc0*/  LDL.LU R15, [R1+0x9c] ;  /* 0x00009c00010f7983 */ /* 0x000ee20000300800 */
[----:B------:R-:W-:Y:S01]  /*42cd0*/  STL.64 [R1+0x18b8], R6 ;  /* 0x0018b80601007387 */ /* 0x000fe20000100a00 */
[C---:B------:R-:W-:Y:S08]  /*42ce0*/  HMMA.16816.F32 R8, R4.reuse, R10, R20 ;  /* 0x0000000a0408723c */ /* 0x040ff00000001814 */
[----:B---3--:R-:W-:Y:S11]  /*42cf0*/  HMMA.16816.F32 R12, R4, R14, R16 ;  /* 0x0000000e040c723c */ /* 0x008ff60000001810 */
[----:B------:R-:W-:Y:S11]  /*42d00*/  @!UPT UIADD3 URZ, URZ, URZ, URZ ;  /* 0x0000003f3f3ff290 */ /* 0x000ff6000fffe03f */
[----:B------:R-:W-:Y:S01]  /*42d10*/  @!UPT UIADD3 URZ, URZ, URZ, URZ ;  /* 0x0000003f3f3ff290 */ /* 0x000fe2000fffe03f */
[----:B------:R-:W-:Y:S01]  /*42d20*/  STL.64 [R1], R12 ;  /* 0x0000000c01007387 */ /* 0x000fe20000100a00 */
[----:B------:R-:W-:Y:S02]  /*42d30*/  STL.64 [R1+0x8], R14 ;  /* 0x0000080e01007387 */ /* 0x000fe40000100a00 */
[----:B------:R-:W-:Y:S02]  /*42d40*/  STL.64 [R1+0x18b0], R4 ;  /* 0x0018b00401007387 */ /* 0x000fe40000100a00 */
[----:B------:R-:W3:Y:S01]  /*42d50*/  LDL R21, [R1+0x16b4] ;  /* 0x0016b40001157983 */ /* 0x000ee20000100800 */
[----:B--2---:R-:W0:Y:S04]  /*42d60*/  LDSM.16.MT88.4 R12, [R27+0x21c00] ;  /* 0x021c00001b0c783b */ /* 0x004e280000004200 */
[----:B------:R-:W-:Y:S01]  /*42d70*/  STL.64 [R1+0x1838], R10 ;  /* 0x0018380a01007387 */ /* 0x000fe20000100a00 */
[----:B------:R-:W-:Y:S02]  /*42d80*/  STL.64 [R1+0x1830], R8 ;  /* 0x0018300801007387 */ /* 0x000fe40000100a00 */
[----:B------:R-:W-:Y:S02]  /*42d90*/  STL [R1+0x1870], R27 ;  /* 0x0018701b01007387 */ /* 0x000fe40000100800 */
[----:B------:R-:W-:Y:S01]  /*42da0*/  IMAD.MOV.U32 R28, RZ, RZ, R26 ;  /* 0x000000ffff1c7224 */ /* 0x000fe200078e001a */
[----:B0-----:R-:W-:Y:S01]  /*42db0*/  STL.64 [R1+0x1860], R14 ;  /* 0x0018600e01007387 */ /* 0x001fe20000100a00 */
[----:B------:R-:W-:Y:S03]  /*42dc0*/  STL.64 [R1+0x1858], R12 ;  /* 0x0018580c01007387 */ /* 0x000fe60000100a00 */
[----:B---3--:R-:W0:Y:S04]  /*42dd0*/  LDSM.16.M88.4 R16, [R21+0x180] ;  /* 0x000180001510783b */ /* 0x008e280000000200 */
[----:B------:R-:W1:Y:S04]  /*42de0*/  LDSM.16.M88.4 R24, [R21+0x8180] ;  /* 0x008180001518783b */ /* 0x000e680000000200 */
[----:B------:R-:W-:Y:S01]  /*42df0*/  LDSM.16.M88.4 R8, [R21+0x4180] ;  /* 0x004180001508783b */ /* 0x000fe20000000200 */
[----:B0-----:R-:W-:-:S03]  /*42e00*/  IMAD.MOV.U32 R5, RZ, RZ, R16 ;  /* 0x000000ffff057224 */ /* 0x001fc600078e0010 */
[----:B------:R-:W-:Y:S01]  /*42e10*/  STL.64 [R1+0xe8], R18 ;  /* 0x0000e81201007387 */ /* 0x000fe20000100a00 */
[----:B------:R-:W-:Y:S02]  /*42e20*/  IMAD.MOV.U32 R4, RZ, RZ, R17 ;  /* 0x000000ffff047224 */ /* 0x000fe400078e0011 */
[----:B------:R-:W0:Y:S04]  /*42e30*/  LDSM.16.M88.4 R16, [R21+0xc180] ;  /* 0x00c180001510783b */ /* 0x000e280000000200 */
[----:B-1----:R-:W-:Y:S01]  /*42e40*/  STL.64 [R1+0xc0], R24 ;  /* 0x0000c01801007387 */ /* 0x002fe20000100a00 */
[----:B------:R1:W-:Y:S04]  /*42e50*/  STL.64 [R1+0xc8], R26 ;  /* 0x0000c81a01007387 */ /* 0x0003e80000100a00 */
[----:B0-----:R-:W-:Y:S01]  /*42e60*/  STL.64 [R1+0xb8], R18 ;  /* 0x0000b81201007387 */ /* 0x001fe20000100a00 */
[----:B-1----:R-:W2:Y:S02]  /*42e70*/  LDL.LU R26, [R1+0x138] ;  /* 0x00013800011a7983 */ /* 0x002ea40000300800 */
[----:B------:R-:W-:-:S02]  /*42e80*/  IMAD.MOV.U32 R13, RZ, RZ, R16 ;  /* 0x000000ffff0d7224 */ /* 0x000fc400078e0010 */
[----:B------:R-:W-:Y:S02]  /*42e90*/  IMAD.MOV.U32 R12, RZ, RZ, R17 ;  /* 0x000000ffff0c7224 */ /* 0x000fe400078e0011 */
[----:B------:R-:W0:Y:S01]  /*42ea0*/  LDSM.16.M88.4 R16, [R21+0x10180] ;  /* 0x010180001510783b */ /* 0x000e220000000200 */
[----:B------:R-:W-:-:S03]  /*42eb0*/  IMAD.MOV.U32 R27, RZ, RZ, R29 ;  /* 0x000000ffff1b7224 */ /* 0x000fc600078e001d */
[----:B0-----:R-:W-:Y:S01]  /*42ec0*/  STL.64 [R1+0xa0], R16 ;  /* 0x0000a01001007387 */ /* 0x001fe20000100a00 */
[----:B------:R-:W-:Y:S02]  /*42ed0*/  STL.64 [R1+0xa8], R18 ;  /* 0x0000a81201007387 */ /* 0x000fe40000100a00 */
[----:B------:R-:W0:Y:S04]  /*42ee0*/  LDSM.16.M88.4 R16, [R21+0x14180] ;  /* 0x014180001510783b */ /* 0x000e280000000200 */
[----:B0-----:R-:W-:Y:S01]  /*42ef0*/  IMAD.MOV.U32 R29, RZ, RZ, R19 ;  /* 0x000000ffff1d7224 */ /* 0x001fe200078e0013 */
[----:B--2---:R-:W-:Y:S01]  /*42f00*/  STL.64 [R1+0x1878], R26 ;  /* 0x0018781a01007387 */ /* 0x004fe20000100a00 */
[----:B------:R-:W-:Y:S02]  /*42f10*/  STL.64 [R1+0xd8], R10 ;  /* 0x0000d80a01007387 */ /* 0x000fe40000100a00 */
[----:B------:R-:W-:Y:S02]  /*42f20*/  STL.64 [R1+0x1850], R8 ;  /* 0x0018500801007387 */ /* 0x000fe40000100a00 */
[----:B------:R-:W-:Y:S01]  /*42f30*/  STL.64 [R1+0x90], R16 ;  /* 0x0000901001007387 */ /* 0x000fe20000100a00 */
[----:B------:R0:W-:Y:S04]  /*42f40*/  STL [R1+0x98], R18 ;  /* 0x0000981201007387 */ /* 0x0001e80000100800 */
[----:B0-----:R-:W2:Y:S01]  /*42f50*/  LDL.LU R18, [R1+0xf8] ;  /* 0x0000f80001127983 */ /* 0x001ea20000300800 */
[----:B------:R-:W2:Y:S02]  /*42f60*/  LDL.LU R19, [R1+0xfc] ;  /* 0x0000fc0001137983 */ /* 0x000ea40000300800 */
[----:B------:R-:W3:Y:S02]  /*42f70*/  LDL.LU R22, [R1+0x108] ;  /* 0x0001080001167983 */ /* 0x000ee40000300800 */
[----:B------:R-:W3:Y:S02]  /*42f80*/  LDL.LU R23, [R1+0x10c] ;  /* 0x00010c0001177983 */ /* 0x000ee40000300800 */
[----:B---3--:R-:W-:Y:S01]  /*42f90*/  STL.64 [R1+0x1898], R22 ;  /* 0x0018981601007387 */ /* 0x008fe20000100a00 */
[----:B------:R-:W3:Y:S02]  /*42fa0*/  LDL.LU R26, [R1+0x118] ;  /* 0x00011800011a7983 */ /* 0x000ee40000300800 */
[----:B------:R-:W3:Y:S02]  /*42fb0*/  LDL.LU R27, [R1+0x11c] ;  /* 0x00011c00011b7983 */ /* 0x000ee40000300800 */
[----:B---3--:R0:W-:Y:S01]  /*42fc0*/  STL.64 [R1+0x1890], R26 ;  /* 0x0018901a01007387 */ /* 0x0081e20000100a00 */
[----:B------:R-:W3:Y:S02]  /*42fd0*/  LDL.LU R24, [R1+0x40] ;  /* 0x0000400001187983 */ /* 0x000ee40000300800 */
[----:B------:R-:W3:Y:S01]  /*42fe0*/  LDL.LU R25, [R1+0x44] ;  /* 0x0000440001197983 */ /* 0x000ee20000300800 */
[----:B0-----:R-:W4:Y:S01]  /*42ff0*/  LDL.LU R26, [R1+0x48] ;  /* 0x00004800011a7983 */ /* 0x001f220000300800 */
[----:B------:R-:W4:Y:S02]  /*43000*/  LDL.LU R27, [R1+0x4c] ;  /* 0x00004c00011b7983 */ /* 0x000f240000300800 */
[----:B------:R-:W-:-:S02]  /*43010*/  IMAD.MOV.U32 R8, RZ, RZ, R5 ;  /* 0x000000ffff087224 */ /* 0x000fc400078e0005 */
[----:B------:R-:W-:Y:S02]  /*43020*/  IMAD.MOV.U32 R9, RZ, RZ, R4 ;  /* 0x000000ffff097224 */ /* 0x000fe400078e0004 */
[----:B------:R-:W0:Y:S01]  /*43030*/  LDSM.16.M88.4 R4, [R21+0x18180] ;  /* 0x018180001504783b */ /* 0x000e220000000200 */
[----:B------:R-:W-:Y:S02]  /*43040*/  IMAD.MOV.U32 R10, RZ, RZ, R28 ;  /* 0x000000ffff0a7224 */ /* 0x000fe400078e001c */
[----:B------:R-:W-:Y:S02]  /*43050*/  IMAD.MOV.U32 R11, RZ, RZ, R0 ;  /* 0x000000ffff0b7224 */ /* 0x000fe400078e0000 */
[----:B------:R-:W1:Y:S01]  /*43060*/  LDSM.16.M88.4 R20, [R21+0x1c180] ;  /* 0x01c180001514783b */ /* 0x000e620000000200 */
[----:B----4-:R-:W-:Y:S03]  /*43070*/  STL.64 [R1+0x18a8], R26 ;  /* 0x0018a81a01007387 */ /* 0x010fe60000100a00 */
[----:B---3--:R3:W-:Y:S02]  /*43080*/  STL.64 [R1+0x18a0], R24 ;  /* 0x0018a01801007387 */ /* 0x0087e40000100a00 */
[----:B---3--:R-:W2:Y:S01]  /*43090*/  LDL.LU R24, [R1+0x20] ;  /* 0x0000200001187983 */ /* 0x008ea20000300800 */
[----:B------:R-:W2:Y:S02]  /*430a0*/  LDL.LU R25, [R1+0x24] ;  /* 0x0000240001197983 */ /* 0x000ea40000300800 */
[----:B------:R-:W2:Y:S02]  /*430b0*/  LDL.LU R26, [R1+0x28] ;  /* 0x00002800011a7983 */ /* 0x000ea40000300800 */
[----:B------:R-:W2:Y:S01]  /*430c0*/  LDL.LU R27, [R1+0x2c] ;  /* 0x00002c00011b7983 */ /* 0x000ea20000300800 */
[----:B------:R-:W-:Y:S01]  /*430d0*/  STL.64 [R1+0x1868], R8 ;  /* 0x0018680801007387 */ /* 0x000fe20000100a00 */
[----:B------:R-:W3:Y:S02]  /*430e0*/  LDL.LU R14, [R1+0x158] ;  /* 0x00015800010e7983 */ /* 0x000ee40000300800 */
[----:B------:R-:W3:Y:S02]  /*430f0*/  LDL.LU R15, [R1+0x15c] ;  /* 0x00015c00010f7983 */ /* 0x000ee40000300800 */
[----:B0-----:R-:W-:-:S02]  /*43100*/  IMAD.MOV.U32 R28, RZ, RZ, R6 ;  /* 0x000000ffff1c7224 */ /* 0x001fc400078e0006 */
[----:B------:R-:W-:Y:S01]  /*43110*/  IMAD.MOV.U32 R0, RZ, RZ, R7 ;  /* 0x000000ffff007224 */ /* 0x000fe200078e0007 */
[----:B---3--:R-:W-:Y:S01]  /*43120*/  STL.64 [R1+0x1888], R14 ;  /* 0x0018880e01007387 */ /* 0x008fe20000100a00 */
[----:B------:R0:W-:Y:S03]  /*43130*/  STL.64 [R1+0x1880], R12 ;  /* 0x0018800c01007387 */ /* 0x0001e60000100a00 */
[----:B0-----:R-:W3:Y:S01]  /*43140*/  LDL.LU R12, [R1+0x50] ;  /* 0x00005000010c7983 */ /* 0x001ee20000300800 */
[----:B------:R-:W3:Y:S02]  /*43150*/  LDL.LU R13, [R1+0x54] ;  /* 0x00005400010d7983 */ /* 0x000ee40000300800 */
[----:B------:R-:W3:Y:S02]  /*43160*/  LDL.LU R14, [R1+0x58] ;  /* 0x00005800010e7983 */ /* 0x000ee40000300800 */
[----:B------:R-:W3:Y:S01]  /*43170*/  LDL.LU R15, [R1+0x5c] ;  /* 0x00005c00010f7983 */ /* 0x000ee20000300800 */
[----:B------:R-:W4:Y:S01]  /*43180*/  LDL.LU R8, [R1+0x30] ;  /* 0x0000300001087983 */ /* 0x000f220000300800 */
[----:B------:R-:W4:Y:S02]  /*43190*/  LDL.LU R9, [R1+0x34] ;  /* 0x0000340001097983 */ /* 0x000f240000300800 */
[----:B------:R-:W-:Y:S02]  /*431a0*/  STL [R1+0x17f0], R29 ;  /* 0x0017f01d01007387 */ /* 0x000fe40000100800 */
[----:B------:R0:W-:Y:S01]  /*431b0*/  STL.64 [R1+0x80], R4 ;  /* 0x0000800401007387 */ /* 0x0001e20000100a00 */
[----:B------:R-:W2:Y:S04]  /*431c0*/  LDL.LU.64 R6, [R1+0x18b8] ;  /* 0x0018b80001067983 */ /* 0x000ea80000300a00 */
[----:B0-----:R-:W2:Y:S01]  /*431d0*/  LDL.LU.64 R4, [R1+0x18b0] ;  /* 0x0018b00001047983 */ /* 0x001ea20000300a00 */
[----:B------:R-:W-:Y:S02]  /*431e0*/  STL [R1+0x17f8], R0 ;  /* 0x0017f80001007387 */ /* 0x000fe40000100800 */
[----:B------:R-:W-:Y:S01]  /*431f0*/  STL [R1+0x17f4], R28 ;  /* 0x0017f41c01007387 */ /* 0x000fe20000100800 */
[C---:B--2---:R-:W-:Y:S01]  /*43200*/  HMMA.16816.F32 R16, R4.reuse, R18, R24 ;  /* 0x000000120410723c */ /* 0x044fe20000001818 */
[----:B------:R-:W2:Y:S01]  /*43210*/  LDL.LU.64 R26, [R1+0x18a8] ;  /* 0x0018a800011a7983 */ /* 0x000ea20000300a00 */
[----:B------:R-:W2:Y:S11]  /*43220*/  LDL.LU.64 R24, [R1+0x18a0] ;  /* 0x0018a00001187983 */ /* 0x000eb60000300a00 */
[----:B------:R-:W-:Y:S10]  /*43230*/  @!UPT UIADD3 URZ, URZ, URZ, URZ ;  /* 0x0000003f3f3ff290 */ /* 0x000ff4000fffe03f */
[----:B------:R-:W-:Y:S01]  /*43240*/  STL.64 [R1+0x1848], R18 ;  /* 0x0018481201007387 */ /* 0x000fe20000100a00 */
[----:B------:R0:W-:Y:S03]  /*43250*/  STL.64 [R1+0x1840], R16 ;  /* 0x0018401001007387 */ /* 0x0001e60000100a00 */
[----:B0-----:R-:W2:Y:S01]  /*43260*/  LDL.LU R16, [R1] ;  /* 0x0000000001107983 */ /* 0x001ea20000300800 */
[----:B------:R-:W2:Y:S02]  /*43270*/  LDL.LU R17, [R1+0x4] ;  /* 0x0000040001117983 */ /* 0x000ea40000300800 */
[----:B------:R-:W2:Y:S02]  /*43280*/  LDL.LU R18, [R1+0x8] ;  /* 0x0000080001127983 */ /* 0x000ea40000300800 */
[----:B------:R-:W2:Y:S01]  /*43290*/  LDL.LU R19, [R1+0xc] ;  /* 0x00000c0001137983 */ /* 0x000ea20000300800 */
[----:B-1----:R-:W-:Y:S01]  /*432a0*/  STL.64 [R1+0x70], R20 ;  /* 0x0000701401007387 */ /* 0x002fe20000100a00 */
[----:B------:R0:W-:Y:S03]  /*432b0*/  STL.64 [R1+0x78], R22 ;  /* 0x0000781601007387 */ /* 0x0001e60000100a00 */
[----:B0-----:R-:W2:Y:S02]  /*432c0*/  LDL.LU.64 R22, [R1+0x1898] ;  /* 0x0018980001167983 */ /* 0x001ea40000300a00 */
[C---:B--2---:R-:W-:Y:S02]  /*432d0*/  HMMA.16816.F32 R20, R4.reuse, R22, R24 ;  /* 0x000000160414723c */ /* 0x044fe40000001818 */
[----:B------:R-:W3:Y:S11]  /*432e0*/  LDL.LU.64 R26, [R1+0x1890] ;  /* 0x00189000011a7983 */ /* 0x000ef60000300a00 */
[----:B------:R-:W-:Y:S10]  /*432f0*/  @!UPT UIADD3 URZ, URZ, URZ, URZ ;  /* 0x0000003f3f3ff290 */ /* 0x000ff4000fffe03f */
[----:B------:R0:W-:Y:S01]  /*43300*/  STL [R1+0x182c], R20 ;  /* 0x00182c1401007387 */ /* 0x0001e20000100800 */
[----:B------:R1:W-:Y:S02]  /*43310*/  STL [R1+0x1828], R21 ;  /* 0x0018281501007387 */ /* 0x0003e40000100800 */
[----:B------:R2:W-:Y:S02]  /*43320*/  STL [R1+0x1824], R22 ;  /* 0x0018241601007387 */ /* 0x0005e40000100800 */
[----:B------:R4:W-:Y:S01]  /*43330*/  STL [R1+0x1820], R23 ;  /* 0x0018201701007387 */ /* 0x0009e20000100800 */
[----:B0-----:R-:W3:Y:S01]  /*43340*/  LDL.LU R20, [R1+0x60] ;  /* 0x0000600001147983 */ /* 0x001ee20000300800 */
[----:B-1----:R-:W3:Y:S02]  /*43350*/  LDL.LU R21, [R1+0x64] ;  /* 0x0000640001157983 */ /* 0x002ee40000300800 */
[----:B--2---:R-:W2:Y:S02]  /*43360*/  LDL.LU R22, [R1+0x68] ;  /* 0x0000680001167983 */ /* 0x004ea40000300800 */
[----:B----4-:R-:W2:Y:S01]  /*43370*/  LDL.LU R23, [R1+0x6c] ;  /* 0x00006c0001177983 */ /* 0x010ea20000300800 */
[C---:B---3--:R-:W-:Y:S01]  /*43380*/  HMMA.16816.F32 R24, R4.reuse, R26, R12 ;  /* 0x0000001a0418723c */ /* 0x048fe2000000180c */
[----:B------:R-:W3:Y:S01]  /*43390*/  LDL.LU.64 R14, [R1+0x1888] ;  /* 0x00188800010e7983 */ /* 0x000ee20000300a00 */
[----:B------:R-:W4:Y:S11]  /*433a0*/  LDL.LU.64 R12, [R1+0x1880] ;  /* 0x00188000010c7983 */ /* 0x000f360000300a00 */
[----:B------:R-:W-:Y:S10]  /*433b0*/  @!UPT UIADD3 URZ, URZ, URZ, URZ ;  /* 0x0000003f3f3ff290 */ /* 0x000ff4000fffe03f */
[----:B------:R-:W-:Y:S01]  /*433c0*/  STL.64 [R1+0x40], R24 ;  /* 0x0000401801007387 */ /* 0x000fe20000100a00 */
[----:B------:R0:W-:Y:S03]  /*433d0*/  STL.64 [R1+0x48], R26 ;  /* 0x0000481a01007387 */ /* 0x0001e60000100a00 */
[----:B0-----:R-:W2:Y:S02]  /*433e0*/  LDL.LU.64 R26, [R1+0x1878] ;  /* 0x00187800011a7983 */ /* 0x001ea40000300a00 */
[C---:B--2---:R-:W-:Y:S11]  /*433f0*/  HMMA.16816.F32 R24, R4.reuse, R26, R20 ;  /* 0x0000001a0418723c */ /* 0x044ff60000001814 */
[----:B------:R-:W-:Y:S11]  /*43400*/  @!UPT UIADD3 URZ, URZ, URZ, URZ ;  /* 0x0000003f3f3ff290 */ /* 0x000ff6000fffe03f */
[----:B------:R-:W-:Y:S02]  /*43410*/  @!UPT UIADD3 URZ, URZ, URZ, URZ ;  /* 0x0000003f3f3ff290 */ /* 0x000fe4000fffe03f */
[----:B------:R-:W-:Y:S02]  /*43420*/  IMAD.MOV.U32 R23, RZ, RZ, R27 ;  /* 0x000000ffff177224 */ /* 0x000fe400078e001b */
[----:B------:R-:W2:Y:S01]  /*43430*/  LDL.LU R27, [R1+0x1870] ;  /* 0x00187000011b7983 */ /* 0x000ea20000300800 */
[----:B------:R-:W-:Y:S02]  /*43440*/  IMAD.MOV.U32 R20, RZ, RZ, R24 ;  /* 0x000000ffff147224 */ /* 0x000fe400078e0018 */
[----:B------:R-:W-:Y:S02]  /*43450*/  IMAD.MOV.U32 R21, RZ, RZ, R25 ;  /* 0x000000ffff157224 */ /* 0x000fe400078e0019 */
[----:B------:R-:W-:Y:S01]  /*43460*/  IMAD.MOV.U32 R22, RZ, RZ, R26 ;  /* 0x000000ffff167224 */ /* 0x000fe200078e001a */
[----:B---3--:R-:W-:Y:S01]  /*43470*/  HMMA.16816.F32 R4, R4, R14, R8 ;  /* 0x0000000e0404723c */ /* 0x008fe20000001808 */
[----:B--2---:R-:W0:Y:S04]  /*43480*/  LDSM.16.MT88.4 R24, [R27+0x21e00] ;  /* 0x021e00001b18783b */ /* 0x004e280000004200 */
[----:B0-----:R-:W-:Y:S01]  /*43490*/  STL.64 [R1+0x17d0], R26 ;  /* 0x0017d01a01007387 */ /* 0x001fe20000100a00 */
[----:B------:R4:W-:Y:S02]  /*434a0*/  STL.64 [R1+0x17c8], R24 ;  /* 0x0017c81801007387 */ /* 0x0009e40000100a00 */
[----:B------:R-:W2:Y:S02]  /*434b0*/  LDL.LU.64 R8, [R1+0x1868] ;  /* 0x0018680001087983 */ /* 0x000ea40000300a00 */
[----:B------:R-:W2:Y:S02]  /*434c0*/  LDL.LU.64 R14, [R1+0x1860] ;  /* 0x00186000010e7983 */ /* 0x000ea40000300a00 */
[----:B----4-:R-:W-:-:S02]  /*434d0*/  IMAD.MOV.U32 R24, RZ, RZ, R13 ;  /* 0x000000ffff187224 */ /* 0x010fc400078e000d */
[----:B------:R-:W-:Y:S02]  /*434e0*/  IMAD.MOV.U32 R25, RZ, RZ, R12 ;  /* 0x000000ffff197224 */ /* 0x000fe400078e000c */
[----:B------:R-:W2:Y:S07]  /*434f0*/  LDL.LU.64 R12, [R1+0x1858] ;  /* 0x00185800010c7983 */ /* 0x000eae0000300a00 */
[----:B------:R0:W-:Y:S02]  /*43500*/  STL.64 [R1+0x30], R4 ;  /* 0x0000300401007387 */ /* 0x0001e40000100a00 */
[----:B------:R1:W-:Y:S01]  /*43510*/  STL.64 [R1+0x38], R6 ;  /* 0x0000380601007387 */ /* 0x0003e20000100a00 */
[----:B0-----:R-:W2:Y:S01]  /*43520*/  LDL.LU R4, [R1+0x10] ;  /* 0x0000100001047983 */ /* 0x001ea20000300800 */
[----:B------:R-:W2:Y:S02]  /*43530*/  LDL.LU R5, [R1+0x14] ;  /* 0x0000140001057983 */ /* 0x000ea40000300800 */
[----:B-1----:R-:W-:-:S02]  /*43540*/  IMAD.MOV.U32 R6, RZ, RZ, R3 ;  /* 0x000000ffff067224 */ /* 0x002fc400078e0003 */
[----:B------:R-:W-:-:S07]  /*43550*/  IMAD.MOV.U32 R7, RZ, RZ, R2 ;  /* 0x000000ffff077224 */ /* 0x000fce00078e0002 */
[----:B--2---:R-:W-:Y:S11]  /*43560*/  HMMA.16816.F32 R8, R12, R8, R4 ;  /* 0x000000080c08723c */ /* 0x004ff60000001804 */
[----:B------:R-:W-:Y:S11]  /*43570*/  @!UPT UIADD3 URZ, URZ, URZ, URZ ;  /* 0x0000003f3f3ff290 */ /* 0x000ff6000fffe03f */
[----:B------:R-:W-:Y:S02]  /*43580*/  @!UPT UIADD3 URZ, URZ, URZ, URZ ;  /* 0x0000003f3f3ff290 */ /* 0x000fe4000fffe03f */
[----:B------:R-:W-:Y:S02]  /*43590*/  IMAD.MOV.U32 R7, RZ, RZ, R8 ;  /* 0x000000ffff077224 */ /* 0x000fe400078e0008 */
[----:B------:R-:W-:Y:S02]  /*435a0*/  IMAD.MOV.U32 R6, RZ, RZ, R9 ;  /* 0x000000ffff067224 */ /* 0x000fe400078e0009 */
[----:B------:R-:W2:Y:S01]  /*435b0*/  LDL.LU.64 R8, [R1+0x1850] ;  /* 0x0018500001087983 */ /* 0x000ea20000300a00 */
[----:B------:R-:W-:Y:S02]  /*435c0*/  IMAD.MOV.U32 R2, RZ, RZ, R11 ;  /* 0x000000ffff027224 */ /* 0x000fe400078e000b */
[----:B------:R-:W-:-:S03]  /*435d0*/  IMAD.MOV.U32 R3, RZ, RZ, R10 ;  /* 0x000000ffff037224 */ /* 0x000fc600078e000a */
[----:B------:R-:W-:Y:S02]  /*435e0*/  STL [R1+0x1808], R2 ;  /* 0x0018080201007387 */ /* 0x000fe40000100800 */
[----:B------:R-:W-:Y:S02]  /*435f0*/  STL [R1+0x1804], R3 ;  /* 0x0018040301007387 */ /* 0x000fe40000100800 */
[----:B------:R-:W-:Y:S02]  /*43600*/  STL [R1+0x1800], R6 ;  /* 0x0018000601007387 */ /* 0x000fe40000100800 */
[----:B------:R-:W-:Y:S01]  /*43610*/  STL [R1+0x17fc], R7 ;  /* 0x0017fc0701007387 */ /* 0x000fe20000100800 */
[----:B------:R-:W3:Y:S01]  /*43620*/  LDL.LU R4, [R1+0xc0] ;  /* 0x0000c00001047983 */ /* 0x000ee20000300800 */
[----:B------:R-:W3:Y:S01]  /*43630*/  LDL.LU R5, [R1+0xc4] ;  /* 0x0000c40001057983 */ /* 0x000ee20000300800 */
[C---:B--2---:R-:W-:Y:S02]  /*43640*/  HMMA.16816.F32 R8, R12.reuse, R8, R16 ;  /* 0x000000080c08723c */ /* 0x044fe40000001810 */
[----:B------:R-:W2:Y:S01]  /*43650*/  LDL.LU.64 R18, [R1+0x1848] ;  /* 0x0018480001127983 */ /* 0x000ea20000300a00 */
[----:B------:R-:W2:Y:S11]  /*43660*/  LDL.LU.64 R16, [R1+0x1840] ;  /* 0x0018400001107983 */ /* 0x000eb60000300a00 */
[----:B------:R-:W-:Y:S09]  /*43670*/  @!UPT UIADD3 URZ, URZ, URZ, URZ ;  /* 0x0000003f3f3ff290 */ /* 0x000ff2000fffe03f */
[----:B------:R0:W-:Y:S01]  /*43680*/  STL [R1+0x10], R8 ;  /* 0x0000100801007387 */ /* 0x0001e20000100800 */
[----:B------:R-:W-:Y:S02]  /*43690*/  IMAD.MOV.U32 R28, RZ, RZ, R10 ;  /* 0x000000ffff1c7224 */ /* 0x000fe400078e000a */
[----:B------:R-:W-:Y:S02]  /*436a0*/  IMAD.MOV.U32 R29, RZ, RZ, R11 ;  /* 0x000000ffff1d7224 */ /* 0x000fe400078e000b */
[----:B------:R-:W-:Y:S01]  /*436b0*/  IMAD.MOV.U32 R0, RZ, RZ, R9 ;  /* 0x000000ffff007224 */ /* 0x000fe200078e0009 */
[----:B------:R-:W3:Y:S04]  /*436c0*/  LDL.LU.64 R10, [R1+0x1838] ;  /* 0x00183800010a7983 */ /* 0x000ee80000300a00 */
[----:B0-----:R-:W3:Y:S01]  /*436d0*/  LDL.LU.64 R8, [R1+0x1830] ;  /* 0x0018300001087983 */ /* 0x001ee20000300a00 */
[C---:B--2---:R-:W-:Y:S11]  /*436e0*/  HMMA.16816.F32 R16, R12.reuse, R24, R16 ;  /* 0x000000180c10723c */ /* 0x044ff60000001810 */
[----:B------:R-:W-:Y:S11]  /*436f0*/  @!UPT UIADD3 URZ, URZ, URZ, URZ ;  /* 0x0000003f3f3ff290 */ /* 0x000ff6000fffe03f */
[----:B------:R-:W-:Y:S01]  /*43700*/  @!UPT UIADD3 URZ, URZ, URZ, URZ ;  /* 0x0000003f3f3ff290 */ /* 0x000fe2000fffe03f */
[----:B------:R0:W-:Y:S01]  /*43710*/  STL.64 [R1+0x1788], R18 ;  /* 0x0017881201007387 */ /* 0x0001e20000100a00 */
[----:B------:R-:W-:Y:S03]  /*43720*/  STL.64 [R1+0x1780], R16 ;  /* 0x0017801001007387 */ /* 0x000fe60000100a00 */
[----:B0-----:R-:W2:Y:S01]  /*43730*/  LDL.LU R18, [R1+0xc8] ;  /* 0x0000c80001127983 */ /* 0x001ea20000300800 */
[----:B------:R-:W2:Y:S02]  /*43740*/  LDL.LU R19, [R1+0xcc] ;  /* 0x0000cc0001137983 */ /* 0x000ea40000300800 */
[----:B------:R-:W4:Y:S02]  /*43750*/  LDL.LU R24, [R1+0x70] ;  /* 0x0000700001187983 */ /* 0x000f240000300800 */
[----:B------:R-:W4:Y:S01]  /*43760*/  LDL.LU R25, [R1+0x74] ;  /* 0x0000740001197983 */ /* 0x000f220000300800 */
[----:B---3--:R-:W-:Y:S11]  /*43770*/  HMMA.16816.F32 R8, R12, R4, R8 ;  /* 0x000000040c08723c */ /* 0x008ff60000001808 */
[----:B------:R-:W-:Y:S11]  /*43780*/  @!UPT UIADD3 URZ, URZ, URZ, URZ ;  /* 0x0000003f3f3ff290 */ /* 0x000ff6000fffe03f */
[----:B------:R-:W-:Y:S02]  /*43790*/  @!UPT UIADD3 URZ, URZ, URZ, URZ ;  /* 0x0000003f3f3ff290 */ /* 0x000fe4000fffe03f */
[----:B------:R-:W-:Y:S02]  /*437a0*/  IMAD.MOV.U32 R2, RZ, RZ, R8 ;  /* 0x000000ffff027224 */ /* 0x000fe400078e0008 */
[----:B------:R-:W-:Y:S01]  /*437b0*/  IMAD.MOV.U32 R3, RZ, RZ, R9 ;  /* 0x000000ffff037224 */ /* 0x000fe200078e0009 */
[----:B----4-:R-:W-:Y:S01]  /*437c0*/  STL.64 [R1+0x17e0], R24 ;  /* 0x0017e01801007387 */ /* 0x010fe20000100a00 */
[----:B--2---:R0:W-:Y:S03]  /*437d0*/  STL.64 [R1+0x1798], R18 ;  /* 0x0017981201007387 */ /* 0x0041e60000100a00 */
[----:B0-----:R-:W2:Y:S01]  /*437e0*/  LDL.LU R18, [R1+0xd8] ;  /* 0x0000d80001127983 */ /* 0x001ea20000300800 */
[----:B------:R-:W2:Y:S02]  /*437f0*/  LDL.LU R19, [R1+0xdc] ;  /* 0x0000dc0001137983 */ /* 0x000ea40000300800 */
[----:B------:R-:W3:Y:S02]  /*43800*/  LDL.LU R8, [R1+0x80] ;  /* 0x0000800001087983 */ /* 0x000ee40000300800 */
[----:B------:R-:W3:Y:S02]  /*43810*/  LDL.LU R9, [R1+0x84] ;  /* 0x0000840001097983 */ /* 0x000ee40000300800 */
[----:B------:R-:W-:-:S02]  /*43820*/  IMAD.MOV.U32 R24, RZ, RZ, R20 ;  /* 0x000000ffff187224 */ /* 0x000fc400078e0014 */
[----:B------:R-:W-:Y:S02]  /*43830*/  IMAD.MOV.U32 R26, RZ, RZ, R22 ;  /* 0x000000ffff1a7224 */ /* 0x000fe400078e0016 */
[----:B------:R-:W-:Y:S02]  /*43840*/  IMAD.MOV.U32 R27, RZ, RZ, R23 ;  /* 0x000000ffff1b7224 */ /* 0x000fe400078e0017 */
[----:B------:R-:W-:Y:S02]  /*43850*/  IMAD.MOV.U32 R25, RZ, RZ, R21 ;  /* 0x000000ffff197224 */ /* 0x000fe400078e0015 */
[----:B------:R-:W-:Y:S02]  /*43860*/  IMAD.MOV.U32 R6, RZ, RZ, R10 ;  /* 0x000000ffff067224 */ /* 0x000fe400078e000a */
[----:B------:R-:W-:Y:S01]  /*43870*/  IMAD.MOV.U32 R7, RZ, RZ, R11 ;  /* 0x000000ffff077224 */ /* 0x000fe200078e000b */
[----:B---3--:R-:W-:Y:S01]  /*43880*/  STL.64 [R1+0x17e8], R8 ;  /* 0x0017e80801007387 */ /* 0x008fe20000100a00 */
[----:B------:R-:W3:Y:S02]  /*43890*/  LDL.LU R20, [R1+0x182c] ;  /* 0x00182c0001147983 */ /* 0x000ee40000300800 */
[----:B------:R-:W3:Y:S02]  /*438a0*/  LDL.LU R21, [R1+0x1828] ;  /* 0x0018280001157983 */ /* 0x000ee40000300800 */
[----:B------:R-:W3:Y:S01]  /*438b0*/  LDL.LU R22, [R1+0x1824] ;  /* 0x0018240001167983 */ /* 0x000ee20000300800 */
[----:B------:R-:W3:Y:S01]  /*438c0*/  LDL.LU R23, [R1+0x1820] ;  /* 0x0018200001177983 */ /* 0x000ee20000300800 */
[----:B------:R-:W-:Y:S02]  /*438d0*/  STL.64 [R1+0x1818], R26 ;  /* 0x0018181a01007387 */ /* 0x000fe40000100a00 */
[----:B------:R0:W-:Y:S02]  /*438e0*/  STL.64 [R1+0x1810], R24 ;  /* 0x0018101801007387 */ /* 0x0001e40000100a00 */
[----:B0-----:R-:W3:Y:S01]  /*438f0*/  LDL.LU R24, [R1+0xa0] ;  /* 0x0000a00001187983 */ /* 0x001ee20000300800 */
[----:B------:R-:W3:Y:S02]  /*43900*/  LDL.LU R25, [R1+0xa4] ;  /* 0x0000a40001197983 */ /* 0x000ee40000300800 */
[----:B------:R-:W4:Y:S02]  /*43910*/  LDL.LU R4, [R1+0x90] ;  /* 0x0000900001047983 */ /* 0x000f240000300800 */
[----:B------:R-:W4:Y:S01]  /*43920*/  LDL.LU R5, [R1+0x94] ;  /* 0x0000940001057983 */ /* 0x000f220000300800 */
[----:B------:R-:W4:Y:S01]  /*43930*/  LDL.LU R8, [R1+0x40] ;  /* 0x0000400001087983 */ /* 0x000f220000300800 */
[----:B------:R-:W4:Y:S02]  /*43940*/  LDL.LU R9, [R1+0x44] ;  /* 0x0000440001097983 */ /* 0x000f240000300800 */
[----:B------:R-:W4:Y:S02]  /*43950*/  LDL.LU R10, [R1+0x48] ;  /* 0x00004800010a7983 */ /* 0x000f240000300800 */
[----:B------:R-:W4:Y:S01]  /*43960*/  LDL.LU R11, [R1+0x4c] ;  /* 0x00004c00010b7983 */ /* 0x000f220000300800 */
[----:B--2---:R0:W-:Y:S04]  /*43970*/  STL.64 [R1+0x17b0], R18 ;  /* 0x0017b01201007387 */ /* 0x0041e80000100a00 */
[----:B0-----:R-:W2:Y:S01]  /*43980*/  LDL.LU R18, [R1+0xe8] ;  /* 0x0000e80001127983 */ /* 0x001ea20000300800 */
[----:B------:R-:W2:Y:S01]  /*43990*/  LDL.LU R19, [R1+0xec] ;  /* 0x0000ec0001137983 */ /* 0x000ea20000300800 */
[----:B---3--:R-:W-:Y:S02]  /*439a0*/  HMMA.16816.F32 R20, R12, R24, R20 ;  /* 0x000000180c14723c */ /* 0x008fe40000001814 */
[----:B--2---:R0:W-:Y:S01]  /*439b0*/  STL.64 [R1+0x17d8], R18 ;  /* 0x0017d81201007387 */ /* 0x0041e20000100a00 */
[----:B------:R-:W2:Y:S02]  /*439c0*/  LDL.LU R16, [R1+0x30] ;  /* 0x0000300001107983 */ /* 0x000ea40000300800 */
[----:B------:R-:W2:Y:S01]  /*439d0*/  LDL.LU R17, [R1+0x34] ;  /* 0x0000340001117983 */ /* 0x000ea20000300800 */
[----:B0-----:R-:W2:Y:S01]  /*439e0*/  LDL.LU R18, [R1+0x38] ;  /* 0x0000380001127983 */ /* 0x001ea20000300800 */
[----:B------:R-:W2:Y:S02]  /*439f0*/  LDL.LU R19, [R1+0x3c] ;  /* 0x00003c0001137983 */ /* 0x000ea40000300800 */
[----:B------:R-:W3:Y:S02]  /*43a00*/  LDL.LU.64 R26, [R1+0x1818] ;  /* 0x00181800011a7983 */ /* 0x000ee40000300a00 */
[----:B------:R-:W3:Y:S11]  /*43a10*/  LDL.LU.64 R24, [R1+0x1810] ;  /* 0x0018100001187983 */ /* 0x000ef60000300a00 */
[----:B------:R-:W-:Y:S01]  /*43a20*/  @!UPT UIADD3 URZ, URZ, URZ, URZ ;  /* 0x0000003f3f3ff290 */ /* 0x000fe2000fffe03f */
[----:B------:R0:W-:Y:S01]  /*43a30*/  STL.64 [R1+0x1778], R22 ;  /* 0x0017781601007387 */ /* 0x0001e20000100a00 */
[----:B------:R1:W-:Y:S03]  /*43a40*/  STL.64 [R1+0x1770], R20 ;  /* 0x0017701401007387 */ /* 0x0003e60000100a00 */
[----:B0-----:R-:W2:Y:S01]  /*43a50*/  LDL.LU R22, [R1+0xb8] ;  /* 0x0000b80001167983 */ /* 0x001ea20000300800 */
[----:B------:R-:W2:Y:S02]  /*43a60*/  LDL.LU R23, [R1+0xbc] ;  /* 0x0000bc0001177983 */ /* 0x000ea40000300800 */
[----:B-1----:R-:W-:Y:S02]  /*43a70*/  IMAD.MOV.U32 R20, RZ, RZ, R2 ;  /* 0x000000ffff147224 */ /* 0x002fe400078e0002 */
[----:B------:R-:W-:Y:S01]  /*43a80*/  IMAD.MOV.U32 R21, RZ, RZ, R3 ;  /* 0x000000ffff157224 */ /* 0x000fe200078e0003 */
[----:B--2---:R0:W-:Y:S01]  /*43a90*/  STL.64 [R1+0x1790], R22 ;  /* 0x0017901601007387 */ /* 0x0041e20000100a00 */
[----:B------:R-:W2:Y:S02]  /*43aa0*/  LDL.LU R2, [R1+0x1808] ;  /* 0x0018080001027983 */ /* 0x000ea40000300800 */
[----:B------:R-:W2:Y:S02]  /*43ab0*/  LDL.LU R3, [R1+0x1804] ;  /* 0x0018040001037983 */ /* 0x000ea40000300800 */
[----:B0-----:R-:W-:-:S02]  /*43ac0*/  IMAD.MOV.U32 R22, RZ, RZ, R6 ;  /* 0x000000ffff167224 */ /* 0x001fc400078e0006 */
[----:B------:R-:W-:Y:S01]  /*43ad0*/  IMAD.MOV.U32 R23, RZ, RZ, R7 ;  /* 0x000000ffff177224 */ /* 0x000fe200078e0007 */
[----:B------:R-:W2:Y:S01]  /*43ae0*/  LDL.LU R6, [R1+0x1800] ;  /* 0x0018000001067983 */ /* 0x000ea20000300800 */
[----:B------:R-:W2:Y:S03]  /*43af0*/  LDL.LU R7, [R1+0x17fc] ;  /* 0x0017fc0001077983 */ /* 0x000ea60000300800 */
[----:B------:R-:W-:Y:S01]  /*43b00*/  STL.64 [R1+0x17a8], R22 ;  /* 0x0017a81601007387 */ /* 0x000fe20000100a00 */
[----:B------:R0:W-:Y:S03]  /*43b10*/  STL.64 [R1+0x17a0], R20 ;  /* 0x0017a01401007387 */ /* 0x0001e60000100a00 */
[----:B0-----:R-:W2:Y:S01]  /*43b20*/  LDL.LU R20, [R1+0x10] ;  /* 0x0000100001147983 */ /* 0x001ea20000300800 */
[----:B------:R-:W-:-:S02]  /*43b30*/  IMAD.MOV.U32 R22, RZ, RZ, R28 ;  /* 0x000000ffff167224 */ /* 0x000fc400078e001c */
[----:B------:R-:W-:Y:S02]  /*43b40*/  IMAD.MOV.U32 R23, RZ, RZ, R29 ;  /* 0x000000ffff177224 */ /* 0x000fe400078e001d */
[----:B------:R-:W-:Y:S02]  /*43b50*/  IMAD.MOV.U32 R21, RZ, RZ, R0 ;  /* 0x000000ffff157224 */ /* 0x000fe400078e0000 */
[----:B------:R-:W3:Y:S01]  /*43b60*/  LDL.LU R0, [R1+0x17f8] ;  /* 0x0017f80001007983 */ /* 0x000ee20000300800 */
[----:B------:R-:W3:Y:S02]  /*43b70*/  LDL.LU R28, [R1+0x17f4] ;  /* 0x0017f400011c7983 */ /* 0x000ee40000300800 */
[----:B------:R-:W3:Y:S02]  /*43b80*/  LDL.LU R29, [R1+0x17f0] ;  /* 0x0017f000011d7983 */ /* 0x000ee40000300800 */
[----:B------:R-:W-:Y:S01]  /*43b90*/  STL.64 [R1+0x17c0], R22 ;  /* 0x0017c01601007387 */ /* 0x000fe20000100a00 */
[----:B--2---:R0:W-:Y:S02]  /*43ba0*/  STL.64 [R1+0x17b8], R20 ;  /* 0x0017b81401007387 */ /* 0x0041e40000100a00 */
[----:B0-----:R-:W-:-:S02]  /*43bb0*/  IMAD.MOV.U32 R20, RZ, RZ, R7 ;  /* 0x000000ffff147224 */ /* 0x001fc400078e0007 */
[----:B------:R-:W-:Y:S02]  /*43bc0*/  IMAD.MOV.U32 R21, RZ, RZ, R6 ;  /* 0x000000ffff157224 */ /* 0x000fe400078e0006 */
[C---:B----4-:R-:W-:Y:S01]  /*43bd0*/  HMMA.16816.F32 R4, R12.reuse, R4, R8 ;  /* 0x000000040c04723c */ /* 0x050fe20000001808 */
[----:B------:R-:W3:Y:S07]  /*43be0*/  LDL.LU.64 R8, [R1+0x17e8] ;  /* 0x0017e80001087983 */ /* 0x000eee0000300a00 */
[----:B---3--:R-:W-:Y:S01]  /*43bf0*/  HMMA.16816.F32 R8, R12, R8, R24 ;  /* 0x000000080c08723c */ /* 0x008fe20000001818 */
[----:B------:R-:W2:Y:S01]  /*43c00*/  LDL.LU.64 R24, [R1+0x17e0] ;  /* 0x0017e00001187983 */ /* 0x000ea20000300a00 */
[----:B------:R-:W-:-:S02]  /*43c10*/  IMAD.MOV.U32 R22, RZ, RZ, R3 ;  /* 0x000000ffff167224 */ /* 0x000fc400078e0003 */
[----:B------:R-:W-:-:S04]  /*43c20*/  IMAD.MOV.U32 R23, RZ, RZ, R2 ;  /* 0x000000ffff177224 */ /* 0x000fc800078e0002 */
[----:B--2---:R-:W-:Y:S01]  /*43c30*/  HMMA.16816.F32 R12, R12, R24, R16 ;  /* 0x000000180c0c723c */ /* 0x004fe20000001810 */
[----:B------:R-:W2:Y:S01]  /*43c40*/  LDL.LU.64 R18, [R1+0x17d8] ;  /* 0x0017d80001127983 */ /* 0x000ea20000300a00 */
[----:B------:R-:W2:Y:S02]  /*43c50*/  LDL.LU.64 R26, [R1+0x17d0] ;  /* 0x0017d000011a7983 */ /* 0x000ea40000300a00 */
[----:B------:R-:W2:Y:S04]  /*43c60*/  LDL.LU.64 R24, [R1+0x17c8] ;  /* 0x0017c80001187983 */ /* 0x000ea80000300a00 */
[----:B--2---:R-:W-:Y:S01]  /*43c70*/  HMMA.16816.F32 R16, R24, R18, R20 ;  /* 0x000000121810723c */ /* 0x004fe20000001814 */
[----:B------:R-:W2:Y:S01]  /*43c80*/  LDL.LU.64 R22, [R1+0x17c0] ;  /* 0x0017c00001167983 */ /* 0x000ea20000300a00 */
[----:B------:R-:W2:Y:S11]  /*43c90*/  LDL.LU.64 R20, [R1+0x17b8] ;  /* 0x0017b80001147983 */ /* 0x000eb60000300a00 */
[----:B------:R-:W-:Y:S10]  /*43ca0*/  @!UPT UIADD3 URZ, URZ, URZ, URZ ;  /* 0x0000003f3f3ff290 */ /* 0x000ff4000fffe03f */
[----:B------:R-:W-:Y:S01]  /*43cb0*/  STL.64 [R1+0x3a0], R16 ;  /* 0x0003a01001007387 */ /* 0x000fe20000100a00 */
[----:B------:R0:W-:Y:S03]  /*43cc0*/  STL.64 [R1+0x3a8], R18 ;  /* 0x0003a81201007387 */ /* 0x0001e60000100a00 */
[----:B0-----:R-:W2:Y:S01]  /*43cd0*/  LDL.LU.64 R18, [R1+0x17b0] ;  /* 0x0017b00001127983 */ /* 0x001ea20000300a00 */
[----:B------:R-:W-:-:S05]  /*43ce0*/  IMAD.MOV.U32 R2, RZ, RZ, R16 ;  /* 0x000000ffff027224 */ /* 0x000fca00078e0010 */
[----:B------:R-:W-:Y:S01]  /*43cf0*/  STL [R1+0x173c], R2 ;  /* 0x00173c0201007387 */ /* 0x000fe20000100800 */
[----:B--2---:R-:W-:Y:S03]  /*43d00*/  HMMA.16816.F32 R16, R24, R18, R20 ;  /* 0x000000121810723c */ /* 0x004fe60000001814 */
[----:B------:R-:W2:Y:S01]  /*43d10*/  LDL.LU.64 R22, [R1+0x17a8] ;  /* 0x0017a80001167983 */ /* 0x000ea20000300a00 */
[----:B------:R-:W2:Y:S11]  /*43d20*/  LDL.LU.64 R20, [R1+0x17a0] ;  /* 0x0017a00001147983 */ /* 0x000eb60000300a00 */
[----:B------:R-:W-:Y:S08]  /*43d30*/  @!UPT UIADD3 URZ, URZ, URZ, URZ ;  /* 0x0000003f3f3ff290 */ /* 0x000ff0000fffe03f */
[----:B------:R-:W-:Y:S01]  /*43d40*/  STL.64 [R1+0x390], R16 ;  /* 0x0003901001007387 */ /* 0x000fe20000100a00 */
[----:B------:R0:W-:Y:S03]  /*43d50*/  STL.64 [R1+0x398], R18 ;  /* 0x0003981201007387 */ /* 0x0001e60000100a00 */
[----:B0-----:R-:W2:Y:S01]  /*43d60*/  LDL.LU.64 R18, [R1+0x1798] ;  /* 0x0017980001127983 */ /* 0x001ea20000300a00 */
[----:B------:R-:W-:-:S05]  /*43d70*/  IMAD.MOV.U32 R3, RZ, RZ, R16 ;  /* 0x000000ffff037224 */ /* 0x000fca00078e0010 */
[----:B------:R-:W-:Y:S01]  /*43d80*/  STL [R1+0x1740], R3 ;  /* 0x0017400301007387 */ /* 0x000fe20000100800 */
[C---:B--2---:R-:W-:Y:S03]  /*43d90*/  HMMA.16816.F32 R16, R24.reuse, R18, R20 ;  /* 0x000000121810723c */ /* 0x044fe60000001814 */
[----:B------:R-:W2:Y:S11]  /*43da0*/  LDL.LU.64 R22, [R1+0x1790] ;  /* 0x0017900001167983 */ /* 0x000eb60000300a00 */
[----:B------:R-:W-:Y:S09]  /*43db0*/  @!UPT UIADD3 URZ, URZ, URZ, URZ ;  /* 0x0000003f3f3ff290 */ /* 0x000ff2000fffe03f */
[----:B------:R-:W-:Y:S01]  /*43dc0*/  STL.64 [R1+0x380], R16 ;  /* 0x0003801001007387 */ /* 0x000fe20000100a00 */
[----:B------:R0:W-:Y:S03]  /*43dd0*/  STL.64 [R1+0x388], R18 ;  /* 0x0003881201007387 */ /* 0x0001e60000100a00 */
[----:B0-----:R-:W2:Y:S01]  /*43de0*/  LDL.LU.64 R18, [R1+0x1788] ;  /* 0x0017880001127983 */ /* 0x001ea20000300a00 */
[----:B------:R-:W2:Y:S02]  /*43df0*/  LDL.LU.64 R16, [R1+0x1780] ;  /* 0x0017800001107983 */ /* 0x000ea40000300a00 */
[C---:B--2---:R-:W-:Y:S01]  /*43e00*/  HMMA.16816.F32 R16, R24.reuse, R22, R16 ;  /* 0x000000161810723c */ /* 0x044fe20000001810 */
[----:B------:R-:W2:Y:S01]  /*43e10*/  LDL.LU.64 R22, [R1+0x1778] ;  /* 0x0017780001167983 */ /* 0x000ea20000300a00 */
[----:B------:R-:W2:Y:S11]  /*43e20*/  LDL.LU.64 R20, [R1+0x1770] ;  /* 0x0017700001147983 */ /* 0x000eb60000300a00 */
[----:B------:R-:W-:Y:S10]  /*43e30*/  @!UPT UIADD3 URZ, URZ, URZ, URZ ;  /* 0x0000003f3f3ff290 */ /* 0x000ff4000fffe03f */
[----:B------:R-:W-:Y:S01]  /*43e40*/  STL.64 [R1+0x370], R16 ;  /* 0x0003701001007387 */ /* 0x000fe20000100a00 */
[----:B------:R0:W-:Y:S02]  /*43e50*/  STL.64 [R1+0x378], R18 ;  /* 0x0003781201007387 */ /* 0x0001e40000100a00 */
[----:B------:R-:W-:Y:S01]  /*43e60*/  STL [R1+0x1744], R16 ;  /* 0x0017441001007387 */ /* 0x000fe20000100800 */
[----:B0-----:R-:W2:Y:S01]  /*43e70*/  LDL.LU R18, [R1+0xa8] ;  /* 0x0000a80001127983 */ /* 0x001ea20000300800 */
[----:B------:R-:W2:Y:S02]  /*43e80*/  LDL.LU R19, [R1+0xac] ;  /* 0x0000ac0001137983 */ /* 0x000ea40000300800 */
[----:B--2---:R-:W-:Y:S11]  /*43e90*/  HMMA.16816.F32 R20, R24, R18, R20 ;  /* 0x000000121814723c */ /* 0x004ff60000001814 */
[----:B------:R-:W-:Y:S11]  /*43ea0*/  @!UPT UIADD3 URZ, URZ, URZ, URZ ;  /* 0x0000003f3f3ff290 */ /* 0x000ff6000fffe03f */
[----:B------:R-:W-:Y:S01]  /*43eb0*/  @!UPT UIADD3 URZ, URZ, URZ, URZ ;  /* 0x0000003f3f3ff290 */ /* 0x000fe2000fffe03f */
[----:B------:R-:W-:Y:S01]  /*43ec0*/  STL.64 [R1+0x360], R20 ;  /* 0x0003601401007387 */ /* 0x000fe20000100a00 */
[----:B------:R0:W-:Y:S03]  /*43ed0*/  STL.64 [R1+0x368], R22 ;  /* 0x0003681601007387 */ /* 0x0001e60000100a00 */
[----:B0-----:R-:W2:Y:S01]  /*43ee0*/  LDL.LU R22, [R1+0x98] ;  /* 0x0000980001167983 */ /* 0x001ea20000300800 */
[----:B------:R-:W-:Y:S02]  /*43ef0*/  IMAD.MOV.U32 R23, RZ, RZ, R29 ;  /* 0x000000ffff177224 */ /* 0x000fe400078e001d */
[----:B------:R-:W-:Y:S02]  /*43f00*/  IMAD.MOV.U32 R18, RZ, RZ, R20 ;  /* 0x000000ffff127224 */ /* 0x000fe400078e0014 */
[----:B------:R-:W-:-:S03]  /*43f10*/  IMAD.MOV.U32 R19, RZ, RZ, R0 ;  /* 0x000000ffff137224 */ /* 0x000fc600078e0000 */
[----:B------:R0:W-:Y:S02]  /*43f20*/  STL [R1+0x1748], R18 ;  /* 0x0017481201007387 */ /* 0x0001e40000100800 */
[----:B0-----:R-:W-:-:S07]  /*43f30*/  IMAD.MOV.U32 R18, RZ, RZ, R28 ;  /* 0x000000ffff127224 */ /* 0x001fce00078e001c */
[C---:B------:R-:W-:Y:S11]  /*43f40*/  HMMA.16816.F32 R16, R24.reuse, R18, R8 ;  /* 0x000000121810723c */ /* 0x040ff60000001808 */
[----:B------:R-:W-:Y:S11]  /*43f50*/  @!UPT UIADD3 URZ, URZ, URZ, URZ ;  /* 0x0000003f3f3ff290 */ /* 0x000ff6000fffe03f */
[----:B------:R-:W-:Y:S02]  /*43f60*/  @!UPT UIADD3 URZ, URZ, URZ, URZ ;  /* 0x0000003f3f3ff290 */ /* 0x000fe4000fffe03f */
[----:B------:R-:W-:Y:S01]  /*43f70*/  IMAD.MOV.U32 R11, RZ, RZ, R18 ;  /* 0x000000ffff0b7224 */ /* 0x000fe200078e0012 */
[----:B--2---:R-:W-:Y:S11]  /*43f80*/  HMMA.16816.F32 R4, R24, R22, R4 ;  /* 0x000000161804723c */ /* 0x004ff60000001804 */
[----:B------:R-:W-:Y:S11]  /*43f90*/  @!UPT UIADD3 URZ, URZ, URZ, URZ ;  /* 0x0000003f3f3ff290 */ /* 0x000ff6000fffe03f */
[----:B------:R-:W-:Y:S02]  /*43fa0*/  @!UPT UIADD3 URZ, URZ, URZ, URZ ;  /* 0x0000003f3f3ff290 */ /* 0x000fe4000fffe03f */
[----:B------:R-:W-:Y:S01]  /*43fb0*/  IMAD.MOV.U32 R20, RZ, RZ, R4 ;  /* 0x000000ffff147224 */ /* 0x000fe200078e0004 */
[----:B------:R-:W-:Y:S01]  /*43fc0*/  STL.64 [R1+0xb0], R4 ;  /* 0x0000b00401007387 */ /* 0x000fe20000100a00 */
[----:B------:R0:W-:Y:S02]  /*43fd0*/  STL.64 [R1+0xb8], R6 ;  /* 0x0000b80601007387 */ /* 0x0001e40000100a00 */
[----:B------:R-:W2:Y:S01]  /*43fe0*/  LDL.LU R0, [R1+0x1568] ;  /* 0x0015680001007983 */ /* 0x000ea20000300800 */
[----:B------:R-:W-:Y:S01]  /*43ff0*/  STL [R1+0x174c], R20 ;  /* 0x00174c1401007387 */ /* 0x000fe20000100800 */
[----:B------:R1:W-:Y:S02]  /*44000*/  STL.64 [R1+0xa0], R16 ;  /* 0x0000a01001007387 */ /* 0x0003e40000100a00 */
[----:B------:R3:W-:Y:S02]  /*44010*/  STL.64 [R1+0xa8], R18 ;  /* 0x0000a81201007387 */ /* 0x0007e40000100a00 */
[----:B------:R-:W4:Y:S01]  /*44020*/  LDL.LU R29, [R1+0x604] ;  /* 0x00060400011d7983 */ /* 0x000f220000300800 */
[----:B------:R-:W2:Y:S01]  /*44030*/  LDL.LU R28, [R1+0x1558] ;  /* 0x00155800011c7983 */ /* 0x000ea20000300800 */
[----:B------:R-:W2:Y:S02]  /*44040*/  LDL.LU R23, [R1+0x1554] ;  /* 0x0015540001177983 */ /* 0x000ea40000300800 */
[----:B0-----:R-:W-:-:S02]  /*44050*/  IMAD.MOV.U32 R7, RZ, RZ, R17 ;  /* 0x000000ffff077224 */ /* 0x001fc400078e0011 */
[----:B-1----:R-:W2:Y:S01]  /*44060*/  LDL.LU R17, [R1+0x1564] ;  /* 0x0015640001117983 */ /* 0x002ea20000300800 */
[----:B---3--:R-:W3:Y:S02]  /*44070*/  LDL.LU R18, [R1+0x154c] ;  /* 0x00154c0001127983 */ /* 0x008ee40000300800 */
[----:B------:R0:W-:Y:S02]  /*44080*/  STL [R1+0x1754], R11 ;  /* 0x0017540b01007387 */ /* 0x0001e40000100800 */
[----:B------:R-:W2:Y:S01]  /*44090*/  LDL.LU R10, [R1+0x78] ;  /* 0x00007800010a7983 */ /* 0x000ea20000300800 */
[----:B0-----:R-:W2:Y:S01]  /*440a0*/  LDL.LU R11, [R1+0x7c] ;  /* 0x00007c00010b7983 */ /* 0x001ea20000300800 */
[----:B------:R-:W-:-:S05]  /*440b0*/  IMAD.MOV.U32 R4, RZ, RZ, R19 ;  /* 0x000000ffff047224 */ /* 0x000fca00078e0013 */
[----:B------:R-:W-:Y:S01]  /*440c0*/  STL [R1+0x1750], R4 ;  /* 0x0017500401007387 */ /* 0x000fe20000100800 */
[----:B------:R-:W-:-:S05]  /*440d0*/  IMAD.MOV.U32 R3, RZ, RZ, 0xff ;  /* 0x000000ffff037424 */ /* 0x000fca00078e00ff */
[----:B------:R-:W-:-:S04]  /*440e0*/  IADD3 R3, R3, c[0x0][0x180], RZ ;  /* 0x0000600003037a10 */ /* 0x000fc80007ffe0ff */
[----:B------:R-:W-:Y:S01]  /*440f0*/  SHF.R.S32.HI R2, RZ, 0x1f, R3 ;  /* 0x0000001fff027819 */ /* 0x000fe20000011403 */
[----:B------:R-:W-:-:S03]  /*44100*/  UIADD3 UR4, UR4, 0x1, URZ ;  /* 0x0000000104047890 */ /* 0x000fc6000fffe03f */
[----:B------:R-:W-:Y:S01]  /*44110*/  LEA.HI R2, R2, R3, RZ, 0x8 ;  /* 0x0000000302027211 */ /* 0x000fe200078f40ff */
[----:B------:R-:W-:-:S03]  /*44120*/  IMAD.MOV.U32 R19, RZ, RZ, R16 ;  /* 0x000000ffff137224 */ /* 0x000fc600078e0010 */
[----:B------:R-:W-:-:S04]  /*44130*/  SHF.R.S32.HI R2, RZ, 0x8, R2 ;  /* 0x00000008ff027819 */ /* 0x000fc80000011402 */
[----:B------:R-:W-:Y:S01]  /*44140*/  ISETP.NE.U32.AND P0, PT, R2, UR4, PT ;  /* 0x0000000402007c0c */ /* 0x000fe2000bf05070 */
[----:B--2---:R-:W-:Y:S11]  /*44150*/  HMMA.16816.F32 R12, R24, R10, R12 ;  /* 0x0000000a180c723c */ /* 0x004ff6000000180c */
[----:B------:R-:W-:Y:S11]  /*44160*/  @!UPT UIADD3 URZ, URZ, URZ, URZ ;  /* 0x0000003f3f3ff290 */ /* 0x000ff6000fffe03f */
[----:B------:R-:W-:Y:S01]  /*44170*/  @!UPT UIADD3 URZ, URZ, URZ, URZ ;  /* 0x0000003f3f3ff290 */ /* 0x000fe2000fffe03f */
[----:B------:R0:W-:Y:S01]  /*44180*/  STL.64 [R1+0x30], R12 ;  /* 0x0000300c01007387 */ /* 0x0001e20000100a00 */
[----:B------:R1:W-:Y:S02]  /*44190*/  STL.64 [R1+0x38], R14 ;  /* 0x0000380e01007387 */ /* 0x0003e40000100a00 */
[----:B------:R-:W2:Y:S02]  /*441a0*/  LDL.LU R25, [R1+0x1560] ;  /* 0x0015600001197983 */ /* 0x000ea40000300800 */
[----:B------:R-:W2:Y:S02]  /*441b0*/  LDL.LU R26, [R1+0x155c] ;  /* 0x00155c00011a7983 */ /* 0x000ea40000300800 */
[----:B------:R-:W-:Y:S01]  /*441c0*/  IMAD.MOV.U32 R21, RZ, RZ, R12 ;  /* 0x000000ffff157224 */ /* 0x000fe200078e000c */
[----:B------:R-:W2:Y:S01]  /*441d0*/  LDL.LU R27, [R1+0x5f8] ;  /* 0x0005f800011b7983 */ /* 0x000ea20000300800 */
[----:B------:R-:W-:Y:S02]  /*441e0*/  IMAD.MOV.U32 R24, RZ, RZ, R13 ;  /* 0x000000ffff187224 */ /* 0x000fe400078e000d */
[----:B------:R-:W-:Y:S01]  /*441f0*/  IMAD.MOV.U32 R5, RZ, RZ, R15 ;  /* 0x000000ffff057224 */ /* 0x000fe200078e000f */
[----:B0-----:R-:W2:Y:S01]  /*44200*/  LDL.LU R12, [R1+0x1544] ;  /* 0x00154400010c7983 */ /* 0x001ea20000300800 */
[----:B------:R-:W2:Y:S02]  /*44210*/  LDL.LU R13, [R1+0x600] ;  /* 0x00060000010d7983 */ /* 0x000ea40000300800 */
[----:B-1----:R-:W2:Y:S02]  /*44220*/  LDL.LU R14, [R1+0x153c] ;  /* 0x00153c00010e7983 */ /* 0x002ea40000300800 */
[----:B------:R-:W2:Y:S01]  /*44230*/  LDL.LU R15, [R1+0x5fc] ;  /* 0x0005fc00010f7983 */ /* 0x000ea20000300800 */
[----:B------:R-:W2:Y:S01]  /*44240*/  LDL.LU R4, [R1+0x1534] ;  /* 0x0015340001047983 */ /* 0x000ea20000300800 */
[----:B------:R-:W2:Y:S02]  /*44250*/  LDL.LU R11, [R1+0x5f4] ;  /* 0x0005f400010b7983 */ /* 0x000ea40000300800 */
[----:B------:R-:W2:Y:S02]  /*44260*/  LDL.LU R8, [R1+0x152c] ;  /* 0x00152c0001087983 */ /* 0x000ea40000300800 */
[----:B------:R-:W2:Y:S01]  /*44270*/  LDL.LU R9, [R1+0x1550] ;  /* 0x0015500001097983 */ /* 0x000ea20000300800 */
[----:B------:R-:W2:Y:S01]  /*44280*/  LDL.LU R10, [R1+0x1524] ;  /* 0x00152400010a7983 */ /* 0x000ea20000300800 */
[----:B------:R-:W2:Y:S02]  /*44290*/  LDL.LU R20, [R1+0x1548] ;  /* 0x0015480001147983 */ /* 0x000ea40000300800 */
[----:B------:R-:W2:Y:S01]  /*442a0*/  LDL.LU R22, [R1+0x151c] ;  /* 0x00151c0001167983 */ /* 0x000ea20000300800 */
[----:B------:R-:W-:Y:S01]  /*442b0*/  IADD3 R0, P2, R0, UR10, RZ ;  /* 0x0000000a00007c10 */ /* 0x000fe2000ff5e0ff */
[----:B------:R-:W2:Y:S01]  /*442c0*/  LDL.LU R16, [R1+0x1540] ;  /* 0x0015400001107983 */ /* 0x000ea20000300800 */
[----:B------:R-:W2:Y:S02]  /*442d0*/  LDL.LU R6, [R1+0x1514] ;  /* 0x0015140001067983 */ /* 0x000ea40000300800 */
[----:B------:R-:W2:Y:S01]  /*442e0*/  LDL.LU R3, [R1+0x1538] ;  /* 0x0015380001037983 */ /* 0x000ea20000300800 */
[----:B----4-:R-:W-:Y:S01]  /*442f0*/  IADD3 R29, P3, R29, UR10, RZ ;  /* 0x0000000a1d1d7c10 */ /* 0x010fe2000ff7e0ff */
[----:B------:R0:W-:Y:S01]  /*44300*/  STL [R1+0x1568], R0 ;  /* 0x0015680001007387 */ /* 0x0001e20000100800 */
[----:B------:R-:W4:Y:S03]  /*44310*/  LDL.LU R2, [R1+0x150c] ;  /* 0x00150c0001027983 */ /* 0x000f260000300800 */
[----:B0-----:R-:W4:Y:S01]  /*44320*/  LDL.LU R0, [R1+0x1530] ;  /* 0x0015300001007983 */ /* 0x001f220000300800 */
[----:B------:R0:W-:Y:S03]  /*44330*/  STL [R1+0x604], R29 ;  /* 0x0006041d01007387 */ /* 0x0001e60000100800 */
[----:B0-----:R-:W4:Y:S01]  /*44340*/  LDL.LU R29, [R1+0x1504] ;  /* 0x00150400011d7983 */ /* 0x001f220000300800 */
[----:B------:R-:W-:-:S02]  /*44350*/  IADD3 R28, P6, R28, UR10, RZ ;  /* 0x0000000a1c1c7c10 */ /* 0x000fc4000ffde0ff */
[----:B------:R-:W-:Y:S02]  /*44360*/  IADD3 R23, P1, R23, UR10, RZ ;  /* 0x0000000a17177c10 */ /* 0x000fe4000ff3e0ff */
[----:B------:R-:W-:Y:S01]  /*44370*/  IADD3.X R17, R17, UR5, RZ, P2, !PT ;  /* 0x0000000511117c10 */ /* 0x000fe200097fe4ff */
[----:B------:R0:W-:Y:S01]  /*44380*/  STL [R1+0x1558], R28 ;  /* 0x0015581c01007387 */ /* 0x0001e20000100800 */
[----:B---3--:R-:W-:Y:S02]  /*44390*/  IADD3 R18, P2, R18, UR10, RZ ;  /* 0x0000000a12127c10 */ /* 0x008fe4000ff5e0ff */
[----:B--2---:R-:W-:Y:S02]  /*443a0*/  IADD3 R25, P4, R25, UR10, RZ ;  /* 0x0000000a19197c10 */ /* 0x004fe4000ff9e0ff */
[----:B------:R-:W-:-:S03]  /*443b0*/  IADD3 R26, P5, R26, UR10, RZ ;  /* 0x0000000a1a1a7c10 */ /* 0x000fc6000ffbe0ff */
[----:B------:R-:W-:Y:S01]  /*443c0*/  STL [R1+0x1560], R25 ;  /* 0x0015601901007387 */ /* 0x000fe20000100800 */
[----:B0-----:R-:W2:Y:S02]  /*443d0*/  LDL.LU R28, [R1+0x1528] ;  /* 0x00152800011c7983 */ /* 0x001ea40000300800 */
[----:B------:R-:W-:Y:S02]  /*443e0*/  STL [R1+0x155c], R26 ;  /* 0x00155c1a01007387 */ /* 0x000fe40000100800 */
[----:B------:R0:W-:Y:S01]  /*443f0*/  STL [R1+0x1554], R23 ;  /* 0x0015541701007387 */ /* 0x0001e20000100800 */
[----:B------:R-:W-:Y:S01]  /*44400*/  IADD3.X R27, R27, UR5, RZ, P3, !PT ;  /* 0x000000051b1b7c10 */ /* 0x000fe20009ffe4ff */
[----:B------:R-:W-:Y:S01]  /*44410*/  IADD3 R12, P3, R12, UR10, RZ ;  /* 0x0000000a0c0c7c10 */ /* 0x000fe2000ff7e0ff */
[----:B------:R-:W-:Y:S01]  /*44420*/  IADD3.X R13, R13, UR5, RZ, P4, !PT ;  /* 0x000000050d0d7c10 */ /* 0x000fe2000a7fe4ff */
[----:B------:R-:W-:Y:S01]  /*44430*/  IADD3 R14, P4, R14, UR10, RZ ;  /* 0x0000000a0e0e7c10 */ /* 0x000fe2000ff9e0ff */
[----:B------:R-:W-:Y:S01]  /*44440*/  IADD3.X R15, R15, UR5, RZ, P5, !PT ;  /* 0x000000050f0f7c10 */ /* 0x000fe2000affe4ff */
[----:B0-----:R-:W3:Y:S01]  /*44450*/  LDL.LU R23, [R1+0x14fc] ;  /* 0x0014fc0001177983 */ /* 0x001ee20000300800 */
[----:B------:R0:W-:Y:S01]  /*44460*/  STL [R1+0x1564], R17 ;  /* 0x0015641101007387 */ /* 0x0001e20000100800 */
[----:B------:R-:W-:-:S02]  /*44470*/  IADD3 R4, P5, R4, UR10, RZ ;  /* 0x0000000a04047c10 */ /* 0x000fc4000ffbe0ff */
[----:B------:R-:W-:Y:S01]  /*44480*/  IADD3.X R11, R11, UR5, RZ, P6, !PT ;  /* 0x000000050b0b7c10 */ /* 0x000fe2000b7fe4ff */
[----:B------:R-:W-:Y:S01]  /*44490*/  IADD3 R8, P6, R8, UR10, RZ ;  /* 0x0000000a08087c10 */ /* 0x000fe2000ffde0ff */
[----:B0-----:R-:W3:Y:S01]  /*444a0*/  LDL.LU R17, [R1+0x1520] ;  /* 0x0015200001117983 */ /* 0x001ee20000300800 */
[----:B------:R0:W-:Y:S01]  /*444b0*/  STL [R1+0x154c], R18 ;  /* 0x00154c1201007387 */ /* 0x0001e20000100800 */
[----:B------:R-:W-:Y:S02]  /*444c0*/  IADD3.X R9, R9, UR5, RZ, P1, !PT ;  /* 0x0000000509097c10 */ /* 0x000fe40008ffe4ff */
[----:B------:R-:W-:Y:S01]  /*444d0*/  IADD3.X R20, R20, UR5, RZ, P2, !PT ;  /* 0x0000000514147c10 */ /* 0x000fe200097fe4ff */
[----:B------:R-:W-:Y:S01]  /*444e0*/  IADD3 R22, P2, R22, UR10, RZ ;  /* 0x0000000a16167c10 */ /* 0x000fe2000ff5e0ff */
[----:B------:R-:W-:Y:S01]  /*444f0*/  IADD3 R10, P1, R10, UR10, RZ ;  /* 0x0000000a0a0a7c10 */ /* 0x000fe2000ff3e0ff */
[----:B0-----:R-:W3:Y:S01]  /*44500*/  LDL.LU R18, [R1+0x14f4] ;  /* 0x0014f40001127983 */ /* 0x001ee20000300800 */
        /* <DEDUP_REMOVED lines=8> */
[----:B------:R-:W-:Y:S01]  /*44590*/  STL [R1+0x1550], R9 ;  /* 0x0015500901007387 */ /* 0x000fe20000100800 */
[----:B------:R-:W-:Y:S01]  /*445a0*/  IADD3.X R16, R16, UR5, RZ, P3, !PT ;  /* 0x0000000510107c10 */ /* 0x000fe20009ffe4ff */
[----:B------:R0:W-:Y:S01]  /*445b0*/  STL [R1+0x151c], R22 ;  /* 0x00151c1601007387 */ /* 0x0001e20000100800 */
[----:B------:R-:W-:Y:S01]  /*445c0*/  STL [R1+0x1524], R10 ;  /* 0x0015240a01007387 */ /* 0x000fe20000100800 */
[----:B------:R-:W-:-:S02]  /*445d0*/  IADD3.X R3, R3, UR5, RZ, P4, !PT ;  /* 0x0000000503037c10 */ /* 0x000fc4000a7fe4ff */
[----:B------:R-:W-:Y:S02]  /*445e0*/  IADD3 R6, P3, R6, UR10, RZ ;  /* 0x0000000a06067c10 */ /* 0x000fe4000ff7e0ff */
[----:B----4-:R-:W-:Y:S01]  /*445f0*/  IADD3.X R0, R0, UR5, RZ, P5, !PT ;  /* 0x0000000500007c10 */ /* 0x010fe2000affe4ff */
[----:B------:R-:W-:Y:S01]  /*44600*/  IADD3 R2, P4, R2, UR10, RZ ;  /* 0x0000000a02027c10 */ /* 0x000fe2000ff9e0ff */
[----:B0-----:R-:W4:Y:S01]  /*44610*/  LDL.LU R22, [R1+0x1518] ;  /* 0x0015180001167983 */ /* 0x001f220000300800 */
[----:B------:R-:W-:Y:S02]  /*44620*/  STL [R1+0x1548], R20 ;  /* 0x0015481401007387 */ /* 0x000fe40000100800 */
[----:B------:R0:W-:Y:S01]  /*44630*/  STL [R1+0x1540], R16 ;  /* 0x0015401001007387 */ /* 0x0001e20000100800 */
[----:B------:R-:W-:Y:S01]  /*44640*/  IADD3 R29, P5, R29, UR10, RZ ;  /* 0x0000000a1d1d7c10 */ /* 0x000fe2000ffbe0ff */
[----:B0-----:R-:W4:Y:S01]  /*44650*/  LDL.LU R16, [R1+0x14ec] ;  /* 0x0014ec0001107983 */ /* 0x001f220000300800 */
[----:B------:R0:W-:Y:S03]  /*44660*/  STL [R1+0x1538], R3 ;  /* 0x0015380301007387 */ /* 0x0001e60000100800 */
[----:B0-----:R-:W4:Y:S01]  /*44670*/  LDL.LU R3, [R1+0x1510] ;  /* 0x0015100001037983 */ /* 0x001f220000300800 */
[----:B------:R-:W-:Y:S02]  /*44680*/  STL [R1+0x1514], R6 ;  /* 0x0015140601007387 */ /* 0x000fe40000100800 */
[----:B------:R0:W-:Y:S02]  /*44690*/  STL [R1+0x1530], R0 ;  /* 0x0015300001007387 */ /* 0x0001e40000100800 */
[----:B------:R-:W-:Y:S01]  /*446a0*/  STL [R1+0x150c], R2 ;  /* 0x00150c0201007387 */ /* 0x000fe20000100800 */
[----:B0-----:R-:W4:Y:S01]  /*446b0*/  LDL.LU R0, [R1+0x14e4] ;  /* 0x0014e40001007983 */ /* 0x001f220000300800 */
[----:B------:R0:W-:Y:S03]  /*446c0*/  STL [R1+0x1504], R29 ;  /* 0x0015041d01007387 */ /* 0x0001e60000100800 */
[----:B0-----:R-:W4:Y:S01]  /*446d0*/  LDL.LU R29, [R1+0x1508] ;  /* 0x00150800011d7983 */ /* 0x001f220000300800 */
[----:B------:R-:W4:Y:S01]  /*446e0*/  LDL.LU R2, [R1+0x14dc] ;  /* 0x0014dc0001027983 */ /* 0x000f220000300800 */
[----:B--2---:R-:W-:-:S05]  /*446f0*/  IADD3.X R28, R28, UR5, RZ, P6, !PT ;  /* 0x000000051c1c7c10 */ /* 0x004fca000b7fe4ff */
[----:B------:R0:W-:Y:S01]  /*44700*/  STL [R1+0x1528], R28 ;  /* 0x0015281c01007387 */ /* 0x0001e20000100800 */
[----:B---3--:R-:W-:-:S03]  /*44710*/  IADD3 R23, P6, R23, UR10, RZ ;  /* 0x0000000a17177c10 */ /* 0x008fc6000ffde0ff */
[----:B0-----:R-:W2:Y:S04]  /*44720*/  LDL.LU R28, [R1+0x1500] ;  /* 0x00150000011c7983 */ /* 0x001ea80000300800 */
[----:B------:R0:W-:Y:S01]  /*44730*/  STL [R1+0x14fc], R23 ;  /* 0x0014fc1701007387 */ /* 0x0001e20000100800 */
[----:B------:R-:W-:-:S03]  /*44740*/  IADD3.X R17, R17, UR5, RZ, P1, !PT ;  /* 0x0000000511117c10 */ /* 0x000fc60008ffe4ff */
[----:B0-----:R-:W3:Y:S02]  /*44750*/  LDL.LU R23, [R1+0x14d4] ;  /* 0x0014d40001177983 */ /* 0x001ee40000300800 */
[----:B------:R0:W-:Y:S01]  /*44760*/  STL [R1+0x1520], R17 ;  /* 0x0015201101007387 */ /* 0x0001e20000100800 */
[----:B------:R-:W-:Y:S01]  /*44770*/  IADD3 R18, P1, R18, UR10, RZ ;  /* 0x0000000a12127c10 */ /* 0x000fe2000ff3e0ff */
[----:B0-----:R-:W3:Y:S01]  /*44780*/  LDL.LU R17, [R1+0x14f8] ;  /* 0x0014f80001117983 */ /* 0x001ee20000300800 */
[----:B------:R-:W3:Y:S02]  /*44790*/  LDL.LU R25, [R1+0x14cc] ;  /* 0x0014cc0001197983 */ /* 0x000ee40000300800 */
[----:B------:R-:W3:Y:S02]  /*447a0*/  LDL.LU R26, [R1+0x14f0] ;  /* 0x0014f000011a7983 */ /* 0x000ee40000300800 */
[----:B------:R-:W3:Y:S01]  /*447b0*/  LDL.LU R27, [R1+0x14c4] ;  /* 0x0014c400011b7983 */ /* 0x000ee20000300800 */
[----:B------:R0:W-:Y:S01]  /*447c0*/  STL [R1+0x14f4], R18 ;  /* 0x0014f41201007387 */ /* 0x0001e20000100800 */
        /* <DEDUP_REMOVED lines=9> */
[----:B0-----:R-:W3:Y:S02]  /*44860*/  LDL.LU R18, [R1+0x14c0] ;  /* 0x0014c00001127983 */ /* 0x001ee40000300800 */
[----:B------:R-:W3:Y:S01]  /*44870*/  LDL.LU R20, [R1+0x1494] ;  /* 0x0014940001147983 */ /* 0x000ee20000300800 */
[----:B----4-:R-:W-:-:S05]  /*44880*/  IADD3.X R22, R22, UR5, RZ, P2, !PT ;  /* 0x0000000516167c10 */ /* 0x010fca00097fe4ff */
[----:B------:R0:W-:Y:S01]  /*44890*/  STL [R1+0x1518], R22 ;  /* 0x0015181601007387 */ /* 0x0001e20000100800 */
[----:B------:R-:W-:-:S03]  /*448a0*/  IADD3 R16, P2, R16, UR10, RZ ;  /* 0x0000000a10107c10 */ /* 0x000fc6000ff5e0ff */
[----:B0-----:R-:W4:Y:S02]  /*448b0*/  LDL.LU R22, [R1+0x14b8] ;  /* 0x0014b80001167983 */ /* 0x001f240000300800 */
[----:B------:R0:W-:Y:S02]  /*448c0*/  STL [R1+0x14ec], R16 ;  /* 0x0014ec1001007387 */ /* 0x0001e40000100800 */
[----:B------:R-:W4:Y:S01]  /*448d0*/  LDL.LU R6, [R1+0x148c] ;  /* 0x00148c0001067983 */ /* 0x000f220000300800 */
[----:B------:R-:W-:Y:S01]  /*448e0*/  IADD3.X R3, R3, UR5, RZ, P3, !PT ;  /* 0x0000000503037c10 */ /* 0x000fe20009ffe4ff */
[----:B0-----:R-:W4:Y:S04]  /*448f0*/  LDL.LU R16, [R1+0x14b0] ;  /* 0x0014b00001107983 */ /* 0x001f280000300800 */
[----:B------:R0:W-:Y:S01]  /*44900*/  STL [R1+0x1510], R3 ;  /* 0x0015100301007387 */ /* 0x0001e20000100800 */
[----:B------:R-:W-:Y:S01]  /*44910*/  IADD3 R0, P3, R0, UR10, RZ ;  /* 0x0000000a00007c10 */ /* 0x000fe2000ff7e0ff */
[----:B0-----:R-:W4:Y:S04]  /*44920*/  LDL.LU R3, [R1+0x1484] ;  /* 0x0014840001037983 */ /* 0x001f280000300800 */
[----:B------:R0:W-:Y:S01]  /*44930*/  STL [R1+0x14e4], R0 ;  /* 0x0014e40001007387 */ /* 0x0001e20000100800 */
[----:B------:R-:W-:Y:S01]  /*44940*/  IADD3.X R29, R29, UR5, RZ, P4, !PT ;  /* 0x000000051d1d7c10 */ /* 0x000fe2000a7fe4ff */
[----:B0-----:R-:W4:Y:S04]  /*44950*/  LDL.LU R0, [R1+0x1768] ;  /* 0x0017680001007983 */ /* 0x001f280000300800 */
[----:B------:R0:W-:Y:S02]  /*44960*/  STL [R1+0x1508], R29 ;  /* 0x0015081d01007387 */ /* 0x0001e40000100800 */
[----:B0-----:R-:W4:Y:S01]  /*44970*/  LDL.LU R29, [R1+0x1764] ;  /* 0x00176400011d7983 */ /* 0x001f220000300800 */
[----:B------:R-:W-:-:S05]  /*44980*/  IADD3 R2, P4, R2, UR10, RZ ;  /* 0x0000000a02027c10 */ /* 0x000fca000ff9e0ff */
[----:B------:R0:W-:Y:S04]  /*44990*/  STL [R1+0x14dc], R2 ;  /* 0x0014dc0201007387 */ /* 0x0001e80000100800 */
[----:B0-----:R-:W4:Y:S01]  /*449a0*/  LDL.LU R2, [R1+0x147c] ;  /* 0x00147c0001027983 */ /* 0x001f220000300800 */
[----:B--2---:R-:W-:-:S05]  /*449b0*/  IADD3.X R28, R28, UR5, RZ, P5, !PT ;  /* 0x000000051c1c7c10 */ /* 0x004fca000affe4ff */
[----:B------:R0:W-:Y:S01]  /*449c0*/  STL [R1+0x1500], R28 ;  /* 0x0015001c01007387 */ /* 0x0001e20000100800 */
[----:B---3--:R-:W-:-:S03]  /*449d0*/  IADD3 R23, P5, R23, UR10, RZ ;  /* 0x0000000a17177c10 */ /* 0x008fc6000ffbe0ff */
[----:B0-----:R-:W2:Y:S04]  /*449e0*/  LDL.LU R28, [R1+0x14a0] ;  /* 0x0014a000011c7983 */ /* 0x001ea80000300800 */
[----:B------:R0:W-:Y:S01]  /*449f0*/  STL [R1+0x14d4], R23 ;  /* 0x0014d41701007387 */ /* 0x0001e20000100800 */
[----:B------:R-:W-:Y:S01]  /*44a00*/  IADD3.X R17, R17, UR5, RZ, P6, !PT ;  /* 0x0000000511117c10 */ /* 0x000fe2000b7fe4ff */
[----:B------:R-:W-:Y:S01]  /*44a10*/  IADD3 R25, P6, R25, UR10, RZ ;  /* 0x0000000a19197c10 */ /* 0x000fe2000ffde0ff */
[----:B------:R-:W-:Y:S01]  /*44a20*/  IADD3.X R26, R26, UR5, RZ, P1, !PT ;  /* 0x000000051a1a7c10 */ /* 0x000fe20008ffe4ff */
[----:B------:R-:W-:Y:S01]  /*44a30*/  IADD3 R27, P1, R27, UR10, RZ ;  /* 0x0000000a1b1b7c10 */ /* 0x000fe2000ff3e0ff */
[----:B0-----:R-:W3:Y:S01]  /*44a40*/  LDL.LU R23, [R1+0x1474] ;  /* 0x0014740001177983 */ /* 0x001ee20000300800 */
[----:B------:R0:W-:Y:S01]  /*44a50*/  STL [R1+0x14f8], R17 ;  /* 0x0014f81101007387 */ /* 0x0001e20000100800 */
[----:B------:R-:W-:Y:S01]  /*44a60*/  IADD3.X R12, R12, UR5, RZ, P2, !PT ;  /* 0x000000050c0c7c10 */ /* 0x000fe200097fe4ff */
[----:B------:R-:W-:Y:S01]  /*44a70*/  IADD3 R13, P2, R13, UR10, RZ ;  /* 0x0000000a0d0d7c10 */ /* 0x000fe2000ff5e0ff */
[----:B------:R-:W-:Y:S01]  /*44a80*/  IADD3.X R14, R14, UR5, RZ, P3, !PT ;  /* 0x000000050e0e7c10 */ /* 0x000fe20009ffe4ff */
[----:B------:R-:W-:Y:S01]  /*44a90*/  IADD3 R15, P3, R15, UR10, RZ ;  /* 0x0000000a0f0f7c10 */ /* 0x000fe2000ff7e0ff */
[----:B------:R-:W-:Y:S01]  /*44aa0*/  IADD3.X R4, R4, UR5, RZ, P4, !PT ;  /* 0x0000000504047c10 */ /* 0x000fe2000a7fe4ff */
[----:B------:R-:W-:Y:S01]  /*44ab0*/  IADD3 R11, P4, R11, UR10, RZ ;  /* 0x0000000a0b0b7c10 */ /* 0x000fe2000ff9e0ff */
[----:B0-----:R-:W3:Y:S01]  /*44ac0*/  LDL.LU R17, [R1+0x1498] ;  /* 0x0014980001117983 */ /* 0x001ee20000300800 */
[----:B------:R-:W-:Y:S02]  /*44ad0*/  STL [R1+0x14cc], R25 ;  /* 0x0014cc1901007387 */ /* 0x000fe40000100800 */
[----:B------:R-:W-:Y:S02]  /*44ae0*/  STL [R1+0x14f0], R26 ;  /* 0x0014f01a01007387 */ /* 0x000fe40000100800 */
[----:B------:R-:W-:Y:S01]  /*44af0*/  STL [R1+0x14c4], R27 ;  /* 0x0014c41b01007387 */ /* 0x000fe20000100800 */
[----:B------:R-:W-:Y:S01]  /*44b00*/  STL [R1+0x14e8], R12 ;  /* 0x0014e80c01007387 */ /* 0x000fe20000100800 */
[----:B------:R-:W-:Y:S01]  /*44b10*/  STL [R1+0x14bc], R13 ;  /* 0x0014bc0d01007387 */ /* 0x000fe20000100800 */
[----:B------:R-:W-:-:S02]  /*44b20*/  IADD3.X R8, R8, UR5, RZ, P5, !PT ;  /* 0x0000000508087c10 */ /* 0x000fc4000affe4ff */
[----:B------:R-:W-:Y:S01]  /*44b30*/  IADD3.X R10, R10, UR5, RZ, P6, !PT ;  /* 0x000000050a0a7c10 */ /* 0x000fe2000b7fe4ff */
[----:B------:R-:W-:Y:S01]  /*44b40*/  STL [R1+0x14e0], R14 ;  /* 0x0014e00e01007387 */ /* 0x000fe20000100800 */
[----:B------:R-:W-:Y:S01]  /*44b50*/  STL [R1+0x14b4], R15 ;  /* 0x0014b40f01007387 */ /* 0x000fe20000100800 */
[----:B------:R-:W-:Y:S01]  /*44b60*/  IADD3 R9, P5, R9, UR10, RZ ;  /* 0x0000000a09097c10 */ /* 0x000fe2000ffbe0ff */
[----:B------:R-:W-:Y:S01]  /*44b70*/  STL [R1+0x14d8], R4 ;  /* 0x0014d80401007387 */ /* 0x000fe20000100800 */
[----:B------:R-:W-:Y:S01]  /*44b80*/  STL [R1+0x14ac], R11 ;  /* 0x0014ac0b01007387 */ /* 0x000fe20000100800 */
[----:B------:R-:W-:Y:S01]  /*44b90*/  STL [R1+0x14d0], R8 ;  /* 0x0014d00801007387 */ /* 0x000fe20000100800 */
[----:B----4-:R-:W-:-:S05]  /*44ba0*/  IADD3 R29, P6, R29, UR10, RZ ;  /* 0x0000000a1d1d7c10 */ /* 0x010fca000ffde0ff */
[----:B------:R0:W-:Y:S01]  /*44bb0*/  STL [R1+0x149c], R29 ;  /* 0x00149c1d01007387 */ /* 0x0001e20000100800 */
[----:B------:R-:W-:Y:S03]  /*44bc0*/  STL [R1+0x14a4], R9 ;  /* 0x0014a40901007387 */ /* 0x000fe60000100800 */
[----:B0-----:R-:W4:Y:S01]  /*44bd0*/  LDL.LU R29, [R1+0x1760] ;  /* 0x00176000011d7983 */ /* 0x001f220000300800 */
[----:B------:R-:W-:Y:S02]  /*44be0*/  IADD3.X R18, R18, UR5, RZ, P1, !PT ;  /* 0x0000000512127c10 */ /* 0x000fe40008ffe4ff */
[----:B------:R-:W-:Y:S01]  /*44bf0*/  IADD3.X R22, R22, UR5, RZ, P2, !PT ;  /* 0x0000000516167c10 */ /* 0x000fe200097fe4ff */
[----:B------:R-:W-:Y:S01]  /*44c00*/  STL [R1+0x14c8], R10 ;  /* 0x0014c80a01007387 */ /* 0x000fe20000100800 */
[----:B------:R-:W-:Y:S02]  /*44c10*/  IADD3 R20, P1, R20, UR10, RZ ;  /* 0x0000000a14147c10 */ /* 0x000fe4000ff3e0ff */
[----:B------:R-:W-:Y:S01]  /*44c20*/  IADD3.X R16, R16, UR5, RZ, P3, !PT ;  /* 0x0000000510107c10 */ /* 0x000fe20009ffe4ff */
[----:B------:R0:W-:Y:S01]  /*44c30*/  STL [R1+0x14c0], R18 ;  /* 0x0014c01201007387 */ /* 0x0001e20000100800 */
[----:B------:R-:W-:-:S03]  /*44c40*/  IADD3 R6, P2, R6, UR10, RZ ;  /* 0x0000000a06067c10 */ /* 0x000fc6000ff5e0ff */
[----:B0-----:R-:W4:Y:S01]  /*44c50*/  LDL.LU R18, [R1+0x1490] ;  /* 0x0014900001127983 */ /* 0x001f220000300800 */
[----:B------:R0:W-:Y:S03]  /*44c60*/  STL [R1+0x14b8], R22 ;  /* 0x0014b81601007387 */ /* 0x0001e60000100800 */
[----:B0-----:R-:W4:Y:S01]  /*44c70*/  LDL.LU R22, [R1+0x1464] ;  /* 0x0014640001167983 */ /* 0x001f220000300800 */
[----:B------:R-:W-:Y:S02]  /*44c80*/  STL [R1+0x1494], R20 ;  /* 0x0014941401007387 */ /* 0x000fe40000100800 */
[----:B------:R0:W-:Y:S02]  /*44c90*/  STL [R1+0x14b0], R16 ;  /* 0x0014b01001007387 */ /* 0x0001e40000100800 */
[----:B------:R-:W-:Y:S01]  /*44ca0*/  STL [R1+0x148c], R6 ;  /* 0x00148c0601007387 */ /* 0x000fe20000100800 */
[----:B0-----:R-:W4:Y:S01]  /*44cb0*/  LDL.LU R16, [R1+0x145c] ;  /* 0x00145c0001107983 */ /* 0x001f220000300800 */
[----:B------:R-:W-:-:S02]  /*44cc0*/  IADD3 R3, P3, R3, UR10, RZ ;  /* 0x0000000a03037c10 */ /* 0x000fc4000ff7e0ff */
[----:B--2---:R-:W-:Y:S02]  /*44cd0*/  IADD3.X R28, R28, UR5, RZ, P5, !PT ;  /* 0x000000051c1c7c10 */ /* 0x004fe4000affe4ff */
[----:B---3--:R-:W-:Y:S02]  /*44ce0*/  IADD3.X R17, R17, UR5, RZ, P6, !PT ;  /* 0x0000000511117c10 */ /* 0x008fe4000b7fe4ff */
[----:B----4-:R-:W-:-:S05]  /*44cf0*/  IADD3.X R29, R29, UR5, RZ, P4, !PT ;  /* 0x000000051d1d7c10 */ /* 0x010fca000a7fe4ff */
[----:B------:R0:W-:Y:S02]  /*44d00*/  STL [R1+0x14a8], R29 ;  /* 0x0014a81d01007387 */ /* 0x0001e40000100800 */
[----:B0-----:R-:W-:-:S04]  /*44d10*/  IMAD.MOV.U32 R29, RZ, RZ, c[0x0][0x18c] ;  /* 0x00006300ff1d7624 */ /* 0x001fc800078e00ff */
[----:B------:R-:W-:-:S04]  /*44d20*/  IMAD.SHL.U32 R29, R29, 0x100, RZ ;  /* 0x000001001d1d7824 */ /* 0x000fc800078e00ff */
[----:B------:R-:W-:Y:S01]  /*44d30*/  IMAD.SHL.U32 R29, R29, 0x2, RZ ;  /* 0x000000021d1d7824 */ /* 0x000fe200078e00ff */
[----:B------:R0:W-:Y:S04]  /*44d40*/  STL [R1+0x1484], R3 ;  /* 0x0014840301007387 */ /* 0x0001e80000100800 */
[-C--:B------:R-:W-:Y:S02]  /*44d50*/  IADD3 R2, P4, R2, R29.reuse, RZ ;  /* 0x0000001d02027210 */ /* 0x080fe40007f9e0ff */
[-C--:B------:R-:W-:Y:S02]  /*44d60*/  IADD3 R23, P5, R23, R29.reuse, RZ ;  /* 0x0000001d17177210 */ /* 0x080fe40007fbe0ff */
[-C--:B------:R-:W-:Y:S01]  /*44d70*/  IADD3 R0, P6, R0, R29.reuse, RZ ;  /* 0x0000001d00007210 */ /* 0x080fe20007fde0ff */
[----:B0-----:R-:W2:Y:S01]  /*44d80*/  LDL.LU R3, [R1+0x1480] ;  /* 0x0014800001037983 */ /* 0x001ea20000300800 */
[----:B------:R0:W-:Y:S03]  /*44d90*/  STL [R1+0x147c], R2 ;  /* 0x00147c0201007387 */ /* 0x0001e60000100800 */
[----:B0-----:R-:W3:Y:S01]  /*44da0*/  LDL.LU R2, [R1+0x1454] ;  /* 0x0014540001027983 */ /* 0x001ee20000300800 */
[----:B------:R0:W-:Y:S03]  /*44db0*/  STL [R1+0x14a0], R28 ;  /* 0x0014a01c01007387 */ /* 0x0001e60000100800 */
[----:B0-----:R-:W4:Y:S01]  /*44dc0*/  LDL.LU R28, [R1+0x1478] ;  /* 0x00147800011c7983 */ /* 0x001f220000300800 */
[----:B------:R0:W-:Y:S03]  /*44dd0*/  STL [R1+0x1474], R23 ;  /* 0x0014741701007387 */ /* 0x0001e60000100800 */
[----:B0-----:R-:W2:Y:S01]  /*44de0*/  LDL.LU R23, [R1+0x144c] ;  /* 0x00144c0001177983 */ /* 0x001ea20000300800 */
[----:B------:R0:W-:Y:S03]  /*44df0*/  STL [R1+0x1498], R17 ;  /* 0x0014981101007387 */ /* 0x0001e60000100800 */
[----:B0-----:R-:W2:Y:S01]  /*44e00*/  LDL.LU R17, [R1+0x1470] ;  /* 0x0014700001117983 */ /* 0x001ea20000300800 */
[----:B------:R0:W-:Y:S03]  /*44e10*/  STL [R1+0x146c], R0 ;  /* 0x00146c0001007387 */ /* 0x0001e60000100800 */
[----:B0-----:R-:W2:Y:S01]  /*44e20*/  LDL.LU R0, [R1+0x175c] ;  /* 0x00175c0001007983 */ /* 0x001ea20000300800 */
        /* <DEDUP_REMOVED lines=10> */
[----:B------:R-:W-:Y:S01]  /*44ed0*/  IADD3.X R18, R18, UR5, RZ, P1, !PT ;  /* 0x0000000512127c10 */ /* 0x000fe20008ffe4ff */
[----:B------:R-:W3:Y:S01]  /*44ee0*/  LDL.LU R9, [R1+0x141c] ;  /* 0x00141c0001097983 */ /* 0x000ee20000300800 */
[----:B------:R-:W3:Y:S02]  /*44ef0*/  LDL.LU R20, [R1+0x1440] ;  /* 0x0014400001147983 */ /* 0x000ee40000300800 */
[----:B------:R-:W3:Y:S01]  /*44f00*/  LDL.LU R10, [R1+0x1414] ;  /* 0x00141400010a7983 */ /* 0x000ee20000300800 */
[----:B------:R-:W-:Y:S01]  /*44f10*/  IADD3 R22, P1, R22, R29, RZ ;  /* 0x0000001d16167210 */ /* 0x000fe20007f3e0ff */
[----:B------:R-:W3:Y:S01]  /*44f20*/  LDL.LU R6, [R1+0x1438] ;  /* 0x0014380001067983 */ /* 0x000ee20000300800 */
[----:B------:R0:W-:Y:S03]  /*44f30*/  STL [R1+0x1490], R18 ;  /* 0x0014901201007387 */ /* 0x0001e60000100800 */
[----:B0-----:R-:W4:Y:S01]  /*44f40*/  LDL.LU R18, [R1+0x140c] ;  /* 0x00140c0001127983 */ /* 0x001f220000300800 */
[----:B--2---:R-:W-:-:S05]  /*44f50*/  IADD3.X R0, R0, UR5, RZ, P2, !PT ;  /* 0x0000000500007c10 */ /* 0x004fca00097fe4ff */
[----:B------:R0:W-:Y:S01]  /*44f60*/  STL [R1+0x1488], R0 ;  /* 0x0014880001007387 */ /* 0x0001e20000100800 */
[----:B------:R1:W-:Y:S03]  /*44f70*/  STL [R1+0x1464], R22 ;  /* 0x0014641601007387 */ /* 0x0003e60000100800 */
[----:B0-----:R-:W4:Y:S01]  /*44f80*/  LDL.LU R0, [R1+0x1758] ;  /* 0x0017580001007983 */ /* 0x001f220000300800 */
[----:B------:R-:W-:Y:S01]  /*44f90*/  IADD3 R16, P2, R16, R29, RZ ;  /* 0x0000001d10107210 */ /* 0x000fe20007f5e0ff */
[----:B-1----:R-:W2:Y:S01]  /*44fa0*/  LDL.LU R22, [R1+0x1430] ;  /* 0x0014300001167983 */ /* 0x002ea20000300800 */
[----:B------:R-:W-:-:S03]  /*44fb0*/  IADD3.X R3, R3, UR5, RZ, P3, !PT ;  /* 0x0000000503037c10 */ /* 0x000fc60009ffe4ff */
[----:B------:R0:W-:Y:S01]  /*44fc0*/  STL [R1+0x145c], R16 ;  /* 0x00145c1001007387 */ /* 0x0001e20000100800 */
[----:B---3--:R-:W-:-:S03]  /*44fd0*/  IADD3 R2, P3, R2, R29, RZ ;  /* 0x0000001d02027210 */ /* 0x008fc60007f7e0ff */
[----:B0-----:R-:W3:Y:S01]  /*44fe0*/  LDL.LU R16, [R1+0x1404] ;  /* 0x0014040001107983 */ /* 0x001ee20000300800 */
[----:B------:R0:W-:Y:S03]  /*44ff0*/  STL [R1+0x1480], R3 ;  /* 0x0014800301007387 */ /* 0x0001e60000100800 */
[----:B0-----:R-:W2:Y:S01]  /*45000*/  LDL.LU R3, [R1+0x1428] ;  /* 0x0014280001037983 */ /* 0x001ea20000300800 */
[----:B------:R0:W-:Y:S03]  /*45010*/  STL [R1+0x1454], R2 ;  /* 0x0014540201007387 */ /* 0x0001e60000100800 */
[----:B0-----:R-:W2:Y:S01]  /*45020*/  LDL.LU R2, [R1+0x13fc] ;  /* 0x0013fc0001027983 */ /* 0x001ea20000300800 */
[----:B----4-:R-:W-:Y:S01]  /*45030*/  IMAD.X R28, R28, 0x1, R0, P4 ;  /* 0x000000011c1c7824 */ /* 0x010fe200020e0600 */
[----:B------:R-:W-:-:S04]  /*45040*/  IADD3 R23, P4, R23, R29, RZ ;  /* 0x0000001d17177210 */ /* 0x000fc80007f9e0ff */
[----:B------:R0:W-:Y:S01]  /*45050*/  STL [R1+0x1478], R28 ;  /* 0x0014781c01007387 */ /* 0x0001e20000100800 */
[----:B------:R-:W-:-:S03]  /*45060*/  IMAD.X R17, R17, 0x1, R0, P5 ;  /* 0x0000000111117824 */ /* 0x000fc600028e0600 */
[----:B0-----:R-:W4:Y:S01]  /*45070*/  LDL.LU R28, [R1+0x1420] ;  /* 0x00142000011c7983 */ /* 0x001f220000300800 */
[----:B------:R0:W-:Y:S03]  /*45080*/  STL [R1+0x144c], R23 ;  /* 0x00144c1701007387 */ /* 0x0001e60000100800 */
[----:B0-----:R-:W4:Y:S01]  /*45090*/  LDL.LU R23, [R1+0x13f4] ;  /* 0x0013f40001177983 */ /* 0x001f220000300800 */
[----:B------:R0:W-:Y:S03]  /*450a0*/  STL [R1+0x1470], R17 ;  /* 0x0014701101007387 */ /* 0x0001e60000100800 */
[----:B0-----:R-:W4:Y:S01]  /*450b0*/  LDL.LU R17, [R1+0x1418] ;  /* 0x0014180001117983 */ /* 0x001f220000300800 */
[-C--:B------:R-:W-:Y:S01]  /*450c0*/  IADD3 R25, P5, R25, R29.reuse, RZ ;  /* 0x0000001d19197210 */ /* 0x080fe20007fbe0ff */
[--C-:B------:R-:W-:Y:S01]  /*450d0*/  IMAD.X R26, R26, 0x1, R0.reuse, P6 ;  /* 0x000000011a1a7824 */ /* 0x100fe200030e0600 */
[-C--:B------:R-:W-:Y:S01]  /*450e0*/  IADD3 R27, P6, R27, R29.reuse, RZ ;  /* 0x0000001d1b1b7210 */ /* 0x080fe20007fde0ff */
[--C-:B------:R-:W-:Y:S01]  /*450f0*/  IMAD.X R12, R12, 0x1, R0.reuse, P1 ;  /* 0x000000010c0c7824 */ /* 0x100fe200008e0600 */
[----:B------:R-:W-:Y:S01]  /*45100*/  IADD3 R13, P1, R13, R29, RZ ;  /* 0x0000001d0d0d7210 */ /* 0x000fe20007f3e0ff */
[----:B------:R-:W-:Y:S01]  /*45110*/  STL [R1+0x1444], R25 ;  /* 0x0014441901007387 */ /* 0x000fe20000100800 */
[----:B------:R-:W-:-:S02]  /*45120*/  IMAD.X R14, R14, 0x1, R0, P2 ;  /* 0x000000010e0e7824 */ /* 0x000fc400010e0600 */
[----:B------:R-:W-:Y:S01]  /*45130*/  STL [R1+0x1468], R26 ;  /* 0x0014681a01007387 */ /* 0x000fe20000100800 */
[-C--:B------:R-:W-:Y:S01]  /*45140*/  IADD3 R15, P2, R15, R29.reuse, RZ ;  /* 0x0000001d0f0f7210 */ /* 0x080fe20007f5e0ff */
[----:B------:R-:W-:Y:S01]  /*45150*/  STL [R1+0x143c], R27 ;  /* 0x00143c1b01007387 */ /* 0x000fe20000100800 */
[--C-:B------:R-:W-:Y:S02]  /*45160*/  IMAD.X R4, R4, 0x1, R0.reuse, P3 ;  /* 0x0000000104047824 */ /* 0x100fe400018e0600 */
[----:B------:R-:W-:Y:S01]  /*45170*/  STL [R1+0x1460], R12 ;  /* 0x0014600c01007387 */ /* 0x000fe20000100800 */
[-C--:B------:R-:W-:Y:S01]  /*45180*/  IADD3 R11, P3, R11, R29.reuse, RZ ;  /* 0x0000001d0b0b7210 */ /* 0x080fe20007f7e0ff */
[----:B------:R-:W-:Y:S01]  /*45190*/  STL [R1+0x1434], R13 ;  /* 0x0014340d01007387 */ /* 0x000fe20000100800 */
[--C-:B------:R-:W-:Y:S02]  /*451a0*/  IMAD.X R20, R20, 0x1, R0.reuse, P5 ;  /* 0x0000000114147824 */ /* 0x100fe400028e0600 */
[----:B------:R-:W-:Y:S02]  /*451b0*/  STL [R1+0x1458], R14 ;  /* 0x0014580e01007387 */ /* 0x000fe40000100800 */
[--C-:B------:R-:W-:Y:S01]  /*451c0*/  IMAD.X R8, R8, 0x1, R0.reuse, P4 ;  /* 0x0000000108087824 */ /* 0x100fe200020e0600 */
[----:B------:R-:W-:Y:S01]  /*451d0*/  STL [R1+0x142c], R15 ;  /* 0x00142c0f01007387 */ /* 0x000fe20000100800 */
[-C--:B------:R-:W-:Y:S01]  /*451e0*/  IADD3 R9, P4, R9, R29.reuse, RZ ;  /* 0x0000001d09097210 */ /* 0x080fe20007f9e0ff */
[----:B------:R-:W-:Y:S02]  /*451f0*/  STL [R1+0x1450], R4 ;  /* 0x0014500401007387 */ /* 0x000fe40000100800 */
[----:B------:R-:W-:Y:S02]  /*45200*/  STL [R1+0x1424], R11 ;  /* 0x0014240b01007387 */ /* 0x000fe40000100800 */
[----:B------:R-:W-:Y:S01]  /*45210*/  IMAD.X R6, R6, 0x1, R0, P6 ;  /* 0x0000000106067824 */ /* 0x000fe200030e0600 */
[----:B------:R0:W-:Y:S01]  /*45220*/  STL [R1+0x1440], R20 ;  /* 0x0014401401007387 */ /* 0x0001e20000100800 */
[----:B------:R-:W-:Y:S01]  /*45230*/  STL [R1+0x1448], R8 ;  /* 0x0014480801007387 */ /* 0x000fe20000100800 */
[----:B------:R-:W-:-:S02]  /*45240*/  IADD3 R10, P5, R10, R29, RZ ;  /* 0x0000001d0a0a7210 */ /* 0x000fc40007fbe0ff */
[-C--:B------:R-:W-:Y:S01]  /*45250*/  IADD3 R18, P6, R18, R29.reuse, RZ ;  /* 0x0000001d12127210 */ /* 0x080fe20007fde0ff */
[--C-:B--2---:R-:W-:Y:S01]  /*45260*/  IMAD.X R22, R22, 0x1, R0.reuse, P1 ;  /* 0x0000000116167824 */ /* 0x104fe200008e0600 */
[----:B0-----:R-:W2:Y:S01]  /*45270*/  LDL.LU R20, [R1+0x13ec] ;  /* 0x0013ec0001147983 */ /* 0x001ea20000300800 */
[----:B------:R-:W-:Y:S02]  /*45280*/  STL [R1+0x141c], R9 ;  /* 0x00141c0901007387 */ /* 0x000fe40000100800 */
[----:B------:R0:W-:Y:S01]  /*45290*/  STL [R1+0x1438], R6 ;  /* 0x0014380601007387 */ /* 0x0001e20000100800 */
[-C--:B---3--:R-:W-:Y:S01]  /*452a0*/  IADD3 R16, P1, R16, R29.reuse, RZ ;  /* 0x0000001d10107210 */ /* 0x088fe20007f3e0ff */
[--C-:B------:R-:W-:Y:S01]  /*452b0*/  IMAD.X R3, R3, 0x1, R0.reuse, P2 ;  /* 0x0000000103037824 */ /* 0x100fe200010e0600 */
[----:B0-----:R-:W3:Y:S01]  /*452c0*/  LDL.LU R6, [R1+0x1410] ;  /* 0x0014100001067983 */ /* 0x001ee20000300800 */
[----:B------:R-:W-:Y:S02]  /*452d0*/  STL [R1+0x1414], R10 ;  /* 0x0014140a01007387 */ /* 0x000fe40000100800 */
[----:B------:R0:W-:Y:S01]  /*452e0*/  STL [R1+0x140c], R18 ;  /* 0x00140c1201007387 */ /* 0x0001e20000100800 */
[----:B------:R-:W-:Y:S01]  /*452f0*/  IADD3 R2, P2, R2, R29, RZ ;  /* 0x0000001d02027210 */ /* 0x000fe20007f5e0ff */
[----:B0-----:R-:W3:Y:S01]  /*45300*/  LDL.LU R18, [R1+0x13e4] ;  /* 0x0013e40001127983 */ /* 0x001ee20000300800 */
[----:B------:R0:W-:Y:S03]  /*45310*/  STL [R1+0x1430], R22 ;  /* 0x0014301601007387 */ /* 0x0001e60000100800 */
[----:B0-----:R-:W3:Y:S01]  /*45320*/  LDL.LU R22, [R1+0x1408] ;  /* 0x0014080001167983 */ /* 0x001ee20000300800 */
[----:B------:R0:W-:Y:S03]  /*45330*/  STL [R1+0x1404], R16 ;  /* 0x0014041001007387 */ /* 0x0001e60000100800 */
[----:B0-----:R-:W3:Y:S01]  /*45340*/  LDL.LU R16, [R1+0x13dc] ;  /* 0x0013dc0001107983 */ /* 0x001ee20000300800 */
[----:B------:R0:W-:Y:S03]  /*45350*/  STL [R1+0x1428], R3 ;  /* 0x0014280301007387 */ /* 0x0001e60000100800 */
[----:B0-----:R-:W3:Y:S01]  /*45360*/  LDL.LU R3, [R1+0x1400] ;  /* 0x0014000001037983 */ /* 0x001ee20000300800 */
[----:B------:R0:W-:Y:S03]  /*45370*/  STL [R1+0x13fc], R2 ;  /* 0x0013fc0201007387 */ /* 0x0001e60000100800 */
[----:B0-----:R-:W3:Y:S01]  /*45380*/  LDL.LU R2, [R1+0x13d4] ;  /* 0x0013d40001027983 */ /* 0x001ee20000300800 */
[----:B----4-:R-:W-:-:S05]  /*45390*/  IMAD.X R28, R28, 0x1, R0, P3 ;  /* 0x000000011c1c7824 */ /* 0x010fca00018e0600 */
[----:B------:R0:W-:Y:S01]  /*453a0*/  STL [R1+0x1420], R28 ;  /* 0x0014201c01007387 */ /* 0x0001e20000100800 */
[----:B------:R-:W-:-:S03]  /*453b0*/  IADD3 R23, P3, R23, R29, RZ ;  /* 0x0000001d17177210 */ /* 0x000fc60007f7e0ff */
[----:B0-----:R-:W4:Y:S02]  /*453c0*/  LDL.LU R28, [R1+0x13f8] ;  /* 0x0013f800011c7983 */ /* 0x001f240000300800 */
[----:B------:R0:W-:Y:S02]  /*453d0*/  STL [R1+0x13f4], R23 ;  /* 0x0013f41701007387 */ /* 0x0001e40000100800 */
[----:B------:R-:W-:Y:S01]  /*453e0*/  IMAD.X R17, R17, 0x1, R0, P4 ;  /* 0x0000000111117824 */ /* 0x000fe200020e0600 */
[----:B0-----:R-:W4:Y:S01]  /*453f0*/  LDL.LU R23, [R1+0x13cc] ;  /* 0x0013cc0001177983 */ /* 0x001f220000300800 */
[----:B------:R-:W4:Y:S02]  /*45400*/  LDL.LU R25, [R1+0x13f0] ;  /* 0x0013f00001197983 */ /* 0x000f240000300800 */
[----:B------:R-:W4:Y:S02]  /*45410*/  LDL.LU R26, [R1+0x13c4] ;  /* 0x0013c400011a7983 */ /* 0x000f240000300800 */
[----:B------:R-:W4:Y:S01]  /*45420*/  LDL.LU R27, [R1+0x13e8] ;  /* 0x0013e800011b7983 */ /* 0x000f220000300800 */
[----:B------:R0:W-:Y:S01]  /*45430*/  STL [R1+0x1418], R17 ;  /* 0x0014181101007387 */ /* 0x0001e20000100800 */
        /* <DEDUP_REMOVED lines=8> */
[----:B0-----:R-:W4:Y:S02]  /*454c0*/  LDL.LU R17, [R1+0x139c] ;  /* 0x00139c0001117983 */ /* 0x001f240000300800 */
[----:B------:R-:W4:Y:S01]  /*454d0*/  LDL.LU R10, [R1+0x13c0] ;  /* 0x0013c000010a7983 */ /* 0x000f220000300800 */
[----:B--2---:R-:W-:-:S05]  /*454e0*/  IADD3 R20, P4, R20, R29, RZ ;  /* 0x0000001d14147210 */ /* 0x004fca0007f9e0ff */
[----:B------:R0:W-:Y:S01]  /*454f0*/  STL [R1+0x13ec], R20 ;  /* 0x0013ec1401007387 */ /* 0x0001e20000100800 */
[----:B---3--:R-:W-:-:S03]  /*45500*/  IMAD.X R6, R6, 0x1, R0, P5 ;  /* 0x0000000106067824 */ /* 0x008fc600028e0600 */
[----:B0-----:R-:W2:Y:S04]  /*45510*/  LDL.LU R20, [R1+0x1394] ;  /* 0x0013940001147983 */ /* 0x001ea80000300800 */
[----:B------:R0:W-:Y:S01]  /*45520*/  STL [R1+0x1410], R6 ;  /* 0x0014100601007387 */ /* 0x0001e20000100800 */
[----:B------:R-:W-:-:S03]  /*45530*/  IADD3 R18, P5, R18, R29, RZ ;  /* 0x0000001d12127210 */ /* 0x000fc60007fbe0ff */
[----:B0-----:R-:W3:Y:S02]  /*45540*/  LDL.LU R6, [R1+0x13b8] ;  /* 0x0013b80001067983 */ /* 0x001ee40000300800 */
[----:B------:R0:W-:Y:S02]  /*45550*/  STL [R1+0x13e4], R18 ;  /* 0x0013e41201007387 */ /* 0x0001e40000100800 */
[--C-:B------:R-:W-:Y:S01]  /*45560*/  IMAD.X R22, R22, 0x1, R0.reuse, P6 ;  /* 0x0000000116167824 */ /* 0x100fe200030e0600 */
[----:B0-----:R-:W3:Y:S04]  /*45570*/  LDL.LU R18, [R1+0x138c] ;  /* 0x00138c0001127983 */ /* 0x001ee80000300800 */
[----:B------:R0:W-:Y:S01]  /*45580*/  STL [R1+0x1408], R22 ;  /* 0x0014081601007387 */ /* 0x0001e20000100800 */
[-C--:B------:R-:W-:Y:S01]  /*45590*/  IADD3 R16, P6, R16, R29.reuse, RZ ;  /* 0x0000001d10107210 */ /* 0x080fe20007fde0ff */
[----:B0-----:R-:W3:Y:S04]  /*455a0*/  LDL.LU R22, [R1+0x13b0] ;  /* 0x0013b00001167983 */ /* 0x001ee80000300800 */
[----:B------:R0:W-:Y:S02]  /*455b0*/  STL [R1+0x13dc], R16 ;  /* 0x0013dc1001007387 */ /* 0x0001e40000100800 */
[--C-:B------:R-:W-:Y:S01]  /*455c0*/  IMAD.X R3, R3, 0x1, R0.reuse, P1 ;  /* 0x0000000103037824 */ /* 0x100fe200008e0600 */
[----:B0-----:R-:W3:Y:S04]  /*455d0*/  LDL.LU R16, [R1+0x1384] ;  /* 0x0013840001107983 */ /* 0x001ee80000300800 */
[----:B------:R0:W-:Y:S01]  /*455e0*/  STL [R1+0x1400], R3 ;  /* 0x0014000301007387 */ /* 0x0001e20000100800 */
[----:B------:R-:W-:Y:S01]  /*455f0*/  IADD3 R2, P1, R2, R29, RZ ;  /* 0x0000001d02027210 */ /* 0x000fe20007f3e0ff */
[----:B0-----:R-:W3:Y:S04]  /*45600*/  LDL.LU R3, [R1+0x13a8] ;  /* 0x0013a80001037983 */ /* 0x001ee80000300800 */
[----:B------:R0:W-:Y:S02]  /*45610*/  STL [R1+0x13d4], R2 ;  /* 0x0013d40201007387 */ /* 0x0001e40000100800 */
[----:B0-----:R-:W3:Y:S01]  /*45620*/  LDL.LU R2, [R1+0x137c] ;  /* 0x00137c0001027983 */ /* 0x001ee20000300800 */
[----:B----4-:R-:W-:-:S05]  /*45630*/  IMAD.X R28, R28, 0x1, R0, P2 ;  /* 0x000000011c1c7824 */ /* 0x010fca00010e0600 */
[----:B------:R0:W-:Y:S01]  /*45640*/  STL [R1+0x13f8], R28 ;  /* 0x0013f81c01007387 */ /* 0x0001e20000100800 */
[-C--:B------:R-:W-:Y:S01]  /*45650*/  IADD3 R23, P2, R23, R29.reuse, RZ ;  /* 0x0000001d17177210 */ /* 0x080fe20007f5e0ff */
[--C-:B------:R-:W-:Y:S02]  /*45660*/  IMAD.X R25, R25, 0x1, R0.reuse, P3 ;  /* 0x0000000119197824 */ /* 0x100fe400018e0600 */
[----:B0-----:R-:W4:Y:S02]  /*45670*/  LDL.LU R28, [R1+0x13a0] ;  /* 0x0013a000011c7983 */ /* 0x001f240000300800 */
[----:B------:R0:W-:Y:S01]  /*45680*/  STL [R1+0x13cc], R23 ;  /* 0x0013cc1701007387 */ /* 0x0001e20000100800 */
[-C--:B------:R-:W-:Y:S01]  /*45690*/  IADD3 R26, P3, R26, R29.reuse, RZ ;  /* 0x0000001d1a1a7210 */ /* 0x080fe20007f7e0ff */
[--C-:B------:R-:W-:Y:S01]  /*456a0*/  IMAD.X R27, R27, 0x1, R0.reuse, P4 ;  /* 0x000000011b1b7824 */ /* 0x100fe200020e0600 */
[-C--:B------:R-:W-:Y:S01]  /*456b0*/  IADD3 R12, P4, R12, R29.reuse, RZ ;  /* 0x0000001d0c0c7210 */ /* 0x080fe20007f9e0ff */
[--C-:B------:R-:W-:Y:S01]  /*456c0*/  IMAD.X R13, R13, 0x1, R0.reuse, P5 ;  /* 0x000000010d0d7824 */ /* 0x100fe200028e0600 */
[-C--:B------:R-:W-:Y:S01]  /*456d0*/  IADD3 R14, P5, R14, R29.reuse, RZ ;  /* 0x0000001d0e0e7210 */ /* 0x080fe20007fbe0ff */
[--C-:B------:R-:W-:Y:S01]  /*456e0*/  IMAD.X R15, R15, 0x1, R0.reuse, P6 ;  /* 0x000000010f0f7824 */ /* 0x100fe200030e0600 */
[----:B0-----:R-:W4:Y:S01]  /*456f0*/  LDL.LU R23, [R1+0x1374] ;  /* 0x0013740001177983 */ /* 0x001f220000300800 */
[----:B------:R-:W-:Y:S02]  /*45700*/  STL [R1+0x13f0], R25 ;  /* 0x0013f01901007387 */ /* 0x000fe40000100800 */
[----:B------:R-:W-:Y:S02]  /*45710*/  STL [R1+0x13c4], R26 ;  /* 0x0013c41a01007387 */ /* 0x000fe40000100800 */
[----:B------:R-:W-:Y:S01]  /*45720*/  STL [R1+0x13e8], R27 ;  /* 0x0013e81b01007387 */ /* 0x000fe20000100800 */
[----:B------:R-:W-:Y:S01]  /*45730*/  IADD3 R4, P6, R4, R29, RZ ;  /* 0x0000001d04047210 */ /* 0x000fe20007fde0ff */
[----:B------:R-:W-:Y:S01]  /*45740*/  STL [R1+0x13bc], R12 ;  /* 0x0013bc0c01007387 */ /* 0x000fe20000100800 */
[----:B------:R-:W-:-:S02]  /*45750*/  IMAD.X R11, R11, 0x1, R0, P1 ;  /* 0x000000010b0b7824 */ /* 0x000fc400008e0600 */
[--C-:B------:R-:W-:Y:S02]  /*45760*/  IMAD.X R9, R9, 0x1, R0.reuse, P2 ;  /* 0x0000000109097824 */ /* 0x100fe400010e0600 */
[----:B------:R-:W-:Y:S01]  /*45770*/  STL [R1+0x13e0], R13 ;  /* 0x0013e00d01007387 */ /* 0x000fe20000100800 */
[-C--:B------:R-:W-:Y:S01]  /*45780*/  IADD3 R17, P2, R17, R29.reuse, RZ ;  /* 0x0000001d11117210 */ /* 0x080fe20007f5e0ff */
[----:B------:R-:W-:Y:S01]  /*45790*/  STL [R1+0x13b4], R14 ;  /* 0x0013b40e01007387 */ /* 0x000fe20000100800 */
[-C--:B------:R-:W-:Y:S01]  /*457a0*/  IADD3 R8, P1, R8, R29.reuse, RZ ;  /* 0x0000001d08087210 */ /* 0x080fe20007f3e0ff */
[----:B------:R-:W-:Y:S02]  /*457b0*/  STL [R1+0x13d8], R15 ;  /* 0x0013d80f01007387 */ /* 0x000fe40000100800 */
[----:B------:R-:W-:Y:S01]  /*457c0*/  STL [R1+0x13ac], R4 ;  /* 0x0013ac0401007387 */ /* 0x000fe20000100800 */
[----:B------:R-:W-:Y:S01]  /*457d0*/  STL [R1+0x13d0], R11 ;  /* 0x0013d00b01007387 */ /* 0x000fe20000100800 */
[----:B------:R0:W-:Y:S02]  /*457e0*/  STL [R1+0x139c], R17 ;  /* 0x00139c1101007387 */ /* 0x0001e40000100800 */
[----:B------:R-:W-:Y:S01]  /*457f0*/  STL [R1+0x13a4], R8 ;  /* 0x0013a40801007387 */ /* 0x000fe20000100800 */
[----:B0-----:R-:W4:Y:S01]  /*45800*/  LDL.LU R17, [R1+0x1398] ;  /* 0x0013980001117983 */ /* 0x001f220000300800 */
[----:B------:R-:W-:Y:S01]  /*45810*/  IMAD.X R10, R10, 0x1, R0, P3 ;  /* 0x000000010a0a7824 */ /* 0x000fe200018e0600 */
[----:B--2---:R-:W-:-:S02]  /*45820*/  IADD3 R20, P3, R20, R29, RZ ;  /* 0x0000001d14147210 */ /* 0x004fc40007f7e0ff */
[----:B------:R-:W-:Y:S04]  /*45830*/  STL [R1+0x13c8], R9 ;  /* 0x0013c80901007387 */ /* 0x000fe80000100800 */
[----:B------:R0:W-:Y:S01]  /*45840*/  STL [R1+0x1394], R20 ;  /* 0x0013941401007387 */ /* 0x0001e20000100800 */
[----:B---3--:R-:W-:-:S03]  /*45850*/  IMAD.X R6, R6, 0x1, R0, P4 ;  /* 0x0000000106067824 */ /* 0x008fc600020e0600 */
[----:B0-----:R-:W2:Y:S01]  /*45860*/  LDL.LU R20, [R1+0x136c] ;  /* 0x00136c0001147983 */ /* 0x001ea20000300800 */
[----:B------:R-:W-:Y:S03]  /*45870*/  STL [R1+0x13c0], R10 ;  /* 0x0013c00a01007387 */ /* 0x000fe60000100800 */
        /* <DEDUP_REMOVED lines=19> */
[----:B------:R-:W-:-:S03]  /*459b0*/  IADD3 R23, P1, R23, R29, RZ ;  /* 0x0000001d17177210 */ /* 0x000fc60007f3e0ff */
        /* <DEDUP_REMOVED lines=14> */
[----:B------:R-:W4:Y:S02]  /*45aa0*/  LDL.LU R10, [R1+0x131c] ;  /* 0x00131c00010a7983 */ /* 0x000f240000300800 */
[----:B------:R-:W-:-:S05]  /*45ab0*/  IMAD.X R17, R17, 0x1, R0, P2 ;  /* 0x0000000111117824 */ /* 0x000fca00010e0600 */
[----:B------:R0:W-:Y:S04]  /*45ac0*/  STL [R1+0x1398], R17 ;  /* 0x0013981101007387 */ /* 0x0001e80000100800 */
[----:B0-----:R-:W4:Y:S01]  /*45ad0*/  LDL.LU R17, [R1+0x1340] ;  /* 0x0013400001117983 */ /* 0x001f220000300800 */
        /* <DEDUP_REMOVED lines=17> */
[-C--:B------:R-:W-:Y:S01]  /*45bf0*/  IADD3 R2, P5, R2, R29.reuse, RZ ;  /* 0x0000001d02027210 */ /* 0x080fe20007fbe0ff */
[----:B0-----:R-:W3:Y:S04]  /*45c00*/  LDL.LU R3, [R1+0x1328] ;  /* 0x0013280001037983 */ /* 0x001ee80000300800 */
[----:B------:R0:W-:Y:S02]  /*45c10*/  STL [R1+0x1354], R2 ;  /* 0x0013540201007387 */ /* 0x0001e40000100800 */
[----:B0-----:R-:W3:Y:S01]  /*45c20*/  LDL.LU R2, [R1+0x12fc] ;  /* 0x0012fc0001027983 */ /* 0x001ee20000300800 */
[--C-:B----4-:R-:W-:Y:S01]  /*45c30*/  IMAD.X R28, R28, 0x1, R0.reuse, P6 ;  /* 0x000000011c1c7824 */ /* 0x110fe200030e0600 */
[-C--:B------:R-:W-:Y:S01]  /*45c40*/  IADD3 R25, P6, R25, R29.reuse, RZ ;  /* 0x0000001d19197210 */ /* 0x080fe20007fde0ff */
[----:B------:R-:W-:Y:S01]  /*45c50*/  IMAD.X R26, R26, 0x1, R0, P1 ;  /* 0x000000011a1a7824 */ /* 0x000fe200008e0600 */
[----:B------:R-:W-:-:S02]  /*45c60*/  IADD3 R27, P1, R27, R29, RZ ;  /* 0x0000001d1b1b7210 */ /* 0x000fc40007f3e0ff */
[----:B------:R0:W-:Y:S01]  /*45c70*/  STL [R1+0x1378], R28 ;  /* 0x0013781c01007387 */ /* 0x0001e20000100800 */
        /* <DEDUP_REMOVED lines=9> */
[----:B------:R-:W-:Y:S01]  /*45d10*/  STL [R1+0x1368], R12 ;  /* 0x0013680c01007387 */ /* 0x000fe20000100800 */
[----:B------:R-:W-:Y:S01]  /*45d20*/  IADD3 R11, P4, R11, R29, RZ ;  /* 0x0000001d0b0b7210 */ /* 0x000fe20007f9e0ff */
[----:B------:R-:W-:Y:S02]  /*45d30*/  STL [R1+0x133c], R13 ;  /* 0x00133c0d01007387 */ /* 0x000fe40000100800 */
[--C-:B------:R-:W-:Y:S01]  /*45d40*/  IMAD.X R23, R23, 0x1, R0.reuse, P6 ;  /* 0x0000000117177824 */ /* 0x100fe200030e0600 */
[----:B------:R-:W-:Y:S01]  /*45d50*/  STL [R1+0x1360], R14 ;  /* 0x0013600e01007387 */ /* 0x000fe20000100800 */
[----:B------:R-:W-:-:S02]  /*45d60*/  IMAD.X R8, R8, 0x1, R0, P5 ;  /* 0x0000000108087824 */ /* 0x000fc400028e0600 */
[----:B------:R-:W-:Y:S02]  /*45d70*/  STL [R1+0x1334], R15 ;  /* 0x0013340f01007387 */ /* 0x000fe40000100800 */
[----:B------:R-:W-:Y:S01]  /*45d80*/  STL [R1+0x1358], R4 ;  /* 0x0013580401007387 */ /* 0x000fe20000100800 */
[----:B------:R-:W-:Y:S01]  /*45d90*/  STL [R1+0x132c], R11 ;  /* 0x00132c0b01007387 */ /* 0x000fe20000100800 */
[-C--:B------:R-:W-:Y:S01]  /*45da0*/  IADD3 R9, P5, R9, R29.reuse, RZ ;  /* 0x0000001d09097210 */ /* 0x080fe20007fbe0ff */
[----:B------:R0:W-:Y:S02]  /*45db0*/  STL [R1+0x1348], R23 ;  /* 0x0013481701007387 */ /* 0x0001e40000100800 */
[----:B------:R-:W-:Y:S02]  /*45dc0*/  STL [R1+0x1350], R8 ;  /* 0x0013500801007387 */ /* 0x000fe40000100800 */
[----:B------:R-:W-:Y:S01]  /*45dd0*/  IMAD.X R17, R17, 0x1, R0, P1 ;  /* 0x0000000111117824 */ /* 0x000fe200008e0600 */
[----:B0-----:R-:W4:Y:S01]  /*45de0*/  LDL.LU R23, [R1+0x12f4] ;  /* 0x0012f40001177983 */ /* 0x001f220000300800 */
[----:B------:R-:W-:Y:S03]  /*45df0*/  STL [R1+0x1324], R9 ;  /* 0x0013240901007387 */ /* 0x000fe60000100800 */
[----:B------:R0:W-:Y:S02]  /*45e00*/  STL [R1+0x1340], R17 ;  /* 0x0013401101007387 */ /* 0x0001e40000100800 */
[----:B0-----:R-:W4:Y:S01]  /*45e10*/  LDL.LU R17, [R1+0x1318] ;  /* 0x0013180001117983 */ /* 0x001f220000300800 */
[----:B------:R-:W-:-:S02]  /*45e20*/  IADD3 R10, P6, R10, R29, RZ ;  /* 0x0000001d0a0a7210 */ /* 0x000fc40007fde0ff */
[----:B--2---:R-:W-:-:S03]  /*45e30*/  IADD3 R20, P1, R20, R29, RZ ;  /* 0x0000001d14147210 */ /* 0x004fc60007f3e0ff */
[----:B------:R-:W-:Y:S04]  /*45e40*/  STL [R1+0x131c], R10 ;  /* 0x00131c0a01007387 */ /* 0x000fe80000100800 */
        /* <DEDUP_REMOVED lines=20> */
[----:B------:R-:W3:Y:S02]  /*45f90*/  LDL.LU R25, [R1+0x12f8] ;  /* 0x0012f80001197983 */ /* 0x000ee40000300800 */
[----:B------:R-:W3:Y:S02]  /*45fa0*/  LDL.LU R26, [R1+0x12cc] ;  /* 0x0012cc00011a7983 */ /* 0x000ee40000300800 */
[----:B------:R-:W3:Y:S02]  /*45fb0*/  LDL.LU R27, [R1+0x12f0] ;  /* 0x0012f000011b7983 */ /* 0x000ee40000300800 */
[----:B----4-:R-:W-:-:S05]  /*45fc0*/  IMAD.X R28, R28, 0x1, R0, P5 ;  /* 0x000000011c1c7824 */ /* 0x010fca00028e0600 */
        /* <DEDUP_REMOVED lines=11> */
[----:B------:R-:W-:-:S05]  /*46080*/  IADD3 R23, P5, R23, R29, RZ ;  /* 0x0000001d17177210 */ /* 0x000fca0007fbe0ff */
[----:B------:R0:W-:Y:S01]  /*46090*/  STL [R1+0x12f4], R23 ;  /* 0x0012f41701007387 */ /* 0x0001e20000100800 */
[----:B------:R-:W-:-:S03]  /*460a0*/  IMAD.X R17, R17, 0x1, R0, P6 ;  /* 0x0000000111117824 */ /* 0x000fc600030e0600 */
[----:B0-----:R-:W4:Y:S02]  /*460b0*/  LDL.LU R23, [R1+0x129c] ;  /* 0x00129c0001177983 */ /* 0x001f240000300800 */
[----:B------:R0:W-:Y:S02]  /*460c0*/  STL [R1+0x1318], R17 ;  /* 0x0013181101007387 */ /* 0x0001e40000100800 */
        /* <DEDUP_REMOVED lines=19> */
[--C-:B------:R-:W-:Y:S01]  /*46200*/  IMAD.X R25, R25, 0x1, R0.reuse, P4 ;  /* 0x0000000119197824 */ /* 0x100fe200020e0600 */
[----:B0-----:R-:W3:Y:S03]  /*46210*/  LDL.LU R3, [R1+0x12a8] ;  /* 0x0012a80001037983 */ /* 0x001ee60000300800 */
[----:B------:R0:W-:Y:S01]  /*46220*/  STL [R1+0x12d4], R2 ;  /* 0x0012d40201007387 */ /* 0x0001e20000100800 */
[-C--:B------:R-:W-:Y:S01]  /*46230*/  IADD3 R26, P4, R26, R29.reuse, RZ ;  /* 0x0000001d1a1a7210 */ /* 0x080fe20007f9e0ff */
[--C-:B------:R-:W-:Y:S01]  /*46240*/  IMAD.X R27, R27, 0x1, R0.reuse, P5 ;  /* 0x000000011b1b7824 */ /* 0x100fe200028e0600 */
[----:B0-----:R-:W3:Y:S01]  /*46250*/  LDL.LU R2, [R1+0x127c] ;  /* 0x00127c0001027983 */ /* 0x001ee20000300800 */
[----:B------:R-:W-:Y:S02]  /*46260*/  STL [R1+0x12f8], R25 ;  /* 0x0012f81901007387 */ /* 0x000fe40000100800 */
[----:B------:R-:W-:Y:S02]  /*46270*/  STL [R1+0x12cc], R26 ;  /* 0x0012cc1a01007387 */ /* 0x000fe40000100800 */
[----:B------:R-:W-:Y:S01]  /*46280*/  STL [R1+0x12f0], R27 ;  /* 0x0012f01b01007387 */ /* 0x000fe20000100800 */
[-C--:B----4-:R-:W-:Y:S01]  /*46290*/  IADD3 R12, P5, R12, R29.reuse, RZ ;  /* 0x0000001d0c0c7210 */ /* 0x090fe20007fbe0ff */
[--C-:B------:R-:W-:Y:S01]  /*462a0*/  IMAD.X R13, R13, 0x1, R0.reuse, P6 ;  /* 0x000000010d0d7824 */ /* 0x100fe200030e0600 */
[-C--:B------:R-:W-:Y:S01]  /*462b0*/  IADD3 R14, P6, R14, R29.reuse, RZ ;  /* 0x0000001d0e0e7210 */ /* 0x080fe20007fde0ff */
[--C-:B------:R-:W-:Y:S01]  /*462c0*/  IMAD.X R15, R15, 0x1, R0.reuse, P1 ;  /* 0x000000010f0f7824 */ /* 0x100fe200008e0600 */
[----:B------:R-:W-:Y:S01]  /*462d0*/  IADD3 R4, P1, R4, R29, RZ ;  /* 0x0000001d04047210 */ /* 0x000fe20007f3e0ff */
[----:B------:R-:W-:Y:S01]  /*462e0*/  STL [R1+0x12c4], R12 ;  /* 0x0012c40c01007387 */ /* 0x000fe20000100800 */
[----:B------:R-:W-:-:S02]  /*462f0*/  IMAD.X R11, R11, 0x1, R0, P2 ;  /* 0x000000010b0b7824 */ /* 0x000fc400010e0600 */
[--C-:B------:R-:W-:Y:S02]  /*46300*/  IMAD.X R9, R9, 0x1, R0.reuse, P3 ;  /* 0x0000000109097824 */ /* 0x100fe400018e0600 */
[----:B------:R-:W-:Y:S01]  /*46310*/  STL [R1+0x12e8], R13 ;  /* 0x0012e80d01007387 */ /* 0x000fe20000100800 */
[-C--:B------:R-:W-:Y:S01]  /*46320*/  IADD3 R28, P3, R28, R29.reuse, RZ ;  /* 0x0000001d1c1c7210 */ /* 0x080fe20007f7e0ff */
[----:B------:R-:W-:Y:S01]  /*46330*/  STL [R1+0x12bc], R14 ;  /* 0x0012bc0e01007387 */ /* 0x000fe20000100800 */
[----:B------:R-:W-:Y:S01]  /*46340*/  IADD3 R8, P2, R8, R29, RZ ;  /* 0x0000001d08087210 */ /* 0x000fe20007f5e0ff */
[----:B------:R-:W-:Y:S02]  /*46350*/  STL [R1+0x12e0], R15 ;  /* 0x0012e00f01007387 */ /* 0x000fe40000100800 */
[----:B------:R-:W-:Y:S01]  /*46360*/  STL [R1+0x12b4], R4 ;  /* 0x0012b40401007387 */ /* 0x000fe20000100800 */
[----:B------:R-:W-:Y:S01]  /*46370*/  STL [R1+0x12d8], R11 ;  /* 0x0012d80b01007387 */ /* 0x000fe20000100800 */
[----:B------:R0:W-:Y:S02]  /*46380*/  STL [R1+0x12a4], R28 ;  /* 0x0012a41c01007387 */ /* 0x0001e40000100800 */
[----:B------:R-:W-:-:S02]  /*46390*/  IMAD.X R10, R10, 0x1, R0, P4 ;  /* 0x000000010a0a7824 */ /* 0x000fc400020e0600 */
[----:B------:R-:W-:Y:S01]  /*463a0*/  STL [R1+0x12ac], R8 ;  /* 0x0012ac0801007387 */ /* 0x000fe20000100800 */
[----:B0-----:R-:W4:Y:S01]  /*463b0*/  LDL.LU R28, [R1+0x12a0] ;  /* 0x0012a000011c7983 */ /* 0x001f220000300800 */
[----:B------:R-:W-:Y:S01]  /*463c0*/  STL [R1+0x12d0], R9 ;  /* 0x0012d00901007387 */ /* 0x000fe20000100800 */
[----:B------:R-:W-:-:S05]  /*463d0*/  IADD3 R23, P4, R23, R29, RZ ;  /* 0x0000001d17177210 */ /* 0x000fca0007f9e0ff */
[----:B------:R0:W-:Y:S01]  /*463e0*/  STL [R1+0x129c], R23 ;  /* 0x00129c1701007387 */ /* 0x0001e20000100800 */
[----:B------:R-:W-:-:S03]  /*463f0*/  IMAD.X R17, R17, 0x1, R0, P5 ;  /* 0x0000000111117824 */ /* 0x000fc600028e0600 */
[----:B0-----:R-:W4:Y:S01]  /*46400*/  LDL.LU R23, [R1+0x1274] ;  /* 0x0012740001177983 */ /* 0x001f220000300800 */
[----:B------:R-:W-:Y:S02]  /*46410*/  STL [R1+0x12c8], R10 ;  /* 0x0012c80a01007387 */ /* 0x000fe40000100800 */
        /* <DEDUP_REMOVED lines=33> */
[----:B0-----:R-:W3:Y:S02]  /*46630*/  LDL.LU R2, [R1+0x1250] ;  /* 0x0012500001027983 */ /* 0x001ee40000300800 */
[----:B------:R-:W3:Y:S02]  /*46640*/  LDL.LU R10, [R1+0x1224] ;  /* 0x00122400010a7983 */ /* 0x000ee40000300800 */
[----:B----4-:R-:W-:-:S05]  /*46650*/  IMAD.X R28, R28, 0x1, R0, P3 ;  /* 0x000000011c1c7824 */ /* 0x010fca00018e0600 */
[----:B------:R0:W-:Y:S04]  /*46660*/  STL [R1+0x12a0], R28 ;  /* 0x0012a01c01007387 */ /* 0x0001e80000100800 */
[----:B0-----:R-:W4:Y:S01]  /*46670*/  LDL.LU R28, [R1+0x1248] ;  /* 0x00124800011c7983 */ /* 0x001f220000300800 */
        /* <DEDUP_REMOVED lines=21> */
[-C--:B------:R-:W-:Y:S01]  /*467d0*/  IADD3 R25, P1, R25, R29.reuse, RZ ;  /* 0x0000001d19197210 */ /* 0x080fe20007f3e0ff */
[--C-:B------:R-:W-:Y:S01]  /*467e0*/  IMAD.X R26, R26, 0x1, R0.reuse, P2 ;  /* 0x000000011a1a7824 */ /* 0x100fe200010e0600 */
[----:B0-----:R-:W3:Y:S01]  /*467f0*/  LDL.LU R16, [R1+0x1204] ;  /* 0x0012040001107983 */ /* 0x001ee20000300800 */
[-C--:B------:R-:W-:Y:S01]  /*46800*/  IADD3 R27, P2, R27, R29.reuse, RZ ;  /* 0x0000001d1b1b7210 */ /* 0x080fe20007f5e0ff */
[----:B------:R0:W-:Y:S02]  /*46810*/  STL [R1+0x1280], R3 ;  /* 0x0012800301007387 */ /* 0x0001e40000100800 */
[--C-:B------:R-:W-:Y:S01]  /*46820*/  IMAD.X R12, R12, 0x1, R0.reuse, P3 ;  /* 0x000000010c0c7824 */ /* 0x100fe200018e0600 */
[-C--:B------:R-:W-:Y:S01]  /*46830*/  IADD3 R13, P3, R13, R29.reuse, RZ ;  /* 0x0000001d0d0d7210 */ /* 0x080fe20007f7e0ff */
[--C-:B------:R-:W-:Y:S01]  /*46840*/  IMAD.X R14, R14, 0x1, R0.reuse, P4 ;  /* 0x000000010e0e7824 */ /* 0x100fe200020e0600 */
[-C--:B------:R-:W-:Y:S01]  /*46850*/  IADD3 R15, P4, R15, R29.reuse, RZ ;  /* 0x0000001d0f0f7210 */ /* 0x080fe20007f9e0ff */
[--C-:B------:R-:W-:Y:S01]  /*46860*/  IMAD.X R4, R4, 0x1, R0.reuse, P5 ;  /* 0x0000000104047824 */ /* 0x100fe200028e0600 */
[----:B------:R-:W-:Y:S01]  /*46870*/  IADD3 R11, P5, R11, R29, RZ ;  /* 0x0000001d0b0b7210 */ /* 0x000fe20007fbe0ff */
[----:B0-----:R-:W3:Y:S01]  /*46880*/  LDL.LU R3, [R1+0x1228] ;  /* 0x0012280001037983 */ /* 0x001ee20000300800 */
[----:B------:R-:W-:Y:S02]  /*46890*/  STL [R1+0x1254], R25 ;  /* 0x0012541901007387 */ /* 0x000fe40000100800 */
[----:B------:R-:W-:Y:S02]  /*468a0*/  STL [R1+0x1278], R26 ;  /* 0x0012781a01007387 */ /* 0x000fe40000100800 */
[----:B------:R-:W-:Y:S01]  /*468b0*/  STL [R1+0x124c], R27 ;  /* 0x00124c1b01007387 */ /* 0x000fe20000100800 */
[----:B------:R-:W-:Y:S01]  /*468c0*/  STL [R1+0x1270], R12 ;  /* 0x0012700c01007387 */ /* 0x000fe20000100800 */
[----:B------:R-:W-:Y:S02]  /*468d0*/  STL [R1+0x1244], R13 ;  /* 0x0012440d01007387 */ /* 0x000fe40000100800 */
[----:B------:R-:W-:-:S02]  /*468e0*/  IMAD.X R2, R2, 0x1, R0, P1 ;  /* 0x0000000102027824 */ /* 0x000fc400008e0600 */
[----:B------:R-:W-:Y:S02]  /*468f0*/  STL [R1+0x1268], R14 ;  /* 0x0012680e01007387 */ /* 0x000fe40000100800 */
[----:B------:R-:W-:Y:S01]  /*46900*/  IMAD.X R8, R8, 0x1, R0, P6 ;  /* 0x0000000108087824 */ /* 0x000fe200030e0600 */
[----:B------:R-:W-:Y:S01]  /*46910*/  STL [R1+0x123c], R15 ;  /* 0x00123c0f01007387 */ /* 0x000fe20000100800 */
[----:B------:R-:W-:Y:S02]  /*46920*/  STL [R1+0x1260], R4 ;  /* 0x0012600401007387 */ /* 0x000fe40000100800 */
[----:B------:R-:W-:Y:S01]  /*46930*/  STL [R1+0x1234], R11 ;  /* 0x0012340b01007387 */ /* 0x000fe20000100800 */
[-C--:B------:R-:W-:Y:S01]  /*46940*/  IADD3 R9, P6, R9, R29.reuse, RZ ;  /* 0x0000001d09097210 */ /* 0x080fe20007fde0ff */
[----:B------:R0:W-:Y:S01]  /*46950*/  STL [R1+0x1250], R2 ;  /* 0x0012500201007387 */ /* 0x0001e20000100800 */
[----:B------:R-:W-:Y:S01]  /*46960*/  STL [R1+0x1258], R8 ;  /* 0x0012580801007387 */ /* 0x000fe20000100800 */
[----:B------:R-:W-:-:S02]  /*46970*/  IADD3 R10, P1, R10, R29, RZ ;  /* 0x0000001d0a0a7210 */ /* 0x000fc40007f3e0ff */
[----:B0-----:R-:W3:Y:S01]  /*46980*/  LDL.LU R2, [R1+0x11fc] ;  /* 0x0011fc0001027983 */ /* 0x001ee20000300800 */
[----:B------:R-:W-:Y:S02]  /*46990*/  STL [R1+0x122c], R9 ;  /* 0x00122c0901007387 */ /* 0x000fe40000100800 */
[----:B----4-:R-:W-:-:S05]  /*469a0*/  IMAD.X R28, R28, 0x1, R0, P2 ;  /* 0x000000011c1c7824 */ /* 0x010fca00010e0600 */
[----:B------:R0:W-:Y:S04]  /*469b0*/  STL [R1+0x1248], R28 ;  /* 0x0012481c01007387 */ /* 0x0001e80000100800 */
[----:B0-----:R-:W4:Y:S01]  /*469c0*/  LDL.LU R28, [R1+0x1220] ;  /* 0x00122000011c7983 */ /* 0x001f220000300800 */
[----:B------:R-:W-:Y:S01]  /*469d0*/  STL [R1+0x1224], R10 ;  /* 0x0012240a01007387 */ /* 0x000fe20000100800 */
        /* <DEDUP_REMOVED lines=20> */
[----:B------:R-:W-:Y:S01]  /*46b20*/  IMAD.X R3, R3, 0x1, R0, P6 ;  /* 0x0000000103037824 */ /* 0x000fe200030e0600 */
        /* <DEDUP_REMOVED lines=14> */
[----:B------:R-:W3:Y:S01]  /*46c10*/  LDL.LU R10, [R1+0x11d0] ;  /* 0x0011d000010a7983 */ /* 0x000ee20000300800 */
[----:B------:R-:W-:-:S05]  /*46c20*/  IADD3 R2, P6, R2, R29, RZ ;  /* 0x0000001d02027210 */ /* 0x000fca0007fde0ff */
[----:B------:R0:W-:Y:S04]  /*46c30*/  STL [R1+0x11fc], R2 ;  /* 0x0011fc0201007387 */ /* 0x0001e80000100800 */
[----:B0-----:R-:W3:Y:S01]  /*46c40*/  LDL.LU R2, [R1+0x11a4] ;  /* 0x0011a40001027983 */ /* 0x001ee20000300800 */
        /* <DEDUP_REMOVED lines=21> */
[--C-:B------:R-:W-:Y:S01]  /*46da0*/  IMAD.X R25, R25, 0x1, R0.reuse, P5 ;  /* 0x0000000119197824 */ /* 0x100fe200028e0600 */
[----:B------:R-:W-:Y:S01]  /*46db0*/  IADD3 R26, P5, R26, R29, RZ ;  /* 0x0000001d1a1a7210 */ /* 0x000fe20007fbe0ff */
[----:B0-----:R-:W3:Y:S01]  /*46dc0*/  LDL.LU R22, [R1+0x11b0] ;  /* 0x0011b00001167983 */ /* 0x001ee20000300800 */
[----:B------:R-:W-:-:S02]  /*46dd0*/  IMAD.X R27, R27, 0x1, R0, P6 ;  /* 0x000000011b1b7824 */ /* 0x000fc400030e0600 */
[----:B------:R0:W-:Y:S01]  /*46de0*/  STL [R1+0x11dc], R16 ;  /* 0x0011dc1001007387 */ /* 0x0001e20000100800 */
[-C--:B------:R-:W-:Y:S01]  /*46df0*/  IADD3 R12, P6, R12, R29.reuse, RZ ;  /* 0x0000001d0c0c7210 */ /* 0x080fe20007fde0ff */
[--C-:B------:R-:W-:Y:S01]  /*46e00*/  IMAD.X R13, R13, 0x1, R0.reuse, P1 ;  /* 0x000000010d0d7824 */ /* 0x100fe200008e0600 */
[-C--:B------:R-:W-:Y:S01]  /*46e10*/  IADD3 R14, P1, R14, R29.reuse, RZ ;  /* 0x0000001d0e0e7210 */ /* 0x080fe20007f3e0ff */
[--C-:B------:R-:W-:Y:S01]  /*46e20*/  IMAD.X R15, R15, 0x1, R0.reuse, P2 ;  /* 0x000000010f0f7824 */ /* 0x100fe200010e0600 */
[----:B------:R-:W-:Y:S01]  /*46e30*/  IADD3 R4, P2, R4, R29, RZ ;  /* 0x0000001d04047210 */ /* 0x000fe20007f5e0ff */
[--C-:B------:R-:W-:Y:S01]  /*46e40*/  IMAD.X R11, R11, 0x1, R0.reuse, P3 ;  /* 0x000000010b0b7824 */ /* 0x100fe200018e0600 */
[----:B0-----:R-:W3:Y:S01]  /*46e50*/  LDL.LU R16, [R1+0x1184] ;  /* 0x0011840001107983 */ /* 0x001ee20000300800 */
[----:B------:R-:W-:Y:S02]  /*46e60*/  STL [R1+0x1200], R25 ;  /* 0x0012001901007387 */ /* 0x000fe40000100800 */
[----:B------:R-:W-:Y:S02]  /*46e70*/  STL [R1+0x11d4], R26 ;  /* 0x0011d41a01007387 */ /* 0x000fe40000100800 */
[----:B------:R-:W-:Y:S01]  /*46e80*/  STL [R1+0x11f8], R27 ;  /* 0x0011f81b01007387 */ /* 0x000fe20000100800 */
[----:B------:R-:W-:Y:S01]  /*46e90*/  STL [R1+0x11cc], R12 ;  /* 0x0011cc0c01007387 */ /* 0x000fe20000100800 */
[----:B------:R-:W-:-:S02]  /*46ea0*/  IMAD.X R9, R9, 0x1, R0, P4 ;  /* 0x0000000109097824 */ /* 0x000fc400020e0600 */
[----:B------:R-:W-:Y:S01]  /*46eb0*/  STL [R1+0x11f0], R13 ;  /* 0x0011f00d01007387 */ /* 0x000fe20000100800 */
[-C--:B------:R-:W-:Y:S01]  /*46ec0*/  IADD3 R3, P4, R3, R29.reuse, RZ ;  /* 0x0000001d03037210 */ /* 0x080fe20007f9e0ff */
[----:B------:R-:W-:Y:S01]  /*46ed0*/  STL [R1+0x11c4], R14 ;  /* 0x0011c40e01007387 */ /* 0x000fe20000100800 */
[-C--:B------:R-:W-:Y:S01]  /*46ee0*/  IADD3 R8, P3, R8, R29.reuse, RZ ;  /* 0x0000001d08087210 */ /* 0x080fe20007f7e0ff */
[----:B------:R-:W-:Y:S02]  /*46ef0*/  STL [R1+0x11e8], R15 ;  /* 0x0011e80f01007387 */ /* 0x000fe40000100800 */
[----:B------:R-:W-:Y:S02]  /*46f00*/  STL [R1+0x11bc], R4 ;  /* 0x0011bc0401007387 */ /* 0x000fe40000100800 */
[--C-:B------:R-:W-:Y:S01]  /*46f10*/  IMAD.X R10, R10, 0x1, R0.reuse, P5 ;  /* 0x000000010a0a7824 */ /* 0x100fe200028e0600 */
[----:B------:R-:W-:Y:S01]  /*46f20*/  STL [R1+0x11e0], R11 ;  /* 0x0011e00b01007387 */ /* 0x000fe20000100800 */
[----:B------:R0:W-:Y:S02]  /*46f30*/  STL [R1+0x11ac], R3 ;  /* 0x0011ac0301007387 */ /* 0x0001e40000100800 */
[----:B------:R-:W-:Y:S01]  /*46f40*/  STL [R1+0x11b4], R8 ;  /* 0x0011b40801007387 */ /* 0x000fe20000100800 */
[----:B------:R-:W-:Y:S01]  /*46f50*/  IADD3 R2, P5, R2, R29, RZ ;  /* 0x0000001d02027210 */ /* 0x000fe20007fbe0ff */
[----:B0-----:R-:W3:Y:S01]  /*46f60*/  LDL.LU R3, [R1+0x11a8] ;  /* 0x0011a80001037983 */ /* 0x001ee20000300800 */
[----:B------:R-:W-:Y:S03]  /*46f70*/  STL [R1+0x11d8], R9 ;  /* 0x0011d80901007387 */ /* 0x000fe60000100800 */
[----:B------:R0:W-:Y:S02]  /*46f80*/  STL [R1+0x11a4], R2 ;  /* 0x0011a40201007387 */ /* 0x0001e40000100800 */
[----:B0-----:R-:W3:Y:S01]  /*46f90*/  LDL.LU R2, [R1+0x117c] ;  /* 0x00117c0001027983 */ /* 0x001ee20000300800 */
[----:B------:R-:W-:Y:S02]  /*46fa0*/  STL [R1+0x11d0], R10 ;  /* 0x0011d00a01007387 */ /* 0x000fe40000100800 */
        /* <DEDUP_REMOVED lines=36> */
[----:B------:R-:W-:-:S05]  /*471f0*/  IMAD.X R3, R3, 0x1, R0, P4 ;  /* 0x0000000103037824 */ /* 0x000fca00020e0600 */
[----:B------:R0:W-:Y:S01]  /*47200*/  STL [R1+0x11a8], R3 ;  /* 0x0011a80301007387 */ /* 0x0001e20000100800 */
[----:B------:R-:W-:-:S03]  /*47210*/  IADD3 R2, P4, R2, R29, RZ ;  /* 0x0000001d02027210 */ /* 0x000fc60007f9e0ff */
[----:B0-----:R-:W3:Y:S02]  /*47220*/  LDL.LU R3, [R1+0x1150] ;  /* 0x0011500001037983 */ /* 0x001ee40000300800 */
[----:B------:R0:W-:Y:S02]  /*47230*/  STL [R1+0x117c], R2 ;  /* 0x00117c0201007387 */ /* 0x0001e40000100800 */
        /* <DEDUP_REMOVED lines=38> */
[--C-:B------:R-:W-:Y:S01]  /*474a0*/  IMAD.X R8, R8, 0x1, R0.reuse, P1 ;  /* 0x0000000108087824 */ /* 0x100fe200008e0600 */
[----:B------:R-:W-:Y:S01]  /*474b0*/  STL [R1+0x1144], R15 ;  /* 0x0011440f01007387 */ /* 0x000fe20000100800 */
[-C--:B------:R-:W-:Y:S01]  /*474c0*/  IADD3 R9, P1, R9, R29.reuse, RZ ;  /* 0x0000001d09097210 */ /* 0x080fe20007f3e0ff */
[----:B------:R-:W-:Y:S02]  /*474d0*/  STL [R1+0x1168], R4 ;  /* 0x0011680401007387 */ /* 0x000fe40000100800 */
[----:B------:R-:W-:Y:S01]  /*474e0*/  STL [R1+0x113c], R11 ;  /* 0x00113c0b01007387 */ /* 0x000fe20000100800 */
[----:B------:R0:W-:Y:S01]  /*474f0*/  STL [R1+0x1158], R16 ;  /* 0x0011581001007387 */ /* 0x0001e20000100800 */
[----:B------:R-:W-:Y:S01]  /*47500*/  STL [R1+0x1160], R8 ;  /* 0x0011600801007387 */ /* 0x000fe20000100800 */
[-C--:B------:R-:W-:Y:S01]  /*47510*/  IADD3 R10, P2, R10, R29.reuse, RZ ;  /* 0x0000001d0a0a7210 */ /* 0x080fe20007f5e0ff */
[--C-:B------:R-:W-:Y:S01]  /*47520*/  IMAD.X R3, R3, 0x1, R0.reuse, P3 ;  /* 0x0000000103037824 */ /* 0x100fe200018e0600 */
[----:B0-----:R-:W3:Y:S01]  /*47530*/  LDL.LU R16, [R1+0x1104] ;  /* 0x0011040001107983 */ /* 0x001ee20000300800 */
[----:B------:R-:W-:Y:S03]  /*47540*/  STL [R1+0x1134], R9 ;  /* 0x0011340901007387 */ /* 0x000fe60000100800 */
[----:B------:R0:W-:Y:S01]  /*47550*/  STL [R1+0x1150], R3 ;  /* 0x0011500301007387 */ /* 0x0001e20000100800 */
[----:B------:R-:W-:Y:S01]  /*47560*/  IADD3 R2, P3, R2, R29, RZ ;  /* 0x0000001d02027210 */ /* 0x000fe20007f7e0ff */
[----:B0-----:R-:W3:Y:S01]  /*47570*/  LDL.LU R3, [R1+0x1128] ;  /* 0x0011280001037983 */ /* 0x001ee20000300800 */
[----:B------:R-:W-:Y:S03]  /*47580*/  STL [R1+0x112c], R10 ;  /* 0x00112c0a01007387 */ /* 0x000fe60000100800 */
        /* <DEDUP_REMOVED lines=36> */
[----:B------:R0:W-:Y:S01]  /*477d0*/  STL [R1+0x1104], R16 ;  /* 0x0011041001007387 */ /* 0x0001e20000100800 */
[----:B------:R-:W-:-:S03]  /*477e0*/  IMAD.X R3, R3, 0x1, R0, P2 ;  /* 0x0000000103037824 */ /* 0x000fc600010e0600 */
[----:B0-----:R-:W3:Y:S02]  /*477f0*/  LDL.LU R16, [R1+0x10ac] ;  /* 0x0010ac0001107983 */ /* 0x001ee40000300800 */
[----:B------:R0:W-:Y:S01]  /*47800*/  STL [R1+0x1128], R3 ;  /* 0x0011280301007387 */ /* 0x0001e20000100800 */
[----:B------:R-:W-:Y:S01]  /*47810*/  IADD3 R2, P2, R2, R29, RZ ;  /* 0x0000001d02027210 */ /* 0x000fe20007f5e0ff */
[----:B0-----:R-:W3:Y:S04]  /*47820*/  LDL.LU R3, [R1+0x10d0] ;  /* 0x0010d00001037983 */ /* 0x001ee80000300800 */
        /* <DEDUP_REMOVED lines=16> */
[-C--:B------:R-:W-:Y:S01]  /*47930*/  IADD3 R18, P5, R18, R29.reuse, RZ ;  /* 0x0000001d12127210 */ /* 0x080fe20007fbe0ff */
[--C-:B------:R-:W-:Y:S01]  /*47940*/  IMAD.X R25, R25, 0x1, R0.reuse, P6 ;  /* 0x0000000119197824 */ /* 0x100fe200030e0600 */
[-C--:B------:R-:W-:Y:S01]  /*47950*/  IADD3 R26, P6, R26, R29.reuse, RZ ;  /* 0x0000001d1a1a7210 */ /* 0x080fe20007fde0ff */
[----:B0-----:R-:W3:Y:S01]  /*47960*/  LDL.LU R6, [R1+0x10b8] ;  /* 0x0010b80001067983 */ /* 0x001ee20000300800 */
[--C-:B------:R-:W-:Y:S02]  /*47970*/  IMAD.X R27, R27, 0x1, R0.reuse, P1 ;  /* 0x000000011b1b7824 */ /* 0x100fe400008e0600 */
        /* <DEDUP_REMOVED lines=23> */
[-C--:B------:R-:W-:Y:S01]  /*47af0*/  IADD3 R16, P6, R16, R29.reuse, RZ ;  /* 0x0000001d10107210 */ /* 0x080fe20007fde0ff */
[----:B0-----:R-:W3:Y:S01]  /*47b00*/  LDL.LU R22, [R1+0x10b0] ;  /* 0x0010b00001167983 */ /* 0x001ee20000300800 */
[----:B------:R-:W-:Y:S03]  /*47b10*/  STL [R1+0x10e0], R9 ;  /* 0x0010e00901007387 */ /* 0x000fe60000100800 */
[----:B------:R0:W-:Y:S02]  /*47b20*/  STL [R1+0x10ac], R16 ;  /* 0x0010ac1001007387 */ /* 0x0001e40000100800 */
[--C-:B------:R-:W-:Y:S01]  /*47b30*/  IMAD.X R3, R3, 0x1, R0.reuse, P1 ;  /* 0x0000000103037824 */ /* 0x100fe200008e0600 */
[----:B0-----:R-:W3:Y:S01]  /*47b40*/  LDL.LU R16, [R1+0x1084] ;  /* 0x0010840001107983 */ /* 0x001ee20000300800 */
[----:B------:R-:W-:Y:S03]  /*47b50*/  STL [R1+0x10d8], R10 ;  /* 0x0010d80a01007387 */ /* 0x000fe60000100800 */
        /* <DEDUP_REMOVED lines=58> */
[--C-:B---3--:R-:W-:Y:S01]  /*47f00*/  IMAD.X R6, R6, 0x1, R0.reuse, P3 ;  /* 0x0000000106067824 */ /* 0x108fe200018e0600 */
[-C--:B------:R-:W-:Y:S01]  /*47f10*/  IADD3 R25, P3, R25, R29.reuse, RZ ;  /* 0x0000001d19197210 */ /* 0x080fe20007f7e0ff */
[--C-:B------:R-:W-:Y:S01]  /*47f20*/  IMAD.X R26, R26, 0x1, R0.reuse, P4 ;  /* 0x000000011a1a7824 */ /* 0x100fe200020e0600 */
[----:B0-----:R-:W2:Y:S01]  /*47f30*/  LDL.LU R20, [R1+0x1014] ;  /* 0x0010140001147983 */ /* 0x001ea20000300800 */
        /* <DEDUP_REMOVED lines=28> */
[-C--:B------:R-:W-:Y:S01]  /*48100*/  IADD3 R16, P4, R16, R29.reuse, RZ ;  /* 0x0000001d10107210 */ /* 0x080fe20007f9e0ff */
[----:B0-----:R-:W3:Y:S01]  /*48110*/  LDL.LU R22, [R1+0x1030] ;  /* 0x0010300001167983 */ /* 0x001ee20000300800 */
[----:B------:R-:W-:Y:S03]  /*48120*/  STL [R1+0x1034], R10 ;  /* 0x0010340a01007387 */ /* 0x000fe60000100800 */
        /* <DEDUP_REMOVED lines=20> */
[----:B0-----:R-:W2:Y:S01]  /*48270*/  LDL.LU R20, [R1+0xfec] ;  /* 0x000fec0001147983 */ /* 0x001ea20000300800 */
        /* <DEDUP_REMOVED lines=38> */
[-C--:B--2---:R-:W-:Y:S01]  /*484e0*/  IADD3 R20, P6, R20, R29.reuse, RZ ;  /* 0x0000001d14147210 */ /* 0x084fe20007fde0ff */
[--C-:B---3--:R-:W-:Y:S01]  /*484f0*/  IMAD.X R25, R25, 0x1, R0.reuse, P1 ;  /* 0x0000000119197824 */ /* 0x108fe200008e0600 */
[-C--:B------:R-:W-:Y:S01]  /*48500*/  IADD3 R26, P1, R26, R29.reuse, RZ ;  /* 0x0000001d1a1a7210 */ /* 0x080fe20007f3e0ff */
        /* <DEDUP_REMOVED lines=8> */
[----:B0-----:R-:W2:Y:S01]  /*48590*/  LDL.LU R20, [R1+0xf94] ;  /* 0x000f940001147983 */ /* 0x001ea20000300800 */
        /* <DEDUP_REMOVED lines=42> */
[----:B------:R-:W4:Y:S02]  /*48840*/  LDL.LU R25, [R1+0xf6c] ;  /* 0x000f6c0001197983 */ /* 0x000f240000300800 */
[----:B------:R-:W4:Y:S01]  /*48850*/  LDL.LU R26, [R1+0xf90] ;  /* 0x000f9000011a7983 */ /* 0x000f220000300800 */
[----:B--2---:R-:W-:Y:S01]  /*48860*/  IADD3 R20, P5, R20, R29, RZ ;  /* 0x0000001d14147210 */ /* 0x004fe20007fbe0ff */
[----:B------:R-:W2:Y:S04]  /*48870*/  LDL.LU R27, [R1+0xf64] ;  /* 0x000f6400011b7983 */ /* 0x000ea80000300800 */
[----:B------:R0:W-:Y:S01]  /*48880*/  STL [R1+0xf94], R20 ;  /* 0x000f941401007387 */ /* 0x0001e20000100800 */
        /* <DEDUP_REMOVED lines=8> */
[----:B0-----:R-:W2:Y:S02]  /*48910*/  LDL.LU R20, [R1+0xf68] ;  /* 0x000f680001147983 */ /* 0x001ea40000300800 */
[----:B------:R-:W2:Y:S02]  /*48920*/  LDL.LU R10, [R1+0xf3c] ;  /* 0x000f3c00010a7983 */ /* 0x000ea40000300800 */
[----:B---3--:R-:W-:-:S05]  /*48930*/  IMAD.X R6, R6, 0x1, R0, P6 ;  /* 0x0000000106067824 */ /* 0x008fca00030e0600 */
        /* <DEDUP_REMOVED lines=26> */
[-C--:B------:R-:W-:Y:S01]  /*48ae0*/  IADD3 R25, P4, R25, R29.reuse, RZ ;  /* 0x0000001d19197210 */ /* 0x080fe20007f9e0ff */
[--C-:B------:R-:W-:Y:S01]  /*48af0*/  IMAD.X R26, R26, 0x1, R0.reuse, P5 ;  /* 0x000000011a1a7824 */ /* 0x100fe200028e0600 */
[-C--:B--2---:R-:W-:Y:S01]  /*48b00*/  IADD3 R27, P5, R27, R29.reuse, RZ ;  /* 0x0000001d1b1b7210 */ /* 0x084fe20007fbe0ff */
        /* <DEDUP_REMOVED lines=21> */
[----:B---3--:R-:W-:Y:S01]  /*48c60*/  IMAD.X R6, R6, 0x1, R0, P5 ;  /* 0x0000000106067824 */ /* 0x008fe200028e0600 */
[----:B0-----:R-:W2:Y:S01]  /*48c70*/  LDL.LU R20, [R1+0xf14] ;  /* 0x000f140001147983 */ /* 0x001ea20000300800 */
[----:B------:R-:W-:Y:S03]  /*48c80*/  STL [R1+0xf44], R9 ;  /* 0x000f440901007387 */ /* 0x000fe60000100800 */
[----:B------:R0:W-:Y:S01]  /*48c90*/  STL [R1+0xf60], R6 ;  /* 0x000f600601007387 */ /* 0x0001e20000100800 */
[----:B------:R-:W-:-:S03]  /*48ca0*/  IADD3 R18, P5, R18, R29, RZ ;  /* 0x0000001d12127210 */ /* 0x000fc60007fbe0ff */
[----:B0-----:R-:W3:Y:S01]  /*48cb0*/  LDL.LU R6, [R1+0xf38] ;  /* 0x000f380001067983 */ /* 0x001ee20000300800 */
[----:B------:R-:W-:Y:S02]  /*48cc0*/  STL [R1+0xf3c], R10 ;  /* 0x000f3c0a01007387 */ /* 0x000fe40000100800 */
        /* <DEDUP_REMOVED lines=59> */
[-C--:B------:R-:W-:Y:S01]  /*49080*/  IADD3 R23, P1, R23, R29.reuse, RZ ;  /* 0x0000001d17177210 */ /* 0x080fe20007f3e0ff */
[--C-:B------:R-:W-:Y:S01]  /*49090*/  IMAD.X R25, R25, 0x1, R0.reuse, P2 ;  /* 0x0000000119197824 */ /* 0x100fe200010e0600 */
        /* <DEDUP_REMOVED lines=8> */
[----:B0-----:R-:W4:Y:S01]  /*49120*/  LDL.LU R23, [R1+0xe9c] ;  /* 0x000e9c0001177983 */ /* 0x001f220000300800 */
[----:B------:R-:W-:Y:S02]  /*49130*/  STL [R1+0xf18], R25 ;  /* 0x000f181901007387 */ /* 0x000fe40000100800 */
[----:B------:R-:W-:Y:S02]  /*49140*/  STL [R1+0xeec], R26 ;  /* 0x000eec1a01007387 */ /* 0x000fe40000100800 */
[----:B------:R-:W-:Y:S01]  /*49150*/  STL [R1+0xf10], R27 ;  /* 0x000f101b01007387 */ /* 0x000fe20000100800 */
        /* <DEDUP_REMOVED lines=40> */
[----:B------:R-:W4:Y:S02]  /*493e0*/  LDL.LU R25, [R1+0xe74] ;  /* 0x000e740001197983 */ /* 0x000f240000300800 */
[----:B------:R-:W4:Y:S02]  /*493f0*/  LDL.LU R26, [R1+0xe98] ;  /* 0x000e9800011a7983 */ /* 0x000f240000300800 */
[----:B------:R-:W4:Y:S01]  /*49400*/  LDL.LU R27, [R1+0xe6c] ;  /* 0x000e6c00011b7983 */ /* 0x000f220000300800 */
[----:B------:R-:W-:-:S05]  /*49410*/  IADD3 R23, P6, R23, R29, RZ ;  /* 0x0000001d17177210 */ /* 0x000fca0007fde0ff */
        /* <DEDUP_REMOVED lines=40> */
[----:B------:R-:W-:-:S03]  /*496a0*/  IMAD.X R12, R12, 0x1, R0, P1 ;  /* 0x000000010c0c7824 */ /* 0x000fc600008e0600 */
[----:B0-----:R-:W4:Y:S01]  /*496b0*/  LDL.LU R28, [R1+0xe48] ;  /* 0x000e4800011c7983 */ /* 0x001f220000300800 */
[-C--:B------:R-:W-:Y:S01]  /*496c0*/  IADD3 R13, P1, R13, R29.reuse, RZ ;  /* 0x0000001d0d0d7210 */ /* 0x080fe20007f3e0ff */
[----:B------:R-:W-:Y:S02]  /*496d0*/  STL [R1+0xe74], R25 ;  /* 0x000e741901007387 */ /* 0x000fe40000100800 */
[--C-:B------:R-:W-:Y:S01]  /*496e0*/  IMAD.X R14, R14, 0x1, R0.reuse, P2 ;  /* 0x000000010e0e7824 */ /* 0x100fe200010e0600 */
[----:B------:R-:W-:Y:S01]  /*496f0*/  STL [R1+0xe98], R26 ;  /* 0x000e981a01007387 */ /* 0x000fe20000100800 */
[-C--:B------:R-:W-:Y:S01]  /*49700*/  IADD3 R15, P2, R15, R29.reuse, RZ ;  /* 0x0000001d0f0f7210 */ /* 0x080fe20007f5e0ff */
[----:B------:R-:W-:Y:S02]  /*49710*/  STL [R1+0xe6c], R27 ;  /* 0x000e6c1b01007387 */ /* 0x000fe40000100800 */
[--C-:B------:R-:W-:Y:S01]  /*49720*/  IMAD.X R4, R4, 0x1, R0.reuse, P3 ;  /* 0x0000000104047824 */ /* 0x100fe200018e0600 */
        /* <DEDUP_REMOVED lines=9> */
[----:B------:R-:W-:Y:S01]  /*497c0*/  IADD3 R9, P4, R9, R29, RZ ;  /* 0x0000001d09097210 */ /* 0x000fe20007f9e0ff */
[----:B------:R0:W-:Y:S02]  /*497d0*/  STL [R1+0xe70], R23 ;  /* 0x000e701701007387 */ /* 0x0001e40000100800 */
[----:B------:R-:W-:Y:S01]  /*497e0*/  STL [R1+0xe78], R8 ;  /* 0x000e780801007387 */ /* 0x000fe20000100800 */
[----:B0-----:R-:W4:Y:S01]  /*497f0*/  LDL.LU R23, [R1+0xe1c] ;  /* 0x000e1c0001177983 */ /* 0x001f220000300800 */
[----:B------:R-:W-:-:S03]  /*49800*/  IMAD.X R17, R17, 0x1, R0, P6 ;  /* 0x0000000111117824 */ /* 0x000fc600030e0600 */
[----:B------:R-:W-:Y:S04]  /*49810*/  STL [R1+0xe4c], R9 ;  /* 0x000e4c0901007387 */ /* 0x000fe80000100800 */
[----:B------:R0:W-:Y:S04]  /*49820*/  STL [R1+0xe68], R17 ;  /* 0x000e681101007387 */ /* 0x0001e80000100800 */
[----:B0-----:R-:W4:Y:S01]  /*49830*/  LDL.LU R17, [R1+0xe40] ;  /* 0x000e400001117983 */ /* 0x001f220000300800 */
[-C--:B------:R-:W-:Y:S02]  /*49840*/  IADD3 R10, P5, R10, R29.reuse, RZ ;  /* 0x0000001d0a0a7210 */ /* 0x080fe40007fbe0ff */
        /* <DEDUP_REMOVED lines=38> */
[----:B------:R0:W-:Y:S04]  /*49ab0*/  STL [R1+0xe1c], R23 ;  /* 0x000e1c1701007387 */ /* 0x0001e80000100800 */
[----:B0-----:R-:W4:Y:S01]  /*49ac0*/  LDL.LU R23, [R1+0xdc4] ;  /* 0x000dc40001177983 */ /* 0x001f220000300800 */
        /* <DEDUP_REMOVED lines=25> */
[----:B------:R0:W-:Y:S02]  /*49c60*/  STL [R1+0xdfc], R2 ;  /* 0x000dfc0201007387 */ /* 0x0001e40000100800 */
        /* <DEDUP_REMOVED lines=25> */
[----:B------:R0:W-:Y:S04]  /*49e00*/  STL [R1+0xdc4], R23 ;  /* 0x000dc41701007387 */ /* 0x0001e80000100800 */
[----:B0-----:R-:W4:Y:S01]  /*49e10*/  LDL.LU R23, [R1+0xd9c] ;  /* 0x000d9c0001177983 */ /* 0x001f220000300800 */
[----:B------:R-:W-:-:S03]  /*49e20*/  IMAD.X R17, R17, 0x1, R0, P4 ;  /* 0x0000000111117824 */ /* 0x000fc600020e0600 */
[----:B------:R-:W-:Y:S04]  /*49e30*/  STL [R1+0xdf0], R10 ;  /* 0x000df00a01007387 */ /* 0x000fe80000100800 */
        /* <DEDUP_REMOVED lines=80> */
[-C--:B------:R-:W-:Y:S01]  /*4a340*/  IADD3 R9, P5, R9, R29.reuse, RZ ;  /* 0x0000001d09097210 */ /* 0x080fe20007fbe0ff */
[----:B------:R-:W-:Y:S02]  /*4a350*/  STL [R1+0xd88], R4 ;  /* 0x000d880401007387 */ /* 0x000fe40000100800 */
[----:B------:R-:W-:Y:S01]  /*4a360*/  STL [R1+0xd5c], R11 ;  /* 0x000d5c0b01007387 */ /* 0x000fe20000100800 */
        /* <DEDUP_REMOVED lines=495> */
[----:B------:R-:W4:Y:S01]  /*4c260*/  LDL.LU R25, [R1+0xa94] ;  /* 0x000a940001197983 */ /* 0x000f220000300800 */
[----:B--2---:R-:W-:Y:S02]  /*4c270*/  IADD3 R20, P4, R20, R29, RZ ;  /* 0x0000001d14147210 */ /* 0x004fe40007f9e0ff */
[----:B------:R-:W2:Y:S04]  /*4c280*/  LDL.LU R26, [R1+0xab8] ;  /* 0x000ab800011a7983 */ /* 0x000ea80000300800 */
[----:B------:R-:W2:Y:S01]  /*4c290*/  LDL.LU R27, [R1+0xa8c] ;  /* 0x000a8c00011b7983 */ /* 0x000ea20000300800 */
[----:B------:R0:W-:Y:S02]  /*4c2a0*/  STL [R1+0xabc], R20 ;  /* 0x000abc1401007387 */ /* 0x0001e40000100800 */
        /* <DEDUP_REMOVED lines=37> */
[-C--:B------:R-:W-:Y:S01]  /*4c500*/  IADD3 R25, P3, R25, R29.reuse, RZ ;  /* 0x0000001d19197210 */ /* 0x080fe20007f7e0ff */
[--C-:B--2---:R-:W-:Y:S01]  /*4c510*/  IMAD.X R26, R26, 0x1, R0.reuse, P4 ;  /* 0x000000011a1a7824 */ /* 0x104fe200020e0600 */
        /* <DEDUP_REMOVED lines=29> */
[----:B------:R-:W-:Y:S01]  /*4c6f0*/  IMAD.X R22, R22, 0x1, R0, P5 ;  /* 0x0000000116167824 */ /* 0x000fe200028e0600 */
[----:B------:R0:W-:Y:S01]  /*4c700*/  STL [R1+0xa5c], R18 ;  /* 0x000a5c1201007387 */ /* 0x0001e20000100800 */
[----:B------:R-:W-:-:S03]  /*4c710*/  IADD3 R16, P5, R16, R29, RZ ;  /* 0x0000001d10107210 */ /* 0x000fc60007fbe0ff */
[----:B0-----:R-:W3:Y:S01]  /*4c720*/  LDL.LU R18, [R1+0xa34] ;  /* 0x000a340001127983 */ /* 0x001ee20000300800 */
[----:B------:R0:W-:Y:S02]  /*4c730*/  STL [R1+0xa80], R22 ;  /* 0x000a801601007387 */ /* 0x0001e40000100800 */
[--C-:B------:R-:W-:Y:S01]  /*4c740*/  IMAD.X R3, R3, 0x1, R0.reuse, P6 ;  /* 0x0000000103037824 */ /* 0x100fe200030e0600 */
[----:B0-----:R-:W3:Y:S01]  /*4c750*/  LDL.LU R22, [R1+0xa58] ;  /* 0x000a580001167983 */ /* 0x001ee20000300800 */
[----:B------:R0:W-:Y:S01]  /*4c760*/  STL [R1+0xa54], R16 ;  /* 0x000a541001007387 */ /* 0x0001e20000100800 */
[----:B------:R-:W-:Y:S02]  /*4c770*/  IADD3 R2, P6, R2, R29, RZ ;  /* 0x0000001d02027210 */ /* 0x000fe40007fde0ff */
[----:B0-----:R-:W3:Y:S01]  /*4c780*/  LDL.LU R16, [R1+0xa2c] ;  /* 0x000a2c0001107983 */ /* 0x001ee20000300800 */
[----:B------:R0:W-:Y:S03]  /*4c790*/  STL [R1+0xa78], R3 ;  /* 0x000a780301007387 */ /* 0x0001e60000100800 */
[----:B0-----:R-:W3:Y:S01]  /*4c7a0*/  LDL.LU R3, [R1+0xa50] ;  /* 0x000a500001037983 */ /* 0x001ee20000300800 */
[----:B------:R0:W-:Y:S03]  /*4c7b0*/  STL [R1+0xa4c], R2 ;  /* 0x000a4c0201007387 */ /* 0x0001e60000100800 */
[----:B0-----:R-:W3:Y:S01]  /*4c7c0*/  LDL.LU R2, [R1+0xa24] ;  /* 0x000a240001027983 */ /* 0x001ee20000300800 */
[----:B----4-:R-:W-:-:S05]  /*4c7d0*/  IMAD.X R28, R28, 0x1, R0, P1 ;  /* 0x000000011c1c7824 */ /* 0x010fca00008e0600 */
[----:B------:R0:W-:Y:S04]  /*4c7e0*/  STL [R1+0xa70], R28 ;  /* 0x000a701c01007387 */ /* 0x0001e80000100800 */
[----:B0-----:R-:W4:Y:S01]  /*4c7f0*/  LDL.LU R28, [R1+0xa48] ;  /* 0x000a4800011c7983 */ /* 0x001f220000300800 */
[----:B------:R-:W-:-:S05]  /*4c800*/  IADD3 R23, P1, R23, R29, RZ ;  /* 0x0000001d17177210 */ /* 0x000fca0007f3e0ff */
[----:B------:R0:W-:Y:S04]  /*4c810*/  STL [R1+0xa44], R23 ;  /* 0x000a441701007387 */ /* 0x0001e80000100800 */
[----:B0-----:R-:W4:Y:S01]  /*4c820*/  LDL.LU R23, [R1+0xa1c] ;  /* 0x000a1c0001177983 */ /* 0x001f220000300800 */
[----:B------:R-:W4:Y:S02]  /*4c830*/  LDL.LU R25, [R1+0xa40] ;  /* 0x000a400001197983 */ /* 0x000f240000300800 */
[----:B------:R-:W4:Y:S02]  /*4c840*/  LDL.LU R26, [R1+0xa14] ;  /* 0x000a1400011a7983 */ /* 0x000f240000300800 */
[----:B------:R-:W4:Y:S02]  /*4c850*/  LDL.LU R27, [R1+0xa38] ;  /* 0x000a3800011b7983 */ /* 0x000f240000300800 */
[----:B------:R-:W-:-:S05]  /*4c860*/  IMAD.X R17, R17, 0x1, R0, P2 ;  /* 0x0000000111117824 */ /* 0x000fca00010e0600 */
        /* <DEDUP_REMOVED lines=15> */
[----:B------:R0:W-:Y:S04]  /*4c960*/  STL [R1+0xa60], R6 ;  /* 0x000a600601007387 */ /* 0x0001e80000100800 */
[----:B0-----:R-:W3:Y:S01]  /*4c970*/  LDL.LU R6, [R1+0xa08] ;  /* 0x000a080001067983 */ /* 0x001ee20000300800 */
        /* <DEDUP_REMOVED lines=26> */
[----:B0-----:R-:W4:Y:S01]  /*4cb20*/  LDL.LU R23, [R1+0x9c4] ;  /* 0x0009c40001177983 */ /* 0x001f220000300800 */
[----:B------:R-:W-:Y:S02]  /*4cb30*/  STL [R1+0xa40], R25 ;  /* 0x000a401901007387 */ /* 0x000fe40000100800 */
[----:B------:R-:W-:Y:S02]  /*4cb40*/  STL [R1+0xa14], R26 ;  /* 0x000a141a01007387 */ /* 0x000fe40000100800 */
[--C-:B------:R-:W-:Y:S01]  /*4cb50*/  IMAD.X R15, R15, 0x1, R0.reuse, P4 ;  /* 0x000000010f0f7824 */ /* 0x100fe200020e0600 */
[----:B------:R-:W-:Y:S01]  /*4cb60*/  STL [R1+0xa38], R27 ;  /* 0x000a381b01007387 */ /* 0x000fe20000100800 */
[----:B------:R-:W-:Y:S01]  /*4cb70*/  IADD3 R4, P4, R4, R29, RZ ;  /* 0x0000001d04047210 */ /* 0x000fe20007f9e0ff */
[----:B------:R-:W-:Y:S02]  /*4cb80*/  STL [R1+0xa0c], R12 ;  /* 0x000a0c0c01007387 */ /* 0x000fe40000100800 */
[----:B------:R-:W-:-:S02]  /*4cb90*/  IMAD.X R11, R11, 0x1, R0, P5 ;  /* 0x000000010b0b7824 */ /* 0x000fc400028e0600 */
[--C-:B------:R-:W-:Y:S01]  /*4cba0*/  IMAD.X R9, R9, 0x1, R0.reuse, P6 ;  /* 0x0000000109097824 */ /* 0x100fe200030e0600 */
[----:B------:R-:W-:Y:S01]  /*4cbb0*/  STL [R1+0xa30], R13 ;  /* 0x000a300d01007387 */ /* 0x000fe20000100800 */
[-C--:B------:R-:W-:Y:S01]  /*4cbc0*/  IADD3 R17, P6, R17, R29.reuse, RZ ;  /* 0x0000001d11117210 */ /* 0x080fe20007fde0ff */
[----:B------:R-:W-:Y:S01]  /*4cbd0*/  STL [R1+0xa04], R14 ;  /* 0x000a040e01007387 */ /* 0x000fe20000100800 */
[----:B------:R-:W-:Y:S01]  /*4cbe0*/  IADD3 R8, P5, R8, R29, RZ ;  /* 0x0000001d08087210 */ /* 0x000fe20007fbe0ff */
[----:B------:R-:W-:Y:S01]  /*4cbf0*/  STL [R1+0xa28], R15 ;  /* 0x000a280f01007387 */ /* 0x000fe20000100800 */
[----:B------:R-:W-:Y:S02]  /*4cc00*/  STL [R1+0x9fc], R4 ;  /* 0x0009fc0401007387 */ /* 0x000fe40000100800 */
[----:B------:R-:W-:Y:S02]  /*4cc10*/  STL [R1+0xa20], R11 ;  /* 0x000a200b01007387 */ /* 0x000fe40000100800 */
[----:B------:R0:W-:Y:S01]  /*4cc20*/  STL [R1+0x9ec], R17 ;  /* 0x0009ec1101007387 */ /* 0x0001e20000100800 */
[----:B------:R-:W-:Y:S04]  /*4cc30*/  STL [R1+0x9f4], R8 ;  /* 0x0009f40801007387 */ /* 0x000fe80000100800 */
[----:B0-----:R-:W4:Y:S01]  /*4cc40*/  LDL.LU R17, [R1+0x9e8] ;  /* 0x0009e80001117983 */ /* 0x001f220000300800 */
[----:B------:R-:W-:-:S02]  /*4cc50*/  IMAD.X R10, R10, 0x1, R0, P1 ;  /* 0x000000010a0a7824 */ /* 0x000fc400008e0600 */
[----:B------:R-:W-:Y:S01]  /*4cc60*/  STL [R1+0xa18], R9 ;  /* 0x000a180901007387 */ /* 0x000fe20000100800 */
[----:B--2---:R-:W-:-:S05]  /*4cc70*/  IADD3 R20, P1, R20, R29, RZ ;  /* 0x0000001d14147210 */ /* 0x004fca0007f3e0ff */
[----:B------:R0:W-:Y:S01]  /*4cc80*/  STL [R1+0x9e4], R20 ;  /* 0x0009e41401007387 */ /* 0x0001e20000100800 */
[----:B---3--:R-:W-:-:S03]  /*4cc90*/  IMAD.X R6, R6, 0x1, R0, P2 ;  /* 0x0000000106067824 */ /* 0x008fc600010e0600 */
[----:B0-----:R-:W2:Y:S01]  /*4cca0*/  LDL.LU R20, [R1+0x9bc] ;  /* 0x0009bc0001147983 */ /* 0x001ea20000300800 */
[----:B------:R-:W-:Y:S03]  /*4ccb0*/  STL [R1+0xa10], R10 ;  /* 0x000a100a01007387 */ /* 0x000fe60000100800 */
        /* <DEDUP_REMOVED lines=63> */
[----:B------:R0:W-:Y:S04]  /*4d0b0*/  STL [R1+0x9c8], R28 ;  /* 0x0009c81c01007387 */ /* 0x0001e80000100800 */
[----:B0-----:R-:W4:Y:S01]  /*4d0c0*/  LDL.LU R28, [R1+0x970] ;  /* 0x00097000011c7983 */ /* 0x001f220000300800 */
[----:B------:R-:W-:Y:S02]  /*4d0d0*/  STL [R1+0x99c], R25 ;  /* 0x00099c1901007387 */ /* 0x000fe40000100800 */
[--C-:B------:R-:W-:Y:S01]  /*4d0e0*/  IMAD.X R12, R12, 0x1, R0.reuse, P6 ;  /* 0x000000010c0c7824 */ /* 0x100fe200030e0600 */
[-C--:B------:R-:W-:Y:S01]  /*4d0f0*/  IADD3 R13, P6, R13, R29.reuse, RZ ;  /* 0x0000001d0d0d7210 */ /* 0x080fe20007fde0ff */
        /* <DEDUP_REMOVED lines=18> */
[----:B------:R-:W-:Y:S02]  /*4d220*/  STL [R1+0x974], R9 ;  /* 0x0009740901007387 */ /* 0x000fe40000100800 */
[----:B------:R-:W-:-:S05]  /*4d230*/  IMAD.X R17, R17, 0x1, R0, P5 ;  /* 0x0000000111117824 */ /* 0x000fca00028e0600 */
[----:B------:R0:W-:Y:S04]  /*4d240*/  STL [R1+0x990], R17 ;  /* 0x0009901101007387 */ /* 0x0001e80000100800 */
[----:B0-----:R-:W4:Y:S01]  /*4d250*/  LDL.LU R17, [R1+0x968] ;  /* 0x0009680001117983 */ /* 0x001f220000300800 */
[----:B------:R-:W-:-:S05]  /*4d260*/  IADD3 R10, P4, R10, R29, RZ ;  /* 0x0000001d0a0a7210 */ /* 0x000fca0007f9e0ff */
[----:B------:R-:W-:Y:S01]  /*4d270*/  STL [R1+0x96c], R10 ;  /* 0x00096c0a01007387 */ /* 0x000fe20000100800 */
        /* <DEDUP_REMOVED lines=82> */
[----:B------:R-:W-:Y:S02]  /*4d7a0*/  STL [R1+0x904], R4 ;  /* 0x0009040401007387 */ /* 0x000fe40000100800 */
[----:B------:R-:W-:Y:S01]  /*4d7b0*/  IMAD.X R10, R10, 0x1, R0, P2 ;  /* 0x000000010a0a7824 */ /* 0x000fe200010e0600 */
[----:B------:R-:W-:Y:S01]  /*4d7c0*/  STL [R1+0x928], R11 ;  /* 0x0009280b01007387 */ /* 0x000fe20000100800 */
[----:B------:R0:W-:Y:S02]  /*4d7d0*/  STL [R1+0x8f4], R28 ;  /* 0x0008f41c01007387 */ /* 0x0001e40000100800 */
[----:B------:R-:W-:Y:S01]  /*4d7e0*/  STL [R1+0x8fc], R8 ;  /* 0x0008fc0801007387 */ /* 0x000fe20000100800 */
[----:B0-----:R-:W4:Y:S01]  /*4d7f0*/  LDL.LU R28, [R1+0x8f0] ;  /* 0x0008f000011c7983 */ /* 0x001f220000300800 */
[----:B------:R-:W-:Y:S01]  /*4d800*/  STL [R1+0x920], R9 ;  /* 0x0009200901007387 */ /* 0x000fe20000100800 */
[----:B------:R-:W-:-:S05]  /*4d810*/  IADD3 R23, P2, R23, R29, RZ ;  /* 0x0000001d17177210 */ /* 0x000fca0007f5e0ff */
[----:B------:R0:W-:Y:S04]  /*4d820*/  STL [R1+0x8ec], R23 ;  /* 0x0008ec1701007387 */ /* 0x0001e80000100800 */
[----:B0-----:R-:W4:Y:S01]  /*4d830*/  LDL.LU R23, [R1+0x8c4] ;  /* 0x0008c40001177983 */ /* 0x001f220000300800 */
[----:B------:R-:W-:Y:S02]  /*4d840*/  STL [R1+0x918], R10 ;  /* 0x0009180a01007387 */ /* 0x000fe40000100800 */
        /* <DEDUP_REMOVED lines=339> */
[-C--:B------:R-:W-:Y:S01]  /*4ed80*/  IADD3 R18, P3, R18, R29.reuse, RZ ;  /* 0x0000001d12127210 */ /* 0x080fe20007f7e0ff */
[--C-:B------:R-:W-:Y:S01]  /*4ed90*/  IMAD.X R25, R25, 0x1, R0.reuse, P4 ;  /* 0x0000000119197824 */ /* 0x100fe200020e0600 */
[----:B------:R-:W-:Y:S01]  /*4eda0*/  IADD3 R26, P4, R26, R29, RZ ;  /* 0x0000001d1a1a7210 */ /* 0x000fe20007f9e0ff */
        /* <DEDUP_REMOVED lines=51> */
[----:B------:R-:W3:Y:S01]  /*4f0e0*/  LDL.LU R25, [R1+0x6b4] ;  /* 0x0006b40001197983 */ /* 0x000ee20000300800 */
[----:B------:R-:W-:Y:S01]  /*4f0f0*/  IADD3 R18, P2, R18, R29, RZ ;  /* 0x0000001d12127210 */ /* 0x000fe20007f5e0ff */
[----:B------:R-:W3:Y:S01]  /*4f100*/  LDL.LU R26, [R1+0x6d8] ;  /* 0x0006d800011a7983 */ /* 0x000ee20000300800 */
[----:B------:R-:W3:Y:S03]  /*4f110*/  LDL.LU R27, [R1+0x6ac] ;  /* 0x0006ac00011b7983 */ /* 0x000ee60000300800 */
[----:B------:R0:W-:Y:S02]  /*4f120*/  STL [R1+0x6dc], R18 ;  /* 0x0006dc1201007387 */ /* 0x0001e40000100800 */
        /* <DEDUP_REMOVED lines=62> */
[----:B------:R-:W-:Y:S02]  /*4f510*/  IMAD.X R22, R22, 0x1, R0, P2 ;  /* 0x0000000116167824 */ /* 0x000fe400010e0600 */
        /* <DEDUP_REMOVED lines=96> */
[----:B------:R-:W-:-:S02]  /*4fb20*/  IMAD.X R22, R22, 0x1, R0, P6 ;  /* 0x0000000116167824 */ /* 0x000fc400030e0600 */
        /* <DEDUP_REMOVED lines=21> */
[----:B------:R-:W4:Y:S02]  /*4fc80*/  LDL.LU R25, [R1+0x5a8] ;  /* 0x0005a80001197983 */ /* 0x000f240000300800 */
[----:B------:R-:W4:Y:S02]  /*4fc90*/  LDL.LU R26, [R1+0x5cc] ;  /* 0x0005cc00011a7983 */ /* 0x000f240000300800 */
[----:B------:R-:W4:Y:S01]  /*4fca0*/  LDL.LU R27, [R1+0x5a0] ;  /* 0x0005a000011b7983 */ /* 0x000f220000300800 */
[----:B--2---:R-:W-:-:S05]  /*4fcb0*/  IADD3 R20, P3, R20, R29, RZ ;  /* 0x0000001d14147210 */ /* 0x004fca0007f7e0ff */
        /* <DEDUP_REMOVED lines=39> */
[--C-:B------:R-:W-:Y:S01]  /*4ff30*/  IMAD.X R26, R26, 0x1, R0.reuse, P3 ;  /* 0x000000011a1a7824 */ /* 0x100fe200018e0600 */
[-C--:B------:R-:W-:Y:S01]  /*4ff40*/  IADD3 R27, P3, R27, R29.reuse, RZ ;  /* 0x0000001d1b1b7210 */ /* 0x080fe20007f7e0ff */
[--C-:B--2---:R-:W-:Y:S01]  /*4ff50*/  IMAD.X R12, R12, 0x1, R0.reuse, P4 ;  /* 0x000000010c0c7824 */ /* 0x104fe200020e0600 */
        /* <DEDUP_REMOVED lines=20> */
[----:B0-----:R-:W2:Y:S01]  /*500a0*/  LDL.LU R20, [R1+0x15b8] ;  /* 0x0015b80001147983 */ /* 0x001ea20000300800 */
[----:B---3--:R-:W-:-:S03]  /*500b0*/  IMAD.X R6, R6, 0x1, R0, P3 ;  /* 0x0000000106067824 */ /* 0x008fc600018e0600 */
[----:B------:R-:W-:Y:S04]  /*500c0*/  STL [R1+0x1588], R9 ;  /* 0x0015880901007387 */ /* 0x000fe80000100800 */
[----:B------:R0:W-:Y:S01]  /*500d0*/  STL [R1+0x59c], R6 ;  /* 0x00059c0601007387 */ /* 0x0001e20000100800 */
[----:B------:R-:W-:-:S03]  /*500e0*/  IADD3 R18, P3, R18, R29, RZ ;  /* 0x0000001d12127210 */ /* 0x000fc60007f7e0ff */
[----:B0-----:R-:W3:Y:S01]  /*500f0*/  LDL.LU R6, [R1+0x1584] ;  /* 0x0015840001067983 */ /* 0x001ee20000300800 */
[----:B------:R-:W-:Y:S02]  /*50100*/  STL [R1+0x1590], R10 ;  /* 0x0015900a01007387 */ /* 0x000fe40000100800 */
        /* <DEDUP_REMOVED lines=36> */
[----:B------:R0:W-:Y:S04]  /*50350*/  STL [R1+0x15b8], R20 ;  /* 0x0015b81401007387 */ /* 0x0001e80000100800 */
[----:B0-----:R-:W2:Y:S01]  /*50360*/  LDL.LU R20, [R1+0x1610] ;  /* 0x0016100001147983 */ /* 0x001ea20000300800 */
        /* <DEDUP_REMOVED lines=24> */
[----:B------:R-:W-:Y:S02]  /*504f0*/  IMAD.X R27, R27, 0x1, R0, P1 ;  /* 0x000000011b1b7824 */ /* 0x000fe400008e0600 */
[----:B------:R0:W-:Y:S01]  /*50500*/  STL [R1+0x15d8], R23 ;  /* 0x0015d81701007387 */ /* 0x0001e20000100800 */
[----:B------:R-:W-:-:S03]  /*50510*/  IADD3 R12, P1, R12, R29, RZ ;  /* 0x0000001d0c0c7210 */ /* 0x000fc60007f3e0ff */
[----:B0-----:R-:W4:Y:S01]  /*50520*/  LDL.LU R23, [R1+0x1630] ;  /* 0x0016300001177983 */ /* 0x001f220000300800 */
[--C-:B------:R-:W-:Y:S02]  /*50530*/  IMAD.X R13, R13, 0x1, R0.reuse, P2 ;  /* 0x000000010d0d7824 */ /* 0x100fe400010e0600 */
[----:B------:R-:W-:Y:S01]  /*50540*/  STL [R1+0x15a4], R25 ;  /* 0x0015a41901007387 */ /* 0x000fe20000100800 */
[-C--:B------:R-:W-:Y:S01]  /*50550*/  IADD3 R14, P2, R14, R29.reuse, RZ ;  /* 0x0000001d0e0e7210 */ /* 0x080fe20007f5e0ff */
[----:B------:R-:W-:Y:S01]  /*50560*/  STL [R1+0x15e0], R26 ;  /* 0x0015e01a01007387 */ /* 0x000fe20000100800 */
[--C-:B------:R-:W-:Y:S02]  /*50570*/  IMAD.X R15, R15, 0x1, R0.reuse, P3 ;  /* 0x000000010f0f7824 */ /* 0x100fe400018e0600 */
        /* <DEDUP_REMOVED lines=13> */
[----:B------:R-:W-:Y:S01]  /*50650*/  STL [R1+0x1600], R8 ;  /* 0x0016000801007387 */ /* 0x000fe20000100800 */
[----:B0-----:R-:W4:Y:S01]  /*50660*/  LDL.LU R17, [R1+0x15fc] ;  /* 0x0015fc0001117983 */ /* 0x001f220000300800 */
[----:B------:R-:W-:Y:S02]  /*50670*/  STL [R1+0x15cc], R9 ;  /* 0x0015cc0901007387 */ /* 0x000fe40000100800 */
[----:B------:R-:W4:Y:S02]  /*50680*/  LDL.LU R11, [R1+0x1638] ;  /* 0x00163800010b7983 */ /* 0x000f240000300800 */
[----:B------:R-:W-:-:S05]  /*50690*/  IMAD.X R10, R10, 0x1, R0, P6 ;  /* 0x000000010a0a7824 */ /* 0x000fca00030e0600 */
[----:B------:R-:W-:Y:S01]  /*506a0*/  STL [R1+0x15d4], R10 ;  /* 0x0015d40a01007387 */ /* 0x000fe20000100800 */
[----:B------:R-:W4:Y:S01]  /*506b0*/  LDL.LU R4, [R1+0x1640] ;  /* 0x0016400001047983 */ /* 0x000f220000300800 */
[----:B--2---:R-:W-:-:S05]  /*506c0*/  IADD3 R20, P6, R20, R29, RZ ;  /* 0x0000001d14147210 */ /* 0x004fca0007fde0ff */
[----:B------:R0:W-:Y:S04]  /*506d0*/  STL [R1+0x1610], R20 ;  /* 0x0016101401007387 */ /* 0x0001e80000100800 */
[----:B0-----:R-:W2:Y:S01]  /*506e0*/  LDL.LU R20, [R1+0x1648] ;  /* 0x0016480001147983 */ /* 0x001ea20000300800 */
[----:B---3--:R-:W-:-:S05]  /*506f0*/  IMAD.X R6, R6, 0x1, R0, P1 ;  /* 0x0000000106067824 */ /* 0x008fca00008e0600 */
[----:B------:R-:W-:Y:S01]  /*50700*/  STL [R1+0x15dc], R6 ;  /* 0x0015dc0601007387 */ /* 0x000fe20000100800 */
[----:B------:R-:W-:-:S05]  /*50710*/  IADD3 R18, P1, R18, R29, RZ ;  /* 0x0000001d12127210 */ /* 0x000fca0007f3e0ff */
[----:B------:R0:W-:Y:S04]  /*50720*/  STL [R1+0x1618], R18 ;  /* 0x0016181201007387 */ /* 0x0001e80000100800 */
[----:B0-----:R-:W3:Y:S01]  /*50730*/  LDL.LU R18, [R1+0x1650] ;  /* 0x0016500001127983 */ /* 0x001ee20000300800 */
[----:B------:R-:W-:Y:S01]  /*50740*/  IMAD.X R22, R22, 0x1, R0, P2 ;  /* 0x0000000116167824 */ /* 0x000fe200010e0600 */
[----:B------:R-:W-:-:S05]  /*50750*/  IADD3 R16, P2, R16, R29, RZ ;  /* 0x0000001d10107210 */ /* 0x000fca0007f5e0ff */
[----:B------:R0:W-:Y:S01]  /*50760*/  STL [R1+0x1620], R16 ;  /* 0x0016201001007387 */ /* 0x0001e20000100800 */
[----:B------:R-:W-:Y:S02]  /*50770*/  STL [R1+0x15e4], R22 ;  /* 0x0015e41601007387 */ /* 0x000fe40000100800 */
[--C-:B------:R-:W-:Y:S01]  /*50780*/  IMAD.X R3, R3, 0x1, R0.reuse, P3 ;  /* 0x0000000103037824 */ /* 0x100fe200018e0600 */
[----:B0-----:R-:W2:Y:S04]  /*50790*/  LDL.LU R16, [R1+0x1658] ;  /* 0x0016580001107983 */ /* 0x001ea80000300800 */
[----:B------:R0:W-:Y:S01]  /*507a0*/  STL [R1+0x15ec], R3 ;  /* 0x0015ec0301007387 */ /* 0x0001e20000100800 */
[----:B------:R-:W-:Y:S01]  /*507b0*/  IADD3 R2, P3, R2, R29, RZ ;  /* 0x0000001d02027210 */ /* 0x000fe20007f7e0ff */
[----:B0-----:R-:W2:Y:S04]  /*507c0*/  LDL.LU R3, [R1+0x1660] ;  /* 0x0016600001037983 */ /* 0x001ea80000300800 */
[----:B------:R0:W-:Y:S02]  /*507d0*/  STL [R1+0x1628], R2 ;  /* 0x0016280201007387 */ /* 0x0001e40000100800 */
[----:B0-----:R-:W2:Y:S01]  /*507e0*/  LDL.LU R2, [R1+0x1668] ;  /* 0x0016680001027983 */ /* 0x001ea20000300800 */
[----:B----4-:R-:W-:-:S05]  /*507f0*/  IMAD.X R28, R28, 0x1, R0, P4 ;  /* 0x000000011c1c7824 */ /* 0x010fca00020e0600 */
[----:B------:R0:W-:Y:S04]  /*50800*/  STL [R1+0x15f4], R28 ;  /* 0x0015f41c01007387 */ /* 0x0001e80000100800 */
[----:B0-----:R-:W4:Y:S01]  /*50810*/  LDL.LU R28, [R1+0x1670] ;  /* 0x00167000011c7983 */ /* 0x001f220000300800 */
[----:B------:R-:W2:Y:S02]  /*50820*/  LDL.LU R25, [R1+0x1678] ;  /* 0x0016780001197983 */ /* 0x000ea40000300800 */
[----:B------:R-:W2:Y:S02]  /*50830*/  LDL.LU R26, [R1+0x1644] ;  /* 0x00164400011a7983 */ /* 0x000ea40000300800 */
[----:B------:R-:W2:Y:S01]  /*50840*/  LDL.LU R27, [R1+0x1680] ;  /* 0x00168000011b7983 */ /* 0x000ea20000300800 */
[----:B------:R-:W-:-:S05]  /*50850*/  IADD3 R23, P4, R23, R29, RZ ;  /* 0x0000001d17177210 */ /* 0x000fca0007f9e0ff */
        /* <DEDUP_REMOVED lines=11> */
[----:B------:R-:W-:Y:S01]  /*50910*/  IMAD.X R17, R17, 0x1, R0, P5 ;  /* 0x0000000111117824 */ /* 0x000fe200028e0600 */
[----:B------:R-:W-:-:S04]  /*50920*/  IADD3 R11, P5, R11, R29, RZ ;  /* 0x0000001d0b0b7210 */ /* 0x000fc80007fbe0ff */
[----:B------:R0:W-:Y:S04]  /*50930*/  STL [R1+0x15fc], R17 ;  /* 0x0015fc1101007387 */ /* 0x0001e80000100800 */
[----:B0-----:R-:W2:Y:S01]  /*50940*/  LDL.LU R17, [R1+0x168c] ;  /* 0x00168c0001117983 */ /* 0x001ea20000300800 */
[----:B------:R0:W-:Y:S03]  /*50950*/  STL [R1+0x1638], R11 ;  /* 0x0016380b01007387 */ /* 0x0001e60000100800 */
[----:B0-----:R0:W5:Y:S01]  /*50960*/  LDL.LU R11, [R1+0x1754] ;  /* 0x00175400010b7983 */ /* 0x0011620000300800 */
[----:B------:R-:W2:Y:S02]  /*50970*/  LDL.LU R29, [R1+0x1604] ;  /* 0x00160400011d7983 */ /* 0x000ea40000300800 */
[----:B--2---:R-:W-:-:S05]  /*50980*/  IMAD.X R29, R29, 0x1, R0, P6 ;  /* 0x000000011d1d7824 */ /* 0x004fca00030e0600 */
[----:B------:R1:W-:Y:S02]  /*50990*/  STL [R1+0x1604], R29 ;  /* 0x0016041d01007387 */ /* 0x0003e40000100800 */
[----:B-1----:R-:W-:-:S04]  /*509a0*/  IMAD.MOV.U32 R29, RZ, RZ, c[0x0][0x18c] ;  /* 0x00006300ff1d7624 */ /* 0x002fc800078e00ff */
[----:B------:R-:W-:-:S04]  /*509b0*/  IMAD.SHL.U32 R29, R29, 0x100, RZ ;  /* 0x000001001d1d7824 */ /* 0x000fc800078e00ff */
[----:B------:R-:W-:-:S05]  /*509c0*/  IMAD.SHL.U32 R29, R29, 0x2, RZ ;  /* 0x000000021d1d7824 */ /* 0x000fca00078e00ff */
[----:B------:R-:W-:-:S05]  /*509d0*/  IADD3 R4, P6, R4, R29, RZ ;  /* 0x0000001d04047210 */ /* 0x000fca0007fde0ff */
[----:B------:R1:W-:Y:S04]  /*509e0*/  STL [R1+0x1640], R4 ;  /* 0x0016400401007387 */ /* 0x0003e80000100800 */
[----:B-1----:R0:W5:Y:S01]  /*509f0*/  LDL.LU R4, [R1+0x1750] ;  /* 0x0017500001047983 */ /* 0x0021620000300800 */
        /* <DEDUP_REMOVED lines=15> */
[----:B---3--:R-:W-:-:S05]  /*50af0*/  IADD3 R18, P2, R18, R29, RZ ;  /* 0x0000001d12127210 */ /* 0x008fca0007f5e0ff */
        /* <DEDUP_REMOVED lines=35> */
[----:B----4-:R-:W-:-:S05]  /*50d30*/  IADD3 R28, P6, R28, R29, RZ ;  /* 0x0000001d1c1c7210 */ /* 0x010fca0007fde0ff */
[----:B------:R1:W-:Y:S04]  /*50d40*/  STL [R1+0x1670], R28 ;  /* 0x0016701c01007387 */ /* 0x0003e80000100800 */
[----:B-1----:R-:W2:Y:S01]  /*50d50*/  LDL.LU R28, [R1+0x1738] ;  /* 0x00173800011c7983 */ /* 0x002ea20000300800 */
[----:B------:R-:W3:Y:S02]  /*50d60*/  LDL.LU R29, [R1+0x163c] ;  /* 0x00163c00011d7983 */ /* 0x000ee40000300800 */
[--C-:B------:R-:W-:Y:S02]  /*50d70*/  IMAD.X R26, R26, 0x1, R0.reuse, P2 ;  /* 0x000000011a1a7824 */ /* 0x100fe400010e0600 */
[--C-:B------:R-:W-:Y:S02]  /*50d80*/  IMAD.X R12, R12, 0x1, R0.reuse, P3 ;  /* 0x000000010c0c7824 */ /* 0x100fe400018e0600 */
[----:B------:R-:W-:-:S02]  /*50d90*/  IMAD.X R14, R14, 0x1, R0, P4 ;  /* 0x000000010e0e7824 */ /* 0x000fc400020e0600 */
[--C-:B------:R-:W-:Y:S02]  /*50da0*/  IMAD.X R8, R8, 0x1, R0.reuse, P5 ;  /* 0x0000000108087824 */ /* 0x100fe400028e0600 */
[--C-:B------:R-:W-:Y:S02]  /*50db0*/  IMAD.X R10, R10, 0x1, R0.reuse, P6 ;  /* 0x000000010a0a7824 */ /* 0x100fe400030e0600 */
[----:B---3--:R-:W-:-:S05]  /*50dc0*/  IMAD.X R29, R29, 0x1, R0, P1 ;  /* 0x000000011d1d7824 */ /* 0x008fca00008e0600 */
[----:B------:R1:W-:Y:S02]  /*50dd0*/  STL [R1+0x163c], R29 ;  /* 0x00163c1d01007387 */ /* 0x0003e40000100800 */
[----:B-1----:R-:W-:-:S04]  /*50de0*/  IMAD.MOV.U32 R29, RZ, RZ, c[0x0][0x18c] ;  /* 0x00006300ff1d7624 */ /* 0x002fc800078e00ff */
[----:B------:R-:W-:-:S04]  /*50df0*/  IMAD.SHL.U32 R29, R29, 0x100, RZ ;  /* 0x000001001d1d7824 */ /* 0x000fc800078e00ff */
[----:B------:R-:W-:-:S05]  /*50e00*/  IMAD.SHL.U32 R29, R29, 0x2, RZ ;  /* 0x000000021d1d7824 */ /* 0x000fca00078e00ff */
[-C--:B------:R-:W-:Y:S02]  /*50e10*/  IADD3 R25, P1, R25, R29.reuse, RZ ;  /* 0x0000001d19197210 */ /* 0x080fe40007f3e0ff */
[-C--:B------:R-:W-:Y:S02]  /*50e20*/  IADD3 R27, P2, R27, R29.reuse, RZ ;  /* 0x0000001d1b1b7210 */ /* 0x080fe40007f5e0ff */
[-C--:B------:R-:W-:Y:S02]  /*50e30*/  IADD3 R13, P3, R13, R29.reuse, RZ ;  /* 0x0000001d0d0d7210 */ /* 0x080fe40007f7e0ff */
[-C--:B------:R-:W-:Y:S01]  /*50e40*/  IADD3 R15, P4, R15, R29.reuse, RZ ;  /* 0x0000001d0f0f7210 */ /* 0x080fe20007f9e0ff */
[----:B------:R-:W-:Y:S01]  /*50e50*/  STL [R1+0x1678], R25 ;  /* 0x0016781901007387 */ /* 0x000fe20000100800 */
[----:B------:R-:W-:Y:S02]  /*50e60*/  STL [R1+0x1644], R26 ;  /* 0x0016441a01007387 */ /* 0x000fe40000100800 */
[----:B------:R-:W-:Y:S02]  /*50e70*/  STL [R1+0x1680], R27 ;  /* 0x0016801b01007387 */ /* 0x000fe40000100800 */
[----:B------:R-:W-:Y:S01]  /*50e80*/  STL [R1+0x164c], R12 ;  /* 0x00164c0c01007387 */ /* 0x000fe20000100800 */
[----:B------:R-:W-:Y:S01]  /*50e90*/  IADD3 R9, P5, R9, R29, RZ ;  /* 0x0000001d09097210 */ /* 0x000fe20007fbe0ff */
[----:B------:R-:W-:Y:S01]  /*50ea0*/  STL [R1+0x1688], R13 ;  /* 0x0016880d01007387 */ /* 0x000fe20000100800 */
[----:B------:R-:W-:Y:S02]  /*50eb0*/  STL [R1+0x1654], R14 ;  /* 0x0016540e01007387 */ /* 0x000fe40000100800 */
[----:B--2---:R-:W-:-:S02]  /*50ec0*/  IMAD.X R28, R28, 0x1, R0, P3 ;  /* 0x000000011c1c7824 */ /* 0x004fc400018e0600 */
[----:B------:R-:W-:Y:S01]  /*50ed0*/  STL [R1+0x1690], R15 ;  /* 0x0016900f01007387 */ /* 0x000fe20000100800 */
[----:B------:R-:W-:Y:S01]  /*50ee0*/  STL [R1+0x165c], R8 ;  /* 0x00165c0801007387 */ /* 0x000fe20000100800 */
[----:B------:R-:W-:Y:S02]  /*50ef0*/  STL [R1+0x1694], R9 ;  /* 0x0016940901007387 */ /* 0x000fe40000100800 */
[----:B------:R-:W-:Y:S02]  /*50f00*/  STL [R1+0x1664], R10 ;  /* 0x0016640a01007387 */ /* 0x000fe40000100800 */
[----:B------:R1:W-:Y:S02]  /*50f10*/  STL [R1+0x167c], R28 ;  /* 0x00167c1c01007387 */ /* 0x0003e40000100800 */
[--C-:B------:R-:W-:Y:S02]  /*50f20*/  IMAD.X R6, R6, 0x1, R0.reuse, P1 ;  /* 0x0000000106067824 */ /* 0x100fe400008e0600 */
[----:B------:R-:W-:-:S02]  /*50f30*/  IMAD.X R22, R22, 0x1, R0, P2 ;  /* 0x0000000116167824 */ /* 0x000fc400010e0600 */
[--C-:B------:R-:W-:Y:S02]  /*50f40*/  IMAD.X R17, R17, 0x1, R0.reuse, P5 ;  /* 0x0000000111117824 */ /* 0x100fe400028e0600 */
[----:B------:R-:W-:Y:S01]  /*50f50*/  IMAD.X R23, R23, 0x1, R0, P4 ;  /* 0x0000000117177824 */ /* 0x000fe200020e0600 */
[----:B-1----:R-:W1:Y:S04]  /*50f60*/  S2R R28, SR_TID.X ;  /* 0x00000000001c7919 */ /* 0x002e680000002100 */
[----:B------:R0:W-:Y:S01]  /*50f70*/  STL [R1+0x166c], R6 ;  /* 0x00166c0601007387 */ /* 0x0001e20000100800 */
[----:B------:R0:W-:Y:S02]  /*50f80*/  STL [R1+0x1674], R22 ;  /* 0x0016741601007387 */ /* 0x0001e40000100800 */
[----:B------:R0:W-:Y:S02]  /*50f90*/  STL [R1+0x168c], R17 ;  /* 0x00168c1101007387 */ /* 0x0001e40000100800 */
[----:B------:R0:W-:Y:S01]  /*50fa0*/  STL [R1+0x1684], R23 ;  /* 0x0016841701007387 */ /* 0x0001e20000100800 */
[----:B-1----:R-:W-:-:S05]  /*50fb0*/  LOP3.LUT R28, R28, 0x7f, RZ, 0xc0, !PT ;  /* 0x0000007f1c1c7812 */ /* 0x002fca00078ec0ff */
[----:B------:R-:W-:Y:S01]  /*50fc0*/  IMAD.SHL.U32 R28, R28, 0x2, RZ ;  /* 0x000000021c1c7824 */ /* 0x000fe200078e00ff */
[----:B0-----:R-:W-:Y:S01]  /*50fd0*/  @!P0 CALL.REL.NOINC `(.L_x_2) ;  /* 0x0000001000008944 */ /* 0x001fe20003c00000 */
[----:B------:R-:W-:Y:S05]  /*50fe0*/  BRA `(.L_x_3) ;  /* 0xfffd216000007947 */ /* 0x000fea000383ffff */
.L_x_2:
[----:B-----5:R0:W-:Y:S01]  /*50ff0*/  STL [R1+0x1740], R16 ;  /* 0x0017401001007387 */ /* 0x0201e20000100800 */
[----:B------:R-:W-:-:S03]  /*51000*/  IMAD.MOV.U32 R15, RZ, RZ, R4 ;  /* 0x000000ffff0f7224 */ /* 0x000fc600078e0004 */
[----:B------:R1:W-:Y:S01]  /*51010*/  STL [R1+0x173c], R2 ;  /* 0x00173c0201007387 */ /* 0x0003e20000100800 */
[----:B0-----:R-:W-:-:S03]  /*51020*/  IMAD.MOV.U32 R16, RZ, RZ, R5 ;  /* 0x000000ffff107224 */ /* 0x001fc600078e0005 */
[----:B-1----:R-:W2:Y:S04]  /*51030*/  LDL.LU R2, [R1+0xbc] ;  /* 0x0000bc0001027983 */ /* 0x002ea80000300800 */
[----:B------:R-:W2:Y:S04]  /*51040*/  LDL.LU R14, [R1+0x36c] ;  /* 0x00036c00010e7983 */ /* 0x000ea80000300800 */
[----:B------:R0:W-:Y:S04]  /*51050*/  STL [R1+0x1738], R3 ;  /* 0x0017380301007387 */ /* 0x0001e80000100800 */
[----:B0-----:R-:W3:Y:S04]  /*51060*/  LDL.LU R3, [R1+0x37c] ;  /* 0x00037c0001037983 */ /* 0x001ee80000300800 */
[----:B------:R-:W3:Y:S04]  /*51070*/  LDL.LU R13, [R1+0x38c] ;  /* 0x00038c00010d7983 */ /* 0x000ee80000300800 */
[----:B------:R-:W4:Y:S04]  /*51080*/  LDL.LU R0, [R1+0x39c] ;  /* 0x00039c0001007983 */ /* 0x000f280000300800 */
        /* <DEDUP_REMOVED lines=10> */
[----:B------:R-:W4:Y:S01]  /*51130*/  LDL.LU R4, [R1+0x374] ;  /* 0x0003740001047983 */ /* 0x000f220000300800 */
[----:B------:R-:W-:-:S03]  /*51140*/  F2FP.PACK_AB R15, R16, R15 ;  /* 0x0000000f100f723e */ /* 0x000fc600000000ff */
[----:B------:R-:W4:Y:S04]  /*51150*/  LDL.LU R5, [R1+0x384] ;  /* 0x0003840001057983 */ /* 0x000f280000300800 */
[----:B------:R-:W4:Y:S04]  /*51160*/  LDL.LU R22, [R1+0x394] ;  /* 0x0003940001167983 */ /* 0x000f280000300800 */
[----:B------:R-:W4:Y:S04]  /*51170*/  LDL.LU R23, [R1+0x3a4] ;  /* 0x0003a40001177983 */ /* 0x000f280000300800 */
[----:B------:R-:W4:Y:S04]  /*51180*/  LDL.LU R17, [R1+0x380] ;  /* 0x0003800001117983 */ /* 0x000f280000300800 */
[----:B------:R-:W4:Y:S01]  /*51190*/  LDL.LU R16, [R1+0x1740] ;  /* 0x0017400001107983 */ /* 0x000f220000300800 */
[----:B--2---:R-:W-:-:S03]  /*511a0*/  F2FP.PACK_AB R14, R2, R14 ;  /* 0x0000000e020e723e */ /* 0x004fc600000000ff */
[----:B------:R-:W2:Y:S01]  /*511b0*/  LDL.LU R2, [R1+0x173c] ;  /* 0x00173c0001027983 */ /* 0x000ea20000300800 */
[----:B---3--:R-:W-:-:S03]  /*511c0*/  F2FP.PACK_AB R13, R3, R13 ;  /* 0x0000000d030d723e */ /* 0x008fc600000000ff */
[----:B------:R-:W2:Y:S01]  /*511d0*/  LDL.LU R3, [R1+0x1738] ;  /* 0x0017380001037983 */ /* 0x000ea20000300800 */
[----:B------:R-:W-:Y:S02]  /*511e0*/  F2FP.PACK_AB R7, R24, R7 ;  /* 0x000000071807723e */ /* 0x000fe400000000ff */
[----:B------:R-:W-:Y:S02]  /*511f0*/  F2FP.PACK_AB R19, R21, R19 ;  /* 0x000000131513723e */ /* 0x000fe400000000ff */
[----:B------:R-:W-:Y:S02]  /*51200*/  F2FP.PACK_AB R18, R20, R18 ;  /* 0x000000121412723e */ /* 0x000fe400000000ff */
[----:B----4-:R-:W-:Y:S02]  /*51210*/  F2FP.PACK_AB R12, R0, R12 ;  /* 0x0000000c000c723e */ /* 0x010fe400000000ff */
[----:B------:R-:W-:Y:S02]  /*51220*/  F2FP.PACK_AB R11, R29, R11 ;  /* 0x0000000b1d0b723e */ /* 0x000fe400000000ff */
[----:B------:R-:W-:-:S02]  /*51230*/  F2FP.PACK_AB R10, R28, R10 ;  /* 0x0000000a1c0a723e */ /* 0x000fc400000000ff */
[----:B------:R-:W-:Y:S02]  /*51240*/  F2FP.PACK_AB R9, R25, R9 ;  /* 0x000000091909723e */ /* 0x000fe400000000ff */
[----:B------:R-:W-:Y:S02]  /*51250*/  F2FP.PACK_AB R8, R26, R8 ;  /* 0x000000081a08723e */ /* 0x000fe400000000ff */
[----:B------:R-:W-:Y:S02]  /*51260*/  F2FP.PACK_AB R6, R27, R6 ;  /* 0x000000061b06723e */ /* 0x000fe400000000ff */
[----:B------:R-:W-:Y:S02]  /*51270*/  F2FP.PACK_AB R5, R4, R5 ;  /* 0x000000050405723e */ /* 0x000fe400000000ff */
[----:B------:R-:W-:Y:S02]  /*51280*/  F2FP.PACK_AB R4, R22, R23 ;  /* 0x000000171604723e */ /* 0x000fe400000000ff */
[----:B------:R-:W-:-:S02]  /*51290*/  F2FP.PACK_AB R17, R16, R17 ;  /* 0x000000111011723e */ /* 0x000fc400000000ff */
[----:B--2---:R-:W-:Y:S02]  /*512a0*/  F2FP.PACK_AB R16, R3, R2 ;  /* 0x000000020310723e */ /* 0x004fe400000000ff */
.L_x_1:
[----:B------:R-:W2:Y:S04]  /*512b0*/  LDL.LU R21, [R1+0x16c4] ;  /* 0x0016c40001157983 */ /* 0x000ea80000300800 */
[----:B------:R-:W3:Y:S04]  /*512c0*/  LDL.LU R22, [R1+0x16bc] ;  /* 0x0016bc0001167983 */ /* 0x000ee80000300800 */
[----:B------:R-:W4:Y:S04]  /*512d0*/  LDL.LU R24, [R1+0x178] ;  /* 0x0001780001187983 */ /* 0x000f280000300800 */
[----:B------:R-:W1:Y:S02]  /*512e0*/  S2R R23, SR_TID.X ;  /* 0x0000000000177919 */ /* 0x000e640000002100 */
[----:B-1----:R-:W-:-:S02]  /*512f0*/  IMAD.SHL.U32 R3, R23, 0x100, RZ ;  /* 0x0000010017037824 */ /* 0x002fc400078e00ff */
[C---:B------:R-:W-:Y:S01]  /*51300*/  IMAD.SHL.U32 R20, R23.reuse, 0x4, RZ ;  /* 0x0000000417147824 */ /* 0x040fe200078e00ff */
[----:B0-----:R-:W-:-:S04]  /*51310*/  LOP3.LUT R2, R23, 0x60, RZ, 0xc0, !PT ;  /* 0x0000006017027812 */ /* 0x001fc800078ec0ff */
[----:B------:R-:W-:-:S05]  /*51320*/  LOP3.LUT R20, R20, 0x70, RZ, 0xc0, !PT ;  /* 0x0000007014147812 */ /* 0x000fca00078ec0ff */
[----:B------:R-:W-:Y:S01]  /*51330*/  IMAD R2, R2, 0x10, R20 ;  /* 0x0000001002027824 */ /* 0x000fe200078e0214 */
[----:B------:R-:W0:Y:S01]  /*51340*/  S2R R25, SR_TID.X ;  /* 0x0000000000197919 */ /* 0x000e220000002100 */
[----:B------:R-:W-:-:S05]  /*51350*/  IMAD.SHL.U32 R0, R23, 0x400, RZ ;  /* 0x0000040017007824 */ /* 0x000fca00078e00ff */
[----:B------:R-:W-:Y:S01]  /*51360*/  LOP3.LUT R0, R0, 0x1800, RZ, 0xc0, !PT ;  /* 0x0000180000007812 */ /* 0x000fe200078ec0ff */
[----:B------:R-:W-:Y:S01]  /*51370*/  BAR.SYNC.DEFER_BLOCKING 0x0 ;  /* 0x0000000000007b1d */ /* 0x000fe20000010000 */
[----:B--2---:R-:W-:-:S05]  /*51380*/  LOP3.LUT R3, R21, 0x1800, R3, 0xf8, !PT ;  /* 0x0000180015037812 */ /* 0x004fca00078ef803 */
[----:B------:R-:W2:Y:S01]  /*51390*/  LDL.LU R21, [R1+0x16c0] ;  /* 0x0016c00001157983 */ /* 0x000ea20000300800 */
[----:B------:R-:W-:-:S05]  /*513a0*/  LOP3.LUT R3, R3, R2, RZ, 0x3c, !PT ;  /* 0x0000000203037212 */ /* 0x000fca00078e3cff */
[----:B------:R-:W-:Y:S04]  /*513b0*/  STS.128 [R3], R16 ;  /* 0x0000001003007388 */ /* 0x000fe80000000c00 */
[----:B------:R-:W-:Y:S04]  /*513c0*/  STS.128 [R3+0x100], R4 ;  /* 0x0001000403007388 */ /* 0x000fe80000000c00 */
[----:B------:R-:W-:Y:S04]  /*513d0*/  STS.128 [R3+0x80], R8 ;  /* 0x0000800803007388 */ /* 0x000fe80000000c00 */
[----:B------:R1:W-:Y:S01]  /*513e0*/  STS.128 [R3+0x180], R12 ;  /* 0x0001800c03007388 */ /* 0x0003e20000000c00 */
[----:B---3--:R-:W-:-:S04]  /*513f0*/  LOP3.LUT R0, R0, 0x1f0, R22, 0xf8, !PT ;  /* 0x000001f000007812 */ /* 0x008fc800078ef816 */
[----:B------:R-:W-:Y:S01]  /*51400*/  LOP3.LUT R0, R0, 0x60, R23, 0x78, !PT ;  /* 0x0000006000007812 */ /* 0x000fe200078e7817 */
[----:B------:R-:W-:Y:S01]  /*51410*/  BAR.SYNC.DEFER_BLOCKING 0x0 ;  /* 0x0000000000007b1d */ /* 0x000fe20000010000 */
[C---:B0-----:R-:W-:Y:S02]  /*51420*/  LEA.HI R26, R25.reuse, 0xf8, RZ, 0x1c ;  /* 0x000000f8191a7811 */ /* 0x041fe400078fe0ff */
[C---:B------:R-:W-:Y:S02]  /*51430*/  LEA.HI R22, R25.reuse, 0xb8, RZ, 0x1c ;  /* 0x000000b819167811 */ /* 0x040fe400078fe0ff */
[C---:B----4-:R-:W-:Y:S02]  /*51440*/  LOP3.LUT R2, R24.reuse, R26, RZ, 0xfc, !PT ;  /* 0x0000001a18027212 */ /* 0x050fe400078efcff */
[----:B------:R-:W-:Y:S01]  /*51450*/  LEA.HI R25, R25, 0x78, RZ, 0x1c ;  /* 0x0000007819197811 */ /* 0x000fe200078fe0ff */
[----:B------:R-:W0:Y:S04]  /*51460*/  LDS.128 R16, [R0] ;  /* 0x0000000000107984 */ /* 0x000e280000000c00 */
[----:B------:R-:W3:Y:S04]  /*51470*/  LDS.128 R12, [R0+0x200] ;  /* 0x00020000000c7984 */ /* 0x000ee80000000c00 */
[----:B------:R4:W-:Y:S01]  /*51480*/  STL [R1+0x5c], R2 ;  /* 0x00005c0201007387 */ /* 0x0009e20000100800 */
[----:B-1----:R-:W-:-:S03]  /*51490*/  LOP3.LUT R3, R24, R22, RZ, 0xfc, !PT ;  /* 0x0000001618037212 */ /* 0x002fc600078efcff */
[----:B------:R-:W1:Y:S01]  /*514a0*/  LDS.128 R8, [R0+0x400] ;  /* 0x0004000000087984 */ /* 0x000e620000000c00 */
[----:B----4-:R-:W-:Y:S02]  /*514b0*/  LOP3.LUT R2, R24, R25, RZ, 0xfc, !PT ;  /* 0x0000001918027212 */ /* 0x010fe400078efcff */
[----:B------:R-:W-:-:S04]  /*514c0*/  SHF.R.U32.HI R25, RZ, 0x4, R23 ;  /* 0x00000004ff197819 */ /* 0x000fc80000011617 */
[----:B------:R-:W-:Y:S01]  /*514d0*/  SGXT.U32 R25, R25, 0x3 ;  /* 0x000000031919781a */ /* 0x000fe20000000000 */
[----:B------:R4:W-:Y:S03]  /*514e0*/  STL [R1+0x3c], R3 ;  /* 0x00003c0301007387 */ /* 0x0009e60000100800 */
[C-C-:B------:R-:W-:Y:S01]  /*514f0*/  LOP3.LUT R4, R24.reuse, 0xf0, R25.reuse, 0xfe, !PT ;  /* 0x000000f018047812 */ /* 0x140fe200078efe19 */
[----:B------:R-:W-:Y:S01]  /*51500*/  STL [R1+0x1c], R2 ;  /* 0x00001c0201007387 */ /* 0x000fe20000100800 */
[C-C-:B------:R-:W-:Y:S02]  /*51510*/  LOP3.LUT R5, R24.reuse, 0xe0, R25.reuse, 0xfe, !PT ;  /* 0x000000e018057812 */ /* 0x140fe400078efe19 */
[C-C-:B----4-:R-:W-:Y:S01]  /*51520*/  LOP3.LUT R3, R24.reuse, 0xe8, R25.reuse, 0xfe, !PT ;  /* 0x000000e818037812 */ /* 0x150fe200078efe19 */
[----:B------:R4:W-:Y:S04]  /*51530*/  STL [R1+0x58], R4 ;  /* 0x0000580401007387 */ /* 0x0009e80000100800 */
[----:B------:R5:W-:Y:S01]  /*51540*/  STL [R1+0x54], R3 ;  /* 0x0000540301007387 */ /* 0x000be20000100800 */
[----:B----4-:R-:W-:-:S03]  /*51550*/  LOP3.LUT R4, R24, 0xd8, R25, 0xfe, !PT ;  /* 0x000000d818047812 */ /* 0x010fc600078efe19 */
[----:B------:R-:W-:Y:S01]  /*51560*/  STL [R1+0x50], R5 ;  /* 0x0000500501007387 */ /* 0x000fe20000100800 */
[----:B-----5:R-:W-:-:S03]  /*51570*/  LOP3.LUT R3, R24, 0xd0, R25, 0xfe, !PT ;  /* 0x000000d018037812 */ /* 0x020fc600078efe19 */
[----:B------:R-:W-:Y:S04]  /*51580*/  STL [R1+0x4c], R4 ;  /* 0x00004c0401007387 */ /* 0x000fe80000100800 */
[----:B------:R4:W-:Y:S04]  /*51590*/  STL [R1+0x48], R3 ;  /* 0x0000480301007387 */ /* 0x0009e80000100800 */
[----:B0-----:R-:W-:Y:S04]  /*515a0*/  STL [R1+0x1760], R17 ;  /* 0x0017601101007387 */ /* 0x001fe80000100800 */
[----:B------:R-:W-:Y:S01]  /*515b0*/  STL [R1+0x1748], R18 ;  /* 0x0017481201007387 */ /* 0x000fe20000100800 */
[----:B----4-:R-:W-:-:S03]  /*515c0*/  LOP3.LUT R3, R24, 0xc8, R25, 0xfe, !PT ;  /* 0x000000c818037812 */ /* 0x010fc600078efe19 */
[----:B------:R0:W-:Y:S04]  /*515d0*/  STL [R1+0x1738], R19 ;  /* 0x0017381301007387 */ /* 0x0001e80000100800 */
[----:B---3--:R-:W-:Y:S04]  /*515e0*/  STL [R1+0x1764], R13 ;  /* 0x0017640d01007387 */ /* 0x008fe80000100800 */
[----:B------:R3:W-:Y:S01]  /*515f0*/  STL [R1+0x44], R3 ;  /* 0x0000440301007387 */ /* 0x0007e20000100800 */
[----:B0-----:R-:W-:-:S03]  /*51600*/  LOP3.LUT R19, R24, 0xc0, R25, 0xfe, !PT ;  /* 0x000000c018137812 */ /* 0x001fc600078efe19 */
[----:B------:R-:W-:Y:S04]  /*51610*/  STL [R1+0x174c], R14 ;  /* 0x00174c0e01007387 */ /* 0x000fe80000100800 */
[----:B------:R0:W-:Y:S01]  /*51620*/  STL [R1+0x173c], R15 ;  /* 0x00173c0f01007387 */ /* 0x0001e20000100800 */
[----:B---3--:R-:W-:-:S03]  /*51630*/  LOP3.LUT R3, R24, 0xb0, R25, 0xfe, !PT ;  /* 0x000000b018037812 */ /* 0x008fc600078efe19 */
[----:B------:R3:W-:Y:S04]  /*51640*/  STL [R1+0x1740], R19 ;  /* 0x0017401301007387 */ /* 0x0007e80000100800 */
[----:B------:R-:W4:Y:S01]  /*51650*/  LDS.128 R4, [R0+0x600] ;  /* 0x0006000000047984 */ /* 0x000f220000000c00 */
[C-C-:B0-----:R-:W-:Y:S02]  /*51660*/  LOP3.LUT R15, R24.reuse, 0xa8, R25.reuse, 0xfe, !PT ;  /* 0x000000a8180f7812 */ /* 0x141fe400078efe19 */
[----:B---3--:R-:W-:-:S03]  /*51670*/  LOP3.LUT R19, R24, 0xa0, R25, 0xfe, !PT ;  /* 0x000000a018137812 */ /* 0x008fc600078efe19 */
[----:B------:R0:W-:Y:S04]  /*51680*/  STL [R1+0x1744], R15 ;  /* 0x0017440f01007387 */ /* 0x0001e80000100800 */
[----:B------:R3:W-:Y:S01]  /*51690*/  STL [R1+0x38], R3 ;  /* 0x0000380301007387 */ /* 0x0007e20000100800 */
[C-C-:B------:R-:W-:Y:S02]  /*516a0*/  LOP3.LUT R18, R24.reuse, 0x88, R25.reuse, 0xfe, !PT ;  /* 0x0000008818127812 */ /* 0x140fe400078efe19 */
[C-C-:B0-----:R-:W-:Y:S01]  /*516b0*/  LOP3.LUT R15, R24.reuse, 0x90, R25.reuse, 0xfe, !PT ;  /* 0x00000090180f7812 */ /* 0x141fe200078efe19 */
[----:B------:R-:W-:Y:S01]  /*516c0*/  STL [R1+0x1750], R19 ;  /* 0x0017501301007387 */ /* 0x000fe20000100800 */
[----:B---3--:R-:W-:-:S03]  /*516d0*/  LOP3.LUT R3, R24, 0x98, R25, 0xfe, !PT ;  /* 0x0000009818037812 */ /* 0x008fc600078efe19 */
[----:B------:R-:W-:Y:S01]  /*516e0*/  STL [R1+0x1754], R15 ;  /* 0x0017540f01007387 */ /* 0x000fe20000100800 */
[----:B------:R-:W-:-:S03]  /*516f0*/  LOP3.LUT R14, R24, 0x80, R25, 0xfe, !PT ;  /* 0x00000080180e7812 */ /* 0x000fc600078efe19 */
[----:B------:R0:W-:Y:S04]  /*51700*/  STL [R1+0x2c], R3 ;  /* 0x00002c0301007387 */ /* 0x0001e80000100800 */
[----:B------:R-:W-:Y:S01]  /*51710*/  STL [R1+0x1758], R18 ;  /* 0x0017581201007387 */ /* 0x000fe20000100800 */
[----:B0-----:R-:W-:-:S03]  /*51720*/  LOP3.LUT R3, R24, 0x68, R25, 0xfe, !PT ;  /* 0x0000006818037812 */ /* 0x001fc600078efe19 */
[----:B------:R-:W-:Y:S04]  /*51730*/  STL [R1+0x175c], R14 ;  /* 0x00175c0e01007387 */ /* 0x000fe80000100800 */
[----:B------:R0:W-:Y:S02]  /*51740*/  STL [R1+0x14], R3 ;  /* 0x0000140301007387 */ /* 0x0001e40000100800 */
[C---:B0-----:R-:W-:Y:S02]  /*51750*/  LOP3.LUT R3, R24.reuse, R25, RZ, 0xfc, !PT ;  /* 0x0000001918037212 */ /* 0x041fe400078efcff */
[----:B------:R-:W-:Y:S02]  /*51760*/  LEA.HI R22, R23, 0x38, RZ, 0x1c ;  /* 0x0000003817167811 */ /* 0x000fe400078fe0ff */
[----:B------:R-:W-:-:S02]  /*51770*/  LOP3.LUT R23, R24, 0x8, R25, 0xfe, !PT ;  /* 0x0000000818177812 */ /* 0x000fc400078efe19 */
[C---:B------:R-:W-:Y:S02]  /*51780*/  LOP3.LUT R29, R24.reuse, R22, RZ, 0xfc, !PT ;  /* 0x00000016181d7212 */ /* 0x040fe400078efcff */
[C-C-:B------:R-:W-:Y:S02]  /*51790*/  LOP3.LUT R19, R24.reuse, 0x70, R25.reuse, 0xfe, !PT ;  /* 0x0000007018137812 */ /* 0x140fe400078efe19 */
[C-C-:B------:R-:W-:Y:S02]  /*517a0*/  LOP3.LUT R15, R24.reuse, 0x60, R25.reuse, 0xfe, !PT ;  /* 0x00000060180f7812 */ /* 0x140fe400078efe19 */
[C-C-:B------:R-:W-:Y:S02]  /*517b0*/  LOP3.LUT R18, R24.reuse, 0x58, R25.reuse, 0xfe, !PT ;  /* 0x0000005818127812 */ /* 0x140fe400078efe19 */
[C-C-:B------:R-:W-:Y:S02]  /*517c0*/  LOP3.LUT R14, R24.reuse, 0x50, R25.reuse, 0xfe, !PT ;  /* 0x00000050180e7812 */ /* 0x140fe400078efe19 */
[----:B------:R-:W-:-:S02]  /*517d0*/  LOP3.LUT R17, R24, 0x48, R25, 0xfe, !PT ;  /* 0x0000004818117812 */ /* 0x000fc400078efe19 */
[C-C-:B------:R-:W-:Y:S02]  /*517e0*/  LOP3.LUT R13, R24.reuse, 0x40, R25.reuse, 0xfe, !PT ;  /* 0x00000040180d7812 */ /* 0x140fe400078efe19 */
[C-C-:B------:R-:W-:Y:S02]  /*517f0*/  LOP3.LUT R27, R24.reuse, 0x30, R25.reuse, 0xfe, !PT ;  /* 0x00000030181b7812 */ /* 0x140fe400078efe19 */
[C-C-:B------:R-:W-:Y:S02]  /*51800*/  LOP3.LUT R26, R24.reuse, 0x28, R25.reuse, 0xfe, !PT ;  /* 0x00000028181a7812 */ /* 0x140fe400078efe19 */
[C-C-:B------:R-:W-:Y:S02]  /*51810*/  LOP3.LUT R28, R24.reuse, 0x20, R25.reuse, 0xfe, !PT ;  /* 0x00000020181c7812 */ /* 0x140fe400078efe19 */
[----:B------:R-:W-:Y:S02]  /*51820*/  LOP3.LUT R25, R24, 0x10, R25, 0xfe, !PT ;  /* 0x0000001018197812 */ /* 0x000fe400078efe19 */
[C---:B--2---:R-:W-:Y:S01]  /*51830*/  ISETP.GE.AND P0, PT, R21.reuse, c[0x0][0x178], PT ;  /* 0x00005e0015007a0c */ /* 0x044fe20003f06270 */
[----:B------:R-:W-:-:S03]  /*51840*/  IMAD R2, R21, c[0x0][0x194], RZ ;  /* 0x0000650015027a24 */ /* 0x000fc600078e02ff */
[C---:B------:R-:W-:Y:S01]  /*51850*/  ISETP.LT.AND P2, PT, R3.reuse, c[0x0][0x17c], !P0 ;  /* 0x00005f0003007a0c */ /* 0x040fe20004741270 */
[----:B------:R-:W-:Y:S01]  /*51860*/  IMAD R3, R3, c[0x0][0x198], RZ ;  /* 0x0000660003037a24 */ /* 0x000fe200078e02ff */
[----:B------:R-:W-:-:S04]  /*51870*/  LEA R0, P1, R2, c[0x0][0x170], 0x1 ;  /* 0x00005c0002007a11 */ /* 0x000fc800078208ff */
[----:B------:R-:W-:Y:S02]  /*51880*/  LEA.HI.X.SX32 R2, R2, c[0x0][0x174], 0x1, P1 ;  /* 0x00005d0002027a11 */ /* 0x000fe400008f0eff */
[----:B------:R-:W-:-:S04]  /*51890*/  LEA R20, P1, R3, R0, 0x1 ;  /* 0x0000000003147211 */ /* 0x000fc800078208ff */
[----:B------:R-:W-:Y:S02]  /*518a0*/  LEA.HI.X.SX32 R21, R3, R2, 0x1, P1 ;  /* 0x0000000203157211 */ /* 0x000fe400008f0eff */
[----:B------:R-:W0:Y:S01]  /*518b0*/  S2R R3, SR_TID.X ;  /* 0x0000000000037919 */ /* 0x000e220000002100 */
[C---:B------:R-:W-:Y:S01]  /*518c0*/  ISETP.LT.AND P4, PT, R23.reuse, c[0x0][0x17c], !P0 ;  /* 0x00005f0017007a0c */ /* 0x040fe20004781270 */
[----:B------:R-:W-:Y:S01]  /*518d0*/  IMAD R23, R23, c[0x0][0x198], RZ ;  /* 0x0000660017177a24 */ /* 0x000fe200078e02ff */
[----:B------:R-:W-:-:S04]  /*518e0*/  ISETP.LT.AND P1, PT, R25, c[0x0][0x17c], !P0 ;  /* 0x00005f0019007a0c */ /* 0x000fc80004721270 */
[----:B------:R-:W-:Y:S01]  /*518f0*/  LEA R22, P3, R23, R0, 0x1 ;  /* 0x0000000017167211 */ /* 0x000fe200078608ff */
[----:B------:R-:W-:-:S03]  /*51900*/  IMAD R25, R25, c[0x0][0x198], RZ ;  /* 0x0000660019197a24 */ /* 0x000fc600078e02ff */
[----:B------:R-:W-:Y:S01]  /*51910*/  LEA.HI.X.SX32 R23, R23, R2, 0x1, P3 ;  /* 0x0000000217177211 */ /* 0x000fe200018f0eff */
[----:B------:R-:W-:Y:S04]  /*51920*/  @P2 STG.E.U16 [R20.64], R16 ;  /* 0x0000001014002986 */ /* 0x000fe8000c101508 */
[----:B------:R2:W-:Y:S01]  /*51930*/  @P4 STG.E.U16 [R22.64], R12 ;  /* 0x0000000c16004986 */ /* 0x0005e2000c101508 */
[----:B0-----:R-:W-:-:S04]  /*51940*/  SHF.R.U32.HI R3, RZ, 0x4, R3 ;  /* 0x00000004ff037819 */ /* 0x001fc80000011603 */
[----:B------:R-:W-:-:S04]  /*51950*/  SGXT.U32 R3, R3, 0x3 ;  /* 0x000000030303781a */ /* 0x000fc80000000000 */
[----:B------:R-:W-:Y:S02]  /*51960*/  LOP3.LUT R3, R24, 0x18, R3, 0xfe, !PT ;  /* 0x0000001818037812 */ /* 0x000fe400078efe03 */
[----:B------:R-:W-:Y:S02]  /*51970*/  LEA R24, P4, R25, R0, 0x1 ;  /* 0x0000000019187211 */ /* 0x000fe400078808ff */
[C---:B------:R-:W-:Y:S01]  /*51980*/  ISETP.LT.AND P3, PT, R3.reuse, c[0x0][0x17c], !P0 ;  /* 0x00005f0003007a0c */ /* 0x040fe20004761270 */
[----:B------:R-:W-:Y:S01]  /*51990*/  IMAD R3, R3, c[0x0][0x198], RZ ;  /* 0x0000660003037a24 */ /* 0x000fe200078e02ff */
[----:B------:R-:W-:Y:S01]  /*519a0*/  LEA.HI.X.SX32 R25, R25, R2, 0x1, P4 ;  /* 0x0000000219197211 */ /* 0x000fe200020f0eff */
[----:B--2---:R-:W-:Y:S01]  /*519b0*/  IMAD R23, R28, c[0x0][0x198], RZ ;  /* 0x000066001c177a24 */ /* 0x004fe200078e02ff */
[C---:B------:R-:W-:Y:S01]  /*519c0*/  ISETP.LT.AND P4, PT, R26.reuse, c[0x0][0x17c], !P0 ;  /* 0x00005f001a007a0c */ /* 0x040fe20004781270 */
[----:B------:R-:W-:Y:S01]  /*519d0*/  IMAD R26, R26, c[0x0][0x198], RZ ;  /* 0x000066001a1a7a24 */ /* 0x000fe200078e02ff */
[----:B------:R-:W-:Y:S01]  /*519e0*/  ISETP.LT.AND P2, PT, R28, c[0x0][0x17c], !P0 ;  /* 0x00005f001c007a0c */ /* 0x000fe20004741270 */
[----:B-1----:R0:W-:Y:S01]  /*519f0*/  @P1 STG.E.U16 [R24.64], R8 ;  /* 0x0000000818001986 */ /* 0x0021e2000c101508 */
[----:B------:R-:W-:-:S02]  /*51a00*/  LEA R20, P5, R3, R0, 0x1 ;  /* 0x0000000003147211 */ /* 0x000fc400078a08ff */
[----:B------:R-:W-:Y:S01]  /*51a10*/  LEA R22, P1, R23, R0, 0x1 ;  /* 0x0000000017167211 */ /* 0x000fe200078208ff */
[----:B------:R-:W2:Y:S01]  /*51a20*/  LDL.LU R28, [R1+0x14] ;  /* 0x00001400011c7983 */ /* 0x000ea20000300800 */
[-C--:B------:R-:W-:Y:S02]  /*51a30*/  LEA.HI.X.SX32 R21, R3, R2.reuse, 0x1, P5 ;  /* 0x0000000203157211 */ /* 0x080fe400028f0eff */
[----:B------:R-:W-:Y:S02]  /*51a40*/  PRMT R16, R16, 0x7632, R16 ;  /* 0x0000763210107816 */ /* 0x000fe40000000010 */
[----:B------:R-:W-:Y:S02]  /*51a50*/  LEA.HI.X.SX32 R23, R23, R2, 0x1, P1 ;  /* 0x0000000217177211 */ /* 0x000fe400008f0eff */
[----:B0-----:R-:W-:Y:S02]  /*51a60*/  LEA R24, P6, R26, R0, 0x1 ;  /* 0x000000001a187211 */ /* 0x001fe400078c08ff */
[----:B------:R-:W-:-:S02]  /*51a70*/  PRMT R12, R12, 0x7632, R12 ;  /* 0x000076320c0c7816 */ /* 0x000fc4000000000c */
[----:B------:R-:W-:Y:S01]  /*51a80*/  LEA.HI.X.SX32 R25, R26, R2, 0x1, P6 ;  /* 0x000000021a197211 */ /* 0x000fe200030f0eff */
[----:B----4-:R0:W-:Y:S04]  /*51a90*/  @P3 STG.E.U16 [R20.64], R4 ;  /* 0x0000000414003986 */ /* 0x0101e8000c101508 */
[----:B------:R-:W-:Y:S04]  /*51aa0*/  @P2 STG.E.U16 [R22.64], R16 ;  /* 0x0000001016002986 */ /* 0x000fe8000c101508 */
[----:B------:R1:W-:Y:S01]  /*51ab0*/  @P4 STG.E.U16 [R24.64], R12 ;  /* 0x0000000c18004986 */ /* 0x0003e2000c101508 */
[C---:B------:R-:W-:Y:S01]  /*51ac0*/  ISETP.LT.AND P4, PT, R27.reuse, c[0x0][0x17c], !P0 ;  /* 0x00005f001b007a0c */ /* 0x040fe20004781270 */
[----:B------:R-:W-:Y:S01]  /*51ad0*/  IMAD R27, R27, c[0x0][0x198], RZ ;  /* 0x000066001b1b7a24 */ /* 0x000fe200078e02ff */
[----:B------:R-:W-:-:S04]  /*51ae0*/  ISETP.LT.AND P1, PT, R13, c[0x0][0x17c], !P0 ;  /* 0x00005f000d007a0c */ /* 0x000fc80004721270 */
[----:B0-----:R-:W-:Y:S01]  /*51af0*/  LEA R20, P2, R27, R0, 0x1 ;  /* 0x000000001b147211 */ /* 0x001fe200078408ff */
[----:B------:R-:W-:Y:S02]  /*51b00*/  IMAD R3, R13, c[0x0][0x198], RZ ;  /* 0x000066000d037a24 */ /* 0x000fe400078e02ff */
[----:B------:R-:W3:Y:S01]  /*51b10*/  LDL.LU R13, [R1+0x1764] ;  /* 0x00176400010d7983 */ /* 0x000ee20000300800 */
[----:B------:R-:W-:Y:S01]  /*51b20*/  LEA.HI.X.SX32 R21, R27, R2, 0x1, P2 ;  /* 0x000000021b157211 */ /* 0x000fe200010f0eff */
[C---:B-1----:R-:W-:Y:S01]  /*51b30*/  IMAD R12, R17.reuse, c[0x0][0x198], RZ ;  /* 0x00006600110c7a24 */ /* 0x042fe200078e02ff */
[----:B------:R-:W-:Y:S02]  /*51b40*/  ISETP.LT.AND P2, PT, R17, c[0x0][0x17c], !P0 ;  /* 0x00005f0011007a0c */ /* 0x000fe40004741270 */
[----:B------:R-:W4:Y:S01]  /*51b50*/  LDL.LU R17, [R1+0x1760] ;  /* 0x0017600001117983 */ /* 0x000f220000300800 */
[C---:B------:R-:W-:Y:S01]  /*51b60*/  ISETP.LT.AND P3, PT, R29.reuse, c[0x0][0x17c], !P0 ;  /* 0x00005f001d007a0c */ /* 0x040fe20004761270 */
[----:B------:R-:W-:Y:S01]  /*51b70*/  IMAD R29, R29, c[0x0][0x198], RZ ;  /* 0x000066001d1d7a24 */ /* 0x000fe200078e02ff */
[----:B------:R-:W-:Y:S01]  /*51b80*/  PRMT R8, R8, 0x7632, R8 ;  /* 0x0000763208087816 */ /* 0x000fe20000000008 */
[----:B------:R-:W5:Y:S01]  /*51b90*/  LDL.LU R26, [R1+0x1c] ;  /* 0x00001c00011a7983 */ /* 0x000f620000300800 */
[----:B------:R-:W-:-:S02]  /*51ba0*/  LEA R24, P6, R3, R0, 0x1 ;  /* 0x0000000003187211 */ /* 0x000fc400078c08ff */
[C---:B------:R-:W-:Y:S01]  /*51bb0*/  LEA R22, P5, R29.reuse, R0, 0x1 ;  /* 0x000000001d167211 */ /* 0x040fe200078a08ff */
[----:B------:R0:W-:Y:S01]  /*51bc0*/  @P4 STG.E.U16 [R20.64], R8 ;  /* 0x0000000814004986 */ /* 0x0001e2000c101508 */
[----:B------:R-:W-:Y:S02]  /*51bd0*/  PRMT R4, R4, 0x7632, R4 ;  /* 0x0000763204047816 */ /* 0x000fe40000000004 */
[-C--:B------:R-:W-:Y:S02]  /*51be0*/  LEA.HI.X.SX32 R23, R29, R2.reuse, 0x1, P5 ;  /* 0x000000021d177211 */ /* 0x080fe400028f0eff */
[----:B------:R-:W-:Y:S02]  /*51bf0*/  LEA.HI.X.SX32 R25, R3, R2, 0x1, P6 ;  /* 0x0000000203197211 */ /* 0x000fe400030f0eff */
[C---:B0-----:R-:W-:Y:S01]  /*51c00*/  LEA R20, P4, R12.reuse, R0, 0x1 ;  /* 0x000000000c147211 */ /* 0x041fe200078808ff */
[----:B------:R0:W-:Y:S03]  /*51c10*/  @P3 STG.E.U16 [R22.64], R4 ;  /* 0x0000000416003986 */ /* 0x0001e6000c101508 */
[----:B------:R-:W-:Y:S01]  /*51c20*/  LEA.HI.X.SX32 R21, R12, R2, 0x1, P4 ;  /* 0x000000020c157211 */ /* 0x000fe200020f0eff */
[----:B------:R-:W-:Y:S01]  /*51c30*/  IMAD R3, R18, c[0x0][0x198], RZ ;  /* 0x0000660012037a24 */ /* 0x000fe200078e02ff */
[C---:B------:R-:W-:Y:S01]  /*51c40*/  ISETP.LT.AND P3, PT, R14.reuse, c[0x0][0x17c], !P0 ;  /* 0x00005f000e007a0c */ /* 0x040fe20004761270 */
[----:B0-----:R-:W-:-:S02]  /*51c50*/  IMAD R4, R14, c[0x0][0x198], RZ ;  /* 0x000066000e047a24 */ /* 0x001fc400078e02ff */
[----:B------:R-:W5:Y:S04]  /*51c60*/  LDL.LU R14, [R1+0x175c] ;  /* 0x00175c00010e7983 */ /* 0x000f680000300800 */
[----:B----4-:R-:W-:Y:S04]  /*51c70*/  @P1 STG.E.U16 [R24.64], R17 ;  /* 0x0000001118001986 */ /* 0x010fe8000c101508 */
[----:B---3--:R0:W-:Y:S01]  /*51c80*/  @P2 STG.E.U16 [R20.64], R13 ;  /* 0x0000000d14002986 */ /* 0x0081e2000c101508 */
[----:B------:R-:W-:-:S03]  /*51c90*/  ISETP.LT.AND P2, PT, R18, c[0x0][0x17c], !P0 ;  /* 0x00005f0012007a0c */ /* 0x000fc60004741270 */
[----:B------:R-:W3:Y:S01]  /*51ca0*/  LDL.LU R18, [R1+0x1758] ;  /* 0x0017580001127983 */ /* 0x000ee20000300800 */
[----:B------:R-:W-:Y:S02]  /*51cb0*/  ISETP.LT.AND P1, PT, R15, c[0x0][0x17c], !P0 ;  /* 0x00005f000f007a0c */ /* 0x000fe40004721270 */
[----:B0-----:R-:W-:Y:S01]  /*51cc0*/  LEA R20, P4, R4, R0, 0x1 ;  /* 0x0000000004147211 */ /* 0x001fe200078808ff */
[----:B--2---:R-:W-:-:S03]  /*51cd0*/  IMAD R8, R28, c[0x0][0x198], RZ ;  /* 0x000066001c087a24 */ /* 0x004fc600078e02ff */
[----:B------:R-:W-:Y:S01]  /*51ce0*/  LEA.HI.X.SX32 R21, R4, R2, 0x1, P4 ;  /* 0x0000000204157211 */ /* 0x000fe200020f0eff */
[----:B------:R-:W-:Y:S01]  /*51cf0*/  IMAD R4, R15, c[0x0][0x198], RZ ;  /* 0x000066000f047a24 */ /* 0x000fe200078e02ff */
[----:B------:R-:W-:Y:S01]  /*51d00*/  ISETP.LT.AND P4, PT, R28, c[0x0][0x17c], !P0 ;  /* 0x00005f001c007a0c */ /* 0x000fe20004781270 */
[----:B------:R-:W2:Y:S01]  /*51d10*/  LDL.LU R15, [R1+0x1754] ;  /* 0x00175400010f7983 */ /* 0x000ea20000300800 */
[----:B------:R-:W-:-:S03]  /*51d20*/  LEA R22, P5, R3, R0, 0x1 ;  /* 0x0000000003167211 */ /* 0x000fc600078a08ff */
[----:B------:R-:W-:Y:S01]  /*51d30*/  @P3 STG.E.U16 [R20.64], R9 ;  /* 0x0000000914003986 */ /* 0x000fe2000c101508 */
[-C--:B------:R-:W-:Y:S02]  /*51d40*/  LEA R16, P3, R4, R0.reuse, 0x1 ;  /* 0x0000000004107211 */ /* 0x080fe400078608ff */
[----:B------:R-:W-:Y:S01]  /*51d50*/  LEA R12, P6, R8, R0, 0x1 ;  /* 0x00000000080c7211 */ /* 0x000fe200078c08ff */
[----:B------:R-:W4:Y:S01]  /*51d60*/  LDL.LU R28, [R1+0x2c] ;  /* 0x00002c00011c7983 */ /* 0x000f220000300800 */
[-C--:B------:R-:W-:Y:S02]  /*51d70*/  LEA.HI.X.SX32 R23, R3, R2.reuse, 0x1, P5 ;  /* 0x0000000203177211 */ /* 0x080fe400028f0eff */
[----:B------:R-:W-:Y:S02]  /*51d80*/  PRMT R3, R17, 0x7632, R3 ;  /* 0x0000763211037816 */ /* 0x000fe40000000003 */
[----:B------:R-:W-:Y:S02]  /*51d90*/  LEA.HI.X.SX32 R17, R4, R2, 0x1, P3 ;  /* 0x0000000204117211 */ /* 0x000fe400018f0eff */
[----:B------:R-:W-:-:S02]  /*51da0*/  PRMT R4, R13, 0x7632, R4 ;  /* 0x000076320d047816 */ /* 0x000fc40000000004 */
[----:B------:R-:W-:Y:S01]  /*51db0*/  LEA.HI.X.SX32 R13, R8, R2, 0x1, P6 ;  /* 0x00000002080d7211 */ /* 0x000fe200030f0eff */
[----:B------:R-:W-:Y:S04]  /*51dc0*/  @P2 STG.E.U16 [R22.64], R5 ;  /* 0x0000000516002986 */ /* 0x000fe8000c101508 */
[----:B------:R-:W-:Y:S04]  /*51dd0*/  @P1 STG.E.U16 [R16.64], R3 ;  /* 0x0000000310001986 */ /* 0x000fe8000c101508 */
[----:B------:R0:W-:Y:S01]  /*51de0*/  @P4 STG.E.U16 [R12.64], R4 ;  /* 0x000000040c004986 */ /* 0x0001e2000c101508 */
[----:B------:R-:W-:-:S02]  /*51df0*/  ISETP.LT.AND P4, PT, R19, c[0x0][0x17c], !P0 ;  /* 0x00005f0013007a0c */ /* 0x000fc40004781270 */
[----:B-----5:R-:W-:Y:S01]  /*51e00*/  ISETP.LT.AND P1, PT, R14, c[0x0][0x17c], !P0 ;  /* 0x00005f000e007a0c */ /* 0x020fe20004721270 */
[----:B0-----:R-:W-:Y:S01]  /*51e10*/  IMAD R12, R19, c[0x0][0x198], RZ ;  /* 0x00006600130c7a24 */ /* 0x001fe200078e02ff */
[----:B------:R-:W-:Y:S01]  /*51e20*/  PRMT R3, R5, 0x7632, R3 ;  /* 0x0000763205037816 */ /* 0x000fe20000000003 */
[----:B------:R-:W5:Y:S03]  /*51e30*/  LDL.LU R19, [R1+0x1750] ;  /* 0x0017500001137983 */ /* 0x000f660000300800 */
[----:B------:R-:W-:Y:S01]  /*51e40*/  LEA R4, P2, R12, R0, 0x1 ;  /* 0x000000000c047211 */ /* 0x000fe200078408ff */
[----:B------:R-:W-:Y:S02]  /*51e50*/  IMAD R16, R14, c[0x0][0x198], RZ ;  /* 0x000066000e107a24 */ /* 0x000fe400078e02ff */
[----:B------:R-:W4:Y:S01]  /*51e60*/  LDL.LU R14, [R1+0x174c] ;  /* 0x00174c00010e7983 */ /* 0x000f220000300800 */
[----:B------:R-:W-:-:S02]  /*51e70*/  LEA.HI.X.SX32 R5, R12, R2, 0x1, P2 ;  /* 0x000000020c057211 */ /* 0x000fc400010f0eff */
[C---:B---3--:R-:W-:Y:S01]  /*51e80*/  ISETP.LT.AND P2, PT, R18.reuse, c[0x0][0x17c], !P0 ;  /* 0x00005f0012007a0c */ /* 0x048fe20004741270 */
[----:B------:R-:W-:Y:S02]  /*51e90*/  IMAD R17, R18, c[0x0][0x198], RZ ;  /* 0x0000660012117a24 */ /* 0x000fe400078e02ff */
[----:B------:R-:W3:Y:S01]  /*51ea0*/  LDL.LU R18, [R1+0x1748] ;  /* 0x0017480001127983 */ /* 0x000ee20000300800 */
[----:B------:R-:W-:Y:S01]  /*51eb0*/  PRMT R13, R9, 0x7632, R13 ;  /* 0x00007632090d7816 */ /* 0x000fe2000000000d */
[C---:B------:R-:W-:Y:S01]  /*51ec0*/  IMAD R9, R26.reuse, c[0x0][0x198], RZ ;  /* 0x000066001a097a24 */ /* 0x040fe200078e02ff */
[----:B------:R-:W-:-:S04]  /*51ed0*/  ISETP.LT.AND P3, PT, R26, c[0x0][0x17c], !P0 ;  /* 0x00005f001a007a0c */ /* 0x000fc80004761270 */
[----:B------:R-:W-:-:S04]  /*51ee0*/  LEA R8, P5, R9, R0, 0x1 ;  /* 0x0000000009087211 */ /* 0x000fc800078a08ff */
[----:B------:R-:W-:Y:S01]  /*51ef0*/  LEA.HI.X.SX32 R9, R9, R2, 0x1, P5 ;  /* 0x0000000209097211 */ /* 0x000fe200028f0eff */
[----:B------:R0:W-:Y:S01]  /*51f00*/  @P4 STG.E.U16 [R4.64], R13 ;  /* 0x0000000d04004986 */ /* 0x0001e2000c101508 */
[----:B------:R-:W-:-:S03]  /*51f10*/  LEA R12, P6, R16, R0, 0x1 ;  /* 0x00000000100c7211 */ /* 0x000fc600078c08ff */
[----:B------:R1:W-:Y:S01]  /*51f20*/  @P3 STG.E.U16 [R8.64], R3 ;  /* 0x0000000308003986 */ /* 0x0003e2000c101508 */
[C---:B--2---:R-:W-:Y:S02]  /*51f30*/  ISETP.LT.AND P3, PT, R15.reuse, c[0x0][0x17c], !P0 ;  /* 0x00005f000f007a0c */ /* 0x044fe40004761270 */
[----:B0-----:R-:W-:Y:S01]  /*51f40*/  LEA.HI.X.SX32 R13, R16, R2, 0x1, P6 ;  /* 0x00000002100d7211 */ /* 0x001fe200030f0eff */
[----:B-1----:R-:W-:Y:S02]  /*51f50*/  IMAD R8, R15, c[0x0][0x198], RZ ;  /* 0x000066000f087a24 */ /* 0x002fe400078e02ff */
[----:B------:R-:W2:Y:S04]  /*51f60*/  LDL.LU R15, [R1+0x1744] ;  /* 0x00174400010f7983 */ /* 0x000ea80000300800 */
[----:B------:R-:W2:Y:S04]  /*51f70*/  LDL.LU R23, [R1+0x38] ;  /* 0x0000380001177983 */ /* 0x000ea80000300800 */
[----:B------:R-:W2:Y:S04]  /*51f80*/  LDL.LU R21, [R1+0x3c] ;  /* 0x00003c0001157983 */ /* 0x000ea80000300800 */
[----:B------:R-:W2:Y:S04]  /*51f90*/  LDL.LU R20, [R1+0x44] ;  /* 0x0000440001147983 */ /* 0x000ea80000300800 */
[----:B---3--:R0:W-:Y:S01]  /*51fa0*/  @P1 STG.E.U16 [R12.64], R18 ;  /* 0x000000120c001986 */ /* 0x0081e2000c101508 */
[C---:B-----5:R-:W-:Y:S01]  /*51fb0*/  ISETP.LT.AND P1, PT, R19.reuse, c[0x0][0x17c], !P0 ;  /* 0x00005f0013007a0c */ /* 0x060fe20004721270 */
[----:B0-----:R-:W-:-:S02]  /*51fc0*/  IMAD R13, R19, c[0x0][0x198], RZ ;  /* 0x00006600130d7a24 */ /* 0x001fc400078e02ff */
[----:B------:R-:W3:Y:S01]  /*51fd0*/  LDL.LU R19, [R1+0x1740] ;  /* 0x0017400001137983 */ /* 0x000ee20000300800 */
[----:B------:R-:W-:-:S04]  /*51fe0*/  LEA R4, P4, R17, R0, 0x1 ;  /* 0x0000000011047211 */ /* 0x000fc800078808ff */
[----:B------:R-:W-:Y:S01]  /*51ff0*/  LEA.HI.X.SX32 R5, R17, R2, 0x1, P4 ;  /* 0x0000000211057211 */ /* 0x000fe200020f0eff */
[----:B----4-:R-:W-:-:S04]  /*52000*/  IMAD R3, R28, c[0x0][0x198], RZ ;  /* 0x000066001c037a24 */ /* 0x010fc800078e02ff */
[----:B------:R0:W-:Y:S01]  /*52010*/  @P2 STG.E.U16 [R4.64], R14 ;  /* 0x0000000e04002986 */ /* 0x0001e2000c101508 */
[----:B------:R-:W-:Y:S01]  /*52020*/  ISETP.LT.AND P2, PT, R28, c[0x0][0x17c], !P0 ;  /* 0x00005f001c007a0c */ /* 0x000fe20004741270 */
[----:B--2---:R-:W-:Y:S01]  /*52030*/  IMAD R16, R15, c[0x0][0x198], RZ ;  /* 0x000066000f107a24 */ /* 0x004fe200078e02ff */
[----:B0-----:R-:W-:-:S04]  /*52040*/  LEA R4, P4, R8, R0, 0x1 ;  /* 0x0000000008047211 */ /* 0x001fc800078808ff */
[----:B------:R-:W-:Y:S02]  /*52050*/  LEA.HI.X.SX32 R5, R8, R2, 0x1, P4 ;  /* 0x0000000208057211 */ /* 0x000fe400020f0eff */
[----:B------:R-:W-:Y:S02]  /*52060*/  ISETP.LT.AND P4, PT, R15, c[0x0][0x17c], !P0 ;  /* 0x00005f000f007a0c */ /* 0x000fe40004781270 */
[C---:B------:R-:W-:Y:S01]  /*52070*/  LEA R8, P5, R3.reuse, R0, 0x1 ;  /* 0x0000000003087211 */ /* 0x040fe200078a08ff */
[----:B------:R-:W2:Y:S04]  /*52080*/  LDL.LU R15, [R1+0x173c] ;  /* 0x00173c00010f7983 */ /* 0x000ea80000300800 */
[----:B------:R-:W4:Y:S01]  /*52090*/  LDL.LU R25, [R1+0x48] ;  /* 0x0000480001197983 */ /* 0x000f220000300800 */
[----:B------:R-:W-:-:S03]  /*520a0*/  LEA.HI.X.SX32 R9, R3, R2, 0x1, P5 ;  /* 0x0000000203097211 */ /* 0x000fc600028f0eff */
[----:B------:R-:W5:Y:S04]  /*520b0*/  LDL.LU R29, [R1+0x4c] ;  /* 0x00004c00011d7983 */ /* 0x000f680000300800 */
[----:B------:R0:W-:Y:S01]  /*520c0*/  @P3 STG.E.U16 [R4.64], R10 ;  /* 0x0000000a04003986 */ /* 0x0001e2000c101508 */
[----:B------:R-:W-:-:S03]  /*520d0*/  IMAD R17, R21, c[0x0][0x198], RZ ;  /* 0x0000660015117a24 */ /* 0x000fc600078e02ff */
[----:B------:R-:W2:Y:S04]  /*520e0*/  LDL.LU R27, [R1+0x50] ;  /* 0x00005000011b7983 */ /* 0x000ea80000300800 */
[----:B------:R-:W4:Y:S01]  /*520f0*/  LDL.LU R24, [R1+0x54] ;  /* 0x0000540001187983 */ /* 0x000f220000300800 */
[----:B0-----:R-:W-:-:S03]  /*52100*/  LEA R4, P3, R13, R0, 0x1 ;  /* 0x000000000d047211 */ /* 0x001fc600078608ff */
[----:B------:R-:W4:Y:S01]  /*52110*/  LDL.LU R26, [R1+0x58] ;  /* 0x00005800011a7983 */ /* 0x000f220000300800 */
[----:B------:R-:W-:-:S03]  /*52120*/  LEA.HI.X.SX32 R5, R13, R2, 0x1, P3 ;  /* 0x000000020d057211 */ /* 0x000fc600018f0eff */
[----:B------:R0:W-:Y:S01]  /*52130*/  @P2 STG.E.U16 [R8.64], R6 ;  /* 0x0000000608002986 */ /* 0x0001e2000c101508 */
[----:B------:R-:W-:-:S03]  /*52140*/  ISETP.LT.AND P3, PT, R21, c[0x0][0x17c], !P0 ;  /* 0x00005f0015007a0c */ /* 0x000fc60004761270 */
[----:B------:R-:W4:Y:S01]  /*52150*/  LDL.LU R28, [R1+0x5c] ;  /* 0x00005c00011c7983 */ /* 0x000f220000300800 */
[C---:B---3--:R-:W-:Y:S01]  /*52160*/  ISETP.LT.AND P2, PT, R19.reuse, c[0x0][0x17c], !P0 ;  /* 0x00005f0013007a0c */ /* 0x048fe20004741270 */
[----:B------:R-:W-:Y:S02]  /*52170*/  IMAD R21, R19, c[0x0][0x198], RZ ;  /* 0x0000660013157a24 */ /* 0x000fe400078e02ff */
[----:B------:R-:W3:Y:S01]  /*52180*/  LDL.LU R19, [R1+0x1738] ;  /* 0x0017380001137983 */ /* 0x000ee20000300800 */
[----:B------:R-:W-:Y:S01]  /*52190*/  PRMT R18, R18, 0x7632, R18 ;  /* 0x0000763212127816 */ /* 0x000fe20000000012 */
[----:B------:R-:W-:Y:S01]  /*521a0*/  IMAD R3, R23, c[0x0][0x198], RZ ;  /* 0x0000660017037a24 */ /* 0x000fe200078e02ff */
[----:B------:R-:W-:Y:S02]  /*521b0*/  LEA R12, P6, R16, R0, 0x1 ;  /* 0x00000000100c7211 */ /* 0x000fe400078c08ff */
[----:B------:R-:W-:Y:S01]  /*521c0*/  PRMT R14, R14, 0x7632, R14 ;  /* 0x000076320e0e7816 */ /* 0x000fe2000000000e */
[----:B------:R1:W-:Y:S01]  /*521d0*/  @P1 STG.E.U16 [R4.64], R18 ;  /* 0x0000001204001986 */ /* 0x0003e2000c101508 */
[----:B------:R-:W-:-:S02]  /*521e0*/  LEA.HI.X.SX32 R13, R16, R2, 0x1, P6 ;  /* 0x00000002100d7211 */ /* 0x000fc400030f0eff */
[----:B------:R-:W-:Y:S01]  /*521f0*/  ISETP.LT.AND P1, PT, R23, c[0x0][0x17c], !P0 ;  /* 0x00005f0017007a0c */ /* 0x000fe20004721270 */
[----:B------:R-:W-:Y:S01]  /*52200*/  IMAD R23, R20, c[0x0][0x198], RZ ;  /* 0x0000660014177a24 */ /* 0x000fe200078e02ff */
[-C--:B0-----:R-:W-:Y:S01]  /*52210*/  LEA R8, P5, R17, R0.reuse, 0x1 ;  /* 0x0000000011087211 */ /* 0x081fe200078a08ff */
[----:B------:R0:W-:Y:S01]  /*52220*/  @P4 STG.E.U16 [R12.64], R14 ;  /* 0x0000000e0c004986 */ /* 0x0001e2000c101508 */
[----:B-1----:R-:W-:-:S04]  /*52230*/  LEA R4, P6, R3, R0, 0x1 ;  /* 0x0000000003047211 */ /* 0x002fc800078c08ff */
[----:B------:R-:W-:Y:S02]  /*52240*/  LEA.HI.X.SX32 R5, R3, R2, 0x1, P6 ;  /* 0x0000000203057211 */ /* 0x000fe400030f0eff */
[----:B0-----:R-:W-:Y:S02]  /*52250*/  LEA R12, P6, R21, R0, 0x1 ;  /* 0x00000000150c7211 */ /* 0x001fe400078c08ff */
[----:B------:R-:W-:Y:S02]  /*52260*/  PRMT R10, R10, 0x7632, R10 ;  /* 0x000076320a0a7816 */ /* 0x000fe4000000000a */
[----:B------:R-:W-:Y:S02]  /*52270*/  ISETP.LT.AND P4, PT, R20, c[0x0][0x17c], !P0 ;  /* 0x00005f0014007a0c */ /* 0x000fe40004781270 */
[----:B------:R-:W-:Y:S02]  /*52280*/  PRMT R6, R6, 0x7632, R6 ;  /* 0x0000763206067816 */ /* 0x000fe40000000006 */
[----:B------:R-:W-:-:S02]  /*52290*/  LEA.HI.X.SX32 R9, R17, R2, 0x1, P5 ;  /* 0x0000000211097211 */ /* 0x000fc400028f0eff */
[----:B------:R-:W-:Y:S02]  /*522a0*/  LEA R16, P5, R23, R0, 0x1 ;  /* 0x0000000017107211 */ /* 0x000fe400078a08ff */
[-C--:B------:R-:W-:Y:S01]  /*522b0*/  LEA.HI.X.SX32 R13, R21, R2.reuse, 0x1, P6 ;  /* 0x00000002150d7211 */ /* 0x080fe200030f0eff */
[----:B-----5:R-:W-:Y:S01]  /*522c0*/  IMAD R21, R29, c[0x0][0x198], RZ ;  /* 0x000066001d157a24 */ /* 0x020fe200078e02ff */
[----:B------:R-:W-:Y:S01]  /*522d0*/  @P1 STG.E.U16 [R4.64], R10 ;  /* 0x0000000a04001986 */ /* 0x000fe2000c101508 */
[----:B------:R-:W-:-:S03]  /*522e0*/  LEA.HI.X.SX32 R17, R23, R2, 0x1, P5 ;  /* 0x0000000217117211 */ /* 0x000fc600028f0eff */
[----:B------:R0:W-:Y:S01]  /*522f0*/  @P3 STG.E.U16 [R8.64], R6 ;  /* 0x0000000608003986 */ /* 0x0001e2000c101508 */
[C---:B--2---:R-:W-:Y:S01]  /*52300*/  ISETP.LT.AND P3, PT, R27.reuse, c[0x0][0x17c], !P0 ;  /* 0x00005f001b007a0c */ /* 0x044fe20004761270 */
[----:B------:R-:W-:Y:S02]  /*52310*/  IMAD R23, R27, c[0x0][0x198], RZ ;  /* 0x000066001b177a24 */ /* 0x000fe400078e02ff */
[----:B----4-:R-:W-:Y:S02]  /*52320*/  IMAD R3, R25, c[0x0][0x198], RZ ;  /* 0x0000660019037a24 */ /* 0x010fe400078e02ff */
[----:B------:R-:W-:Y:S01]  /*52330*/  IMAD R27, R26, c[0x0][0x198], RZ ;  /* 0x000066001a1b7a24 */ /* 0x000fe200078e02ff */
[----:B0-----:R-:W-:Y:S02]  /*52340*/  LEA R8, P1, R21, R0, 0x1 ;  /* 0x0000000015087211 */ /* 0x001fe400078208ff */
[----:B------:R-:W-:Y:S02]  /*52350*/  ISETP.LT.AND P5, PT, R25, c[0x0][0x17c], !P0 ;  /* 0x00005f0019007a0c */ /* 0x000fe400047a1270 */
[----:B------:R-:W-:-:S02]  /*52360*/  LEA.HI.X.SX32 R9, R21, R2, 0x1, P1 ;  /* 0x0000000215097211 */ /* 0x000fc400008f0eff */
[-C--:B------:R-:W-:Y:S01]  /*52370*/  LEA R20, P1, R27, R0.reuse, 0x1 ;  /* 0x000000001b147211 */ /* 0x080fe200078208ff */
[----:B------:R-:W-:Y:S01]  /*52380*/  IMAD R25, R24, c[0x0][0x198], RZ ;  /* 0x0000660018197a24 */ /* 0x000fe200078e02ff */
[----:B------:R-:W-:Y:S02]  /*52390*/  LEA R4, P6, R3, R0, 0x1 ;  /* 0x0000000003047211 */ /* 0x000fe400078c08ff */
[-C--:B------:R-:W-:Y:S02]  /*523a0*/  LEA.HI.X.SX32 R21, R27, R2.reuse, 0x1, P1 ;  /* 0x000000021b157211 */ /* 0x080fe400008f0eff */
[----:B------:R-:W-:Y:S02]  /*523b0*/  ISETP.LT.AND P1, PT, R26, c[0x0][0x17c], !P0 ;  /* 0x00005f001a007a0c */ /* 0x000fe40004721270 */
[----:B------:R-:W-:Y:S02]  /*523c0*/  LEA.HI.X.SX32 R5, R3, R2, 0x1, P6 ;  /* 0x0000000203057211 */ /* 0x000fe400030f0eff */
[----:B------:R-:W-:Y:S01]  /*523d0*/  PRMT R10, R11, 0x7632, R10 ;  /* 0x000076320b0a7816 */ /* 0x000fe2000000000a */
[----:B---3--:R0:W-:Y:S04]  /*523e0*/  @P2 STG.E.U16 [R12.64], R19 ;  /* 0x000000130c002986 */ /* 0x0081e8000c101508 */
[----:B------:R1:W-:Y:S01]  /*523f0*/  @P4 STG.E.U16 [R16.64], R15 ;  /* 0x0000000f10004986 */ /* 0x0003e2000c101508 */
[----:B------:R-:W-:-:S02]  /*52400*/  ISETP.LT.AND P4, PT, R29, c[0x0][0x17c], !P0 ;  /* 0x00005f001d007a0c */ /* 0x000fc40004781270 */
[----:B0-----:R-:W-:-:S04]  /*52410*/  LEA R12, P2, R23, R0, 0x1 ;  /* 0x00000000170c7211 */ /* 0x001fc800078408ff */
[----:B------:R-:W-:Y:S02]  /*52420*/  LEA.HI.X.SX32 R13, R23, R2, 0x1, P2 ;  /* 0x00000002170d7211 */ /* 0x000fe400010f0eff */
[----:B------:R-:W-:Y:S02]  /*52430*/  ISETP.LT.AND P2, PT, R24, c[0x0][0x17c], !P0 ;  /* 0x00005f0018007a0c */ /* 0x000fe40004741270 */
[C---:B------:R-:W-:Y:S02]  /*52440*/  ISETP.LT.AND P0, PT, R28.reuse, c[0x0][0x17c], !P0 ;  /* 0x00005f001c007a0c */ /* 0x040fe40004701270 */
[----:B-1----:R-:W-:Y:S01]  /*52450*/  LEA R16, P6, R25, R0, 0x1 ;  /* 0x0000000019107211 */ /* 0x002fe200078c08ff */
[----:B------:R-:W-:Y:S01]  /*52460*/  IMAD R29, R28, c[0x0][0x198], RZ ;  /* 0x000066001c1d7a24 */ /* 0x000fe200078e02ff */
[----:B------:R-:W-:Y:S02]  /*52470*/  PRMT R6, R19, 0x7632, R6 ;  /* 0x0000763213067816 */ /* 0x000fe40000000006 */
[----:B------:R-:W-:-:S02]  /*52480*/  LEA.HI.X.SX32 R17, R25, R2, 0x1, P6 ;  /* 0x0000000219117211 */ /* 0x000fc400030f0eff */
[----:B------:R-:W-:Y:S01]  /*52490*/  PRMT R15, R15, 0x7632, R15 ;  /* 0x000076320f0f7816 */ /* 0x000fe2000000000f */
[----:B------:R0:W-:Y:S01]  /*524a0*/  @P5 STG.E.U16 [R4.64], R11 ;  /* 0x0000000b04005986 */ /* 0x0001e2000c101508 */
[----:B------:R-:W-:-:S03]  /*524b0*/  LEA R22, P6, R29, R0, 0x1 ;  /* 0x000000001d167211 */ /* 0x000fc600078c08ff */
[----:B------:R0:W-:Y:S04]  /*524c0*/  @P4 STG.E.U16 [R8.64], R7 ;  /* 0x0000000708004986 */ /* 0x0001e8000c101508 */
[----:B------:R0:W-:Y:S04]  /*524d0*/  @P3 STG.E.U16 [R12.64], R6 ;  /* 0x000000060c003986 */ /* 0x0001e8000c101508 */
[----:B------:R0:W-:Y:S01]  /*524e0*/  @P2 STG.E.U16 [R16.64], R15 ;  /* 0x0000000f10002986 */ /* 0x0001e2000c101508 */
[----:B------:R-:W-:-:S03]  /*524f0*/  LEA.HI.X.SX32 R23, R29, R2, 0x1, P6 ;  /* 0x000000021d177211 */ /* 0x000fc600030f0eff */
[----:B------:R0:W-:Y:S01]  /*52500*/  @P1 STG.E.U16 [R20.64], R10 ;  /* 0x0000000a14001986 */ /* 0x0001e2000c101508 */
[----:B------:R-:W-:Y:S05]  /*52510*/  @!P0 EXIT ;  /* 0x000000000000894d */ /* 0x000fea0003800000 */
[----:B0-----:R-:W-:-:S05]  /*52520*/  PRMT R11, R7, 0x7632, R11 ;  /* 0x00007632070b7816 */ /* 0x001fca000000000b */
[----:B------:R-:W-:Y:S01]  /*52530*/  STG.E.U16 [R22.64], R11 ;  /* 0x0000000b16007986 */ /* 0x000fe2000c101508 */
[----:B------:R-:W-:Y:S05]  /*52540*/  EXIT ;  /* 0x000000000000794d */ /* 0x000fea0003800000 */
.L_x_4:
[----:B------:R-:W-:-:S00]  /*52550*/  BRA `(.L_x_4) ;  /* 0xfffffff000007947 */ /* 0x000fc0000383ffff */
[----:B------:R-:W-:-:S00]  /*52560*/  NOP ;  /* 0x0000000000007918 */ /* 0x000fc00000000000 */
        /* <DEDUP_REMOVED lines=9> */
.L_x_5:


//--------------------- .nv.shared.matmul_kernel  --------------------------
	.section	.nv.shared.matmul_kernel,"aw",@nobits
	.sectionflags	@""
	.align	16
